	.target	sm_90a

	.elftype	@"ET_EXEC"


//--------------------- .note.nv.tkinfo           --------------------------
	.section	.note.nv.tkinfo,"",@"SHT_NOTE"
	.sectionflags	@"SHF_NOTE_NV_TKINFO"
	.tkinfo
        /*0018*/ 	.word	0x00000002
        /*0030*/ 	.string	""
        /*0030*/ 	.string	"ptxas"
        /*0030*/ 	.string	"Cuda compilation tools, release 13.0, V13.0.88"
        /*0030*/ 	.string	"Build cuda_13.0.r13.0/compiler.36424714_0"
        /*0030*/ 	.string	"-v  -suppress-debug-info  -lineinfo  -arch sm_90a "



//--------------------- .note.nv.cuinfo           --------------------------
	.section	.note.nv.cuinfo,"",@"SHT_NOTE"
	.sectionflags	@"SHF_NOTE_NV_CUINFO"
        /*0018*/ 	.short	0x0002
        /*001a*/ 	.short	0x005a
        /*001c*/ 	.short	0x0082
	.zero		2


//--------------------- .nv.info                  --------------------------
	.section	.nv.info,"",@"SHT_CUDA_INFO"
	.align	4


	//----- nvinfo : EIATTR_REGCOUNT
	.align		4
        /*0000*/ 	.byte	0x04, 0x2f
        /*0002*/ 	.short	(.L_1 - .L_0)
	.align		4
.L_0:
        /*0004*/ 	.word	index@(matmul_kernel)
        /*0008*/ 	.word	0x000000ff


	//----- nvinfo : EIATTR_FRAME_SIZE
	.align		4
.L_1:
        /*000c*/ 	.byte	0x04, 0x11
        /*000e*/ 	.short	(.L_3 - .L_2)
	.align		4
.L_2:
        /*0010*/ 	.word	index@(matmul_kernel)
        /*0014*/ 	.word	0x00000730


	//----- nvinfo : EIATTR_MIN_STACK_SIZE
	.align		4
.L_3:
        /*0018*/ 	.byte	0x04, 0x12
        /*001a*/ 	.short	(.L_5 - .L_4)
	.align		4
.L_4:
        /*001c*/ 	.word	index@(matmul_kernel)
        /*0020*/ 	.word	0x00000730
.L_5:


//--------------------- .nv.compat                --------------------------
	.section	.nv.compat,"",@"SHT_CUDA_COMPAT_INFO"
	.align	4
        /*0000*/ 	.byte	0x02, 0x09, 0x01, 0x00, 0x02, 0x02, 0x04, 0x00, 0x02, 0x05, 0x05, 0x00, 0x03, 0x07, 0x01, 0x01
        /*0010*/ 	.byte	0x02, 0x03, 0x00, 0x00, 0x02, 0x06, 0x01, 0x00, 0x04, 0x0b, 0x08, 0x00, 0x00, 0x00, 0x00, 0x00
        /*0020*/ 	.byte	0x00, 0x00, 0x00, 0x00


//--------------------- .nv.info.matmul_kernel    --------------------------
	.section	.nv.info.matmul_kernel,"",@"SHT_CUDA_INFO"
	.sectionflags	@""
	.align	4


	//----- nvinfo : EIATTR_CUDA_API_VERSION
	.align		4
        /*0000*/ 	.byte	0x04, 0x37
        /*0002*/ 	.short	(.L_7 - .L_6)
.L_6:
        /*0004*/ 	.word	0x00000082


	//----- nvinfo : EIATTR_KPARAM_INFO
	.align		4
.L_7:
        /*0008*/ 	.byte	0x04, 0x17
        /*000a*/ 	.short	(.L_9 - .L_8)
.L_8:
        /*000c*/ 	.word	0x00000000
        /*0010*/ 	.short	0x000d
        /*0012*/ 	.short	0x0048
        /*0014*/ 	.byte	0x00, 0xf4, 0x21, 0x00


	//----- nvinfo : EIATTR_KPARAM_INFO
	.align		4
.L_9:
        /*0018*/ 	.byte	0x04, 0x17
        /*001a*/ 	.short	(.L_11 - .L_10)
.L_10:
        /*001c*/ 	.word	0x00000000
        /*0020*/ 	.short	0x000c
        /*0022*/ 	.short	0x0040
        /*0024*/ 	.byte	0x00, 0xf4, 0x21, 0x00


	//----- nvinfo : EIATTR_KPARAM_INFO
	.align		4
.L_11:
        /*0028*/ 	.byte	0x04, 0x17
        /*002a*/ 	.short	(.L_13 - .L_12)
.L_12:
        /*002c*/ 	.word	0x00000000
        /*0030*/ 	.short	0x000b
        /*0032*/ 	.short	0x0038
        /*0034*/ 	.byte	0x00, 0xf0, 0x11, 0x00


	//----- nvinfo : EIATTR_KPARAM_INFO
	.align		4
.L_13:
        /*0038*/ 	.byte	0x04, 0x17
        /*003a*/ 	.short	(.L_15 - .L_14)
.L_14:
        /*003c*/ 	.word	0x00000000
        /*0040*/ 	.short	0x000a
        /*0042*/ 	.short	0x0034
        /*0044*/ 	.byte	0x00, 0xf0, 0x11, 0x00


	//----- nvinfo : EIATTR_KPARAM_INFO
	.align		4
.L_15:
        /*0048*/ 	.byte	0x04, 0x17
        /*004a*/ 	.short	(.L_17 - .L_16)
.L_16:
        /*004c*/ 	.word	0x00000000
        /*0050*/ 	.short	0x0009
        /*0052*/ 	.short	0x0030
        /*0054*/ 	.byte	0x00, 0xf0, 0x11, 0x00


	//----- nvinfo : EIATTR_KPARAM_INFO
	.align		4
.L_17:
        /*0058*/ 	.byte	0x04, 0x17
        /*005a*/ 	.short	(.L_19 - .L_18)
.L_18:
        /*005c*/ 	.word	0x00000000
        /*0060*/ 	.short	0x0008
        /*0062*/ 	.short	0x002c
        /*0064*/ 	.byte	0x00, 0xf0, 0x11, 0x00


	//----- nvinfo : EIATTR_KPARAM_INFO
	.align		4
.L_19:
        /*0068*/ 	.byte	0x04, 0x17
        /*006a*/ 	.short	(.L_21 - .L_20)
.L_20:
        /*006c*/ 	.word	0x00000000
        /*0070*/ 	.short	0x0007
        /*0072*/ 	.short	0x0028
        /*0074*/ 	.byte	0x00, 0xf0, 0x11, 0x00


	//----- nvinfo : EIATTR_KPARAM_INFO
	.align		4
.L_21:
        /*0078*/ 	.byte	0x04, 0x17
        /*007a*/ 	.short	(.L_23 - .L_22)
.L_22:
        /*007c*/ 	.word	0x00000000
        /*0080*/ 	.short	0x0006
        /*0082*/ 	.short	0x0024
        /*0084*/ 	.byte	0x00, 0xf0, 0x11, 0x00


	//----- nvinfo : EIATTR_KPARAM_INFO
	.align		4
.L_23:
        /*0088*/ 	.byte	0x04, 0x17
        /*008a*/ 	.short	(.L_25 - .L_24)
.L_24:
        /*008c*/ 	.word	0x00000000
        /*0090*/ 	.short	0x0005
        /*0092*/ 	.short	0x0020
        /*0094*/ 	.byte	0x00, 0xf0, 0x11, 0x00


	//----- nvinfo : EIATTR_KPARAM_INFO
	.align		4
.L_25:
        /*0098*/ 	.byte	0x04, 0x17
        /*009a*/ 	.short	(.L_27 - .L_26)
.L_26:
        /*009c*/ 	.word	0x00000000
        /*00a0*/ 	.short	0x0004
        /*00a2*/ 	.short	0x001c
        /*00a4*/ 	.byte	0x00, 0xf0, 0x11, 0x00


	//----- nvinfo : EIATTR_KPARAM_INFO
	.align		4
.L_27:
        /*00a8*/ 	.byte	0x04, 0x17
        /*00aa*/ 	.short	(.L_29 - .L_28)
.L_28:
        /*00ac*/ 	.word	0x00000000
        /*00b0*/ 	.short	0x0003
        /*00b2*/ 	.short	0x0018
        /*00b4*/ 	.byte	0x00, 0xf0, 0x11, 0x00


	//----- nvinfo : EIATTR_KPARAM_INFO
	.align		4
.L_29:
        /*00b8*/ 	.byte	0x04, 0x17
        /*00ba*/ 	.short	(.L_31 - .L_30)
.L_30:
        /*00bc*/ 	.word	0x00000000
        /*00c0*/ 	.short	0x0002
        /*00c2*/ 	.short	0x0010
        /*00c4*/ 	.byte	0x00, 0xf4, 0x21, 0x00


	//----- nvinfo : EIATTR_KPARAM_INFO
	.align		4
.L_31:
        /*00c8*/ 	.byte	0x04, 0x17
        /*00ca*/ 	.short	(.L_33 - .L_32)
.L_32:
        /*00cc*/ 	.word	0x00000000
        /*00d0*/ 	.short	0x0001
        /*00d2*/ 	.short	0x0008
        /*00d4*/ 	.byte	0x00, 0xf4, 0x21, 0x00


	//----- nvinfo : EIATTR_KPARAM_INFO
	.align		4
.L_33:
        /*00d8*/ 	.byte	0x04, 0x17
        /*00da*/ 	.short	(.L_35 - .L_34)
.L_34:
        /*00dc*/ 	.word	0x00000000
        /*00e0*/ 	.short	0x0000
        /*00e2*/ 	.short	0x0000
        /*00e4*/ 	.byte	0x00, 0xf4, 0x21, 0x00


	//----- nvinfo : EIATTR_SPARSE_MMA_MASK
	.align		4
.L_35:
        /*00e8*/ 	.byte	0x03, 0x50
        /*00ea*/ 	.short	0x0000


	//----- nvinfo : EIATTR_MAXREG_COUNT
	.align		4
        /*00ec*/ 	.byte	0x03, 0x1b
        /*00ee*/ 	.short	0x00ff


	//----- nvinfo : EIATTR_NUM_BARRIERS
	.align		4
        /*00f0*/ 	.byte	0x02, 0x4c
        /*00f2*/ 	.byte	0x01
	.zero		1


	//----- nvinfo : EIATTR_ANNOTATIONS
	.align		4
        /*00f4*/ 	.byte	0x04, 0x55
        /*00f6*/ 	.short	(.L_37 - .L_36)


	//   ....[0]....
.L_36:
        /*00f8*/ 	.word	0x00000001
        /*00fc*/ 	.byte	0x80, 0x00, 0x00, 0x00, 0x01, 0x00, 0x00, 0x00, 0xc0, 0x00, 0x00, 0x00, 0x01, 0x00, 0x00, 0x00
        /* <DEDUP_REMOVED lines=503> */
        /*207c*/ 	.byte	0x90, 0xc2, 0x00, 0x00


	//----- nvinfo : EIATTR_MERCURY_ISA_VERSION
	.align		4
.L_37:
        /*2080*/ 	.byte	0x03, 0x5f
        /*2082*/ 	.short	0x0101


	//----- nvinfo : EIATTR_EXIT_INSTR_OFFSETS
	.align		4
        /*2084*/ 	.byte	0x04, 0x1c
        /*2086*/ 	.short	(.L_39 - .L_38)


	//   ....[0]....
.L_38:
        /*2088*/ 	.word	0x00016320


	//   ....[1]....
        /*208c*/ 	.word	0x00016340


	//----- nvinfo : EIATTR_REQNTID
	.align		4
.L_39:
        /*2090*/ 	.byte	0x04, 0x10
        /*2092*/ 	.short	(.L_41 - .L_40)
.L_40:
        /*2094*/ 	.word	0x00000080
        /*2098*/ 	.word	0x00000001
        /*209c*/ 	.word	0x00000001


	//----- nvinfo : EIATTR_CBANK_PARAM_SIZE
	.align		4
.L_41:
        /*20a0*/ 	.byte	0x03, 0x19
        /*20a2*/ 	.short	0x0050


	//----- nvinfo : EIATTR_PARAM_CBANK
	.align		4
        /*20a4*/ 	.byte	0x04, 0x0a
        /*20a6*/ 	.short	(.L_43 - .L_42)
	.align		4
.L_42:
        /*20a8*/ 	.word	index@(.nv.constant0.matmul_kernel)
        /*20ac*/ 	.short	0x0210
        /*20ae*/ 	.short	0x0050


	//----- nvinfo : EIATTR_SW_WAR
	.align		4
.L_43:
        /*20b0*/ 	.byte	0x04, 0x36
        /*20b2*/ 	.short	(.L_45 - .L_44)
.L_44:
        /*20b4*/ 	.word	0x00000008
.L_45:


//--------------------- .nv.callgraph             --------------------------
	.section	.nv.callgraph,"",@"SHT_CUDA_CALLGRAPH"
	.align	4
	.sectionentsize	8
	.align		4
        /*0000*/ 	.word	0x00000000
	.align		4
        /*0004*/ 	.word	0xffffffff
	.align		4
        /*0008*/ 	.word	0x00000000
	.align		4
        /*000c*/ 	.word	0xfffffffe
	.align		4
        /*0010*/ 	.word	0x00000000
	.align		4
        /*0014*/ 	.word	0xfffffffd
	.align		4
        /*0018*/ 	.word	0x00000000
	.align		4
        /*001c*/ 	.word	0xfffffffc


//--------------------- .text.matmul_kernel       --------------------------
	.section	.text.matmul_kernel,"ax",@progbits
	.align	128
        .global         matmul_kernel
        .type           matmul_kernel,@function
        .size           matmul_kernel,(.L_x_3 - matmul_kernel)
        .other          matmul_kernel,@"STO_CUDA_ENTRY STV_DEFAULT"
matmul_kernel:
.text.matmul_kernel:
[----:B------:R-:W0:Y:S08]  /*0000*/  LDC R1, c[0x0][0x28] ;  /* 0x00000a00ff017b82 */ /* 0x000e300000000800 */
[----:B------:R-:W1:Y:S01]  /*0010*/  LDC.64 R2, c[0x0][0x228] ;  /* 0x00008a00ff027b82 */ /* 0x000e620000000a00 */
[----:B------:R-:W2:Y:S01]  /*0020*/  S2R R7, SR_CTAID.X ;  /* 0x0000000000077919 */ /* 0x000ea20000002500 */
[----:B0-----:R-:W-:Y:S01]  /*0030*/  VIADD R1, R1, 0xfffff8d0 ;  /* 0xfffff8d001017836 */ /* 0x001fe20000000000 */
[----:B------:R-:W-:Y:S01]  /*0040*/  UMOV UR4, 0x400 ;  /* 0x0000040000047882 */ /* 0x000fe20000000000 */
[----:B------:R-:W-:Y:S01]  /*0050*/  ULDC.64 UR14, c[0x0][0x208] ;  /* 0x00008200000e7ab9 */ /* 0x000fe20000000a00 */
[----:B------:R-:W-:-:S02]  /*0060*/  CS2R R216, SRZ ;  /* 0x0000000000d87805 */ /* 0x000fc4000001ff00 */
[----:B------:R-:W-:Y:S01]  /*0070*/  CS2R R218, SRZ ;  /* 0x0000000000da7805 */ /* 0x000fe2000001ff00 */
[----:B------:R0:W-:Y:S01]  /*0080*/  STL [R1], RZ ;  /* 0x000000ff01007387 */ /* 0x0001e20000100800 */
[----:B------:R-:W3:Y:S01]  /*0090*/  S2UR UR12, SR_CgaCtaId ;  /* 0x00000000000c79c3 */ /* 0x000ee20000008800 */
[----:B------:R-:W-:Y:S02]  /*00a0*/  CS2R R220, SRZ ;  /* 0x0000000000dc7805 */ /* 0x000fe4000001ff00 */
[----:B------:R-:W-:Y:S01]  /*00b0*/  CS2R R222, SRZ ;  /* 0x0000000000de7805 */ /* 0x000fe2000001ff00 */
[----:B------:R0:W-:Y:S01]  /*00c0*/  STL [R1+0x4], RZ ;  /* 0x000004ff01007387 */ /* 0x0001e20000100800 */
[----:B------:R-:W-:Y:S02]  /*00d0*/  CS2R R224, SRZ ;  /* 0x0000000000e07805 */ /* 0x000fe4000001ff00 */
[----:B------:R-:W-:Y:S02]  /*00e0*/  CS2R R226, SRZ ;  /* 0x0000000000e27805 */ /* 0x000fe4000001ff00 */
[----:B------:R-:W-:Y:S01]  /*00f0*/  CS2R R228, SRZ ;  /* 0x0000000000e47805 */ /* 0x000fe2000001ff00 */
[----:B------:R0:W-:Y:S01]  /*0100*/  STL [R1+0x8], RZ ;  /* 0x000008ff01007387 */ /* 0x0001e20000100800 */
[----:B------:R-:W-:-:S02]  /*0110*/  CS2R R230, SRZ ;  /* 0x0000000000e67805 */ /* 0x000fc4000001ff00 */
[----:B------:R-:W-:Y:S02]  /*0120*/  CS2R R232, SRZ ;  /* 0x0000000000e87805 */ /* 0x000fe4000001ff00 */
[----:B------:R-:W-:Y:S01]  /*0130*/  CS2R R234, SRZ ;  /* 0x0000000000ea7805 */ /* 0x000fe2000001ff00 */
[----:B------:R0:W-:Y:S01]  /*0140*/  STL [R1+0xc], RZ ;  /* 0x00000cff01007387 */ /* 0x0001e20000100800 */
[----:B------:R-:W-:Y:S02]  /*0150*/  CS2R R236, SRZ ;  /* 0x0000000000ec7805 */ /* 0x000fe4000001ff00 */
[----:B------:R-:W-:Y:S02]  /*0160*/  CS2R R238, SRZ ;  /* 0x0000000000ee7805 */ /* 0x000fe4000001ff00 */
[----:B------:R-:W-:Y:S01]  /*0170*/  CS2R R240, SRZ ;  /* 0x0000000000f07805 */ /* 0x000fe2000001ff00 */
[----:B------:R0:W-:Y:S01]  /*0180*/  STL [R1+0x10], RZ ;  /* 0x000010ff01007387 */ /* 0x0001e20000100800 */
[----:B-1----:R-:W-:Y:S01]  /*0190*/  VIADD R0, R3, 0x3f ;  /* 0x0000003f03007836 */ /* 0x002fe20000000000 */
[----:B------:R-:W-:-:S02]  /*01a0*/  CS2R R242, SRZ ;  /* 0x0000000000f27805 */ /* 0x000fc4000001ff00 */
[----:B------:R-:W-:Y:S01]  /*01b0*/  CS2R R244, SRZ ;  /* 0x0000000000f47805 */ /* 0x000fe2000001ff00 */
[----:B------:R0:W-:Y:S01]  /*01c0*/  STL [R1+0x14], RZ ;  /* 0x000014ff01007387 */ /* 0x0001e20000100800 */
[----:B------:R-:W-:Y:S02]  /*01d0*/  CS2R R246, SRZ ;  /* 0x0000000000f67805 */ /* 0x000fe4000001ff00 */
[----:B------:R-:W-:Y:S02]  /*01e0*/  SHF.R.S32.HI R5, RZ, 0x1f, R0 ;  /* 0x0000001fff057819 */ /* 0x000fe40000011400 */
[----:B------:R-:W-:Y:S01]  /*01f0*/  CS2R R184, SRZ ;  /* 0x0000000000b87805 */ /* 0x000fe2000001ff00 */
[----:B------:R0:W-:Y:S01]  /*0200*/  STL [R1+0x18], RZ ;  /* 0x000018ff01007387 */ /* 0x0001e20000100800 */
[----:B---3--:R-:W-:Y:S01]  /*0210*/  ULEA UR12, UR12, UR4, 0x18 ;  /* 0x000000040c0c7291 */ /* 0x008fe2000f8ec03f */
[----:B------:R-:W-:Y:S02]  /*0220*/  LEA.HI R5, R5, R0, RZ, 0x6 ;  /* 0x0000000005057211 */ /* 0x000fe400078f30ff */
[----:B------:R-:W-:-:S02]  /*0230*/  CS2R R186, SRZ ;  /* 0x0000000000ba7805 */ /* 0x000fc4000001ff00 */
[----:B--2---:R-:W-:Y:S01]  /*0240*/  IABS R10, R7 ;  /* 0x00000007000a7213 */ /* 0x004fe20000000000 */
[----:B------:R0:W-:Y:S01]  /*0250*/  STL [R1+0x1c], RZ ;  /* 0x00001cff01007387 */ /* 0x0001e20000100800 */
[----:B------:R-:W-:Y:S02]  /*0260*/  SHF.R.S32.HI R6, RZ, 0x6, R5 ;  /* 0x00000006ff067819 */ /* 0x000fe40000011405 */
[----:B------:R-:W-:Y:S02]  /*0270*/  CS2R R188, SRZ ;  /* 0x0000000000bc7805 */ /* 0x000fe4000001ff00 */
[----:B------:R-:W-:Y:S01]  /*0280*/  CS2R R190, SRZ ;  /* 0x0000000000be7805 */ /* 0x000fe2000001ff00 */
[----:B------:R0:W-:Y:S01]  /*0290*/  STL [R1+0x20], RZ ;  /* 0x000020ff01007387 */ /* 0x0001e20000100800 */
[----:B------:R-:W-:Y:S02]  /*02a0*/  IABS R9, R6 ;  /* 0x0000000600097213 */ /* 0x000fe40000000000 */
[----:B------:R-:W-:-:S02]  /*02b0*/  CS2R R192, SRZ ;  /* 0x0000000000c07805 */ /* 0x000fc4000001ff00 */
[----:B------:R-:W-:Y:S01]  /*02c0*/  IABS R12, R6 ;  /* 0x00000006000c7213 */ /* 0x000fe20000000000 */
[----:B------:R0:W-:Y:S01]  /*02d0*/  STL [R1+0x24], RZ ;  /* 0x000024ff01007387 */ /* 0x0001e20000100800 */
[----:B------:R-:W1:Y:S01]  /*02e0*/  I2F.RP R0, R9 ;  /* 0x0000000900007306 */ /* 0x000e620000209400 */
        /* <DEDUP_REMOVED lines=14> */
[----:B-1----:R-:W1:Y:S01]  /*03d0*/  MUFU.RCP R0, R0 ;  /* 0x0000000000007308 */ /* 0x002e620000001000 */
        /* <DEDUP_REMOVED lines=16> */
[----:B-1----:R-:W-:Y:S01]  /*04e0*/  VIADD R4, R0, 0xffffffe ;  /* 0x0ffffffe00047836 */ /* 0x002fe20000000000 */
[----:B------:R0:W-:Y:S01]  /*04f0*/  STL [R1+0x44], RZ ;  /* 0x000044ff01007387 */ /* 0x0001e20000100800 */
[----:B------:R-:W-:Y:S01]  /*0500*/  IMAD.MOV R0, RZ, RZ, -R12 ;  /* 0x000000ffff007224 */ /* 0x000fe200078e0a0c */
[----:B------:R-:W-:Y:S01]  /*0510*/  CS2R R176, SRZ ;  /* 0x0000000000b07805 */ /* 0x000fe2000001ff00 */
[----:B------:R1:W2:Y:S01]  /*0520*/  F2I.FTZ.U32.TRUNC.NTZ R5, R4 ;  /* 0x0000000400057305 */ /* 0x0002a2000021f000 */
        /* <DEDUP_REMOVED lines=8> */
[----:B-1----:R-:W-:Y:S01]  /*05b0*/  IMAD.MOV.U32 R4, RZ, RZ, RZ ;  /* 0x000000ffff047224 */ /* 0x002fe200078e00ff */
[----:B------:R0:W-:Y:S01]  /*05c0*/  STL [R1+0x50], RZ ;  /* 0x000050ff01007387 */ /* 0x0001e20000100800 */
[----:B------:R-:W-:-:S02]  /*05d0*/  CS2R R126, SRZ ;  /* 0x00000000007e7805 */ /* 0x000fc4000001ff00 */
[----:B------:R-:W-:Y:S02]  /*05e0*/  CS2R R128, SRZ ;  /* 0x0000000000807805 */ /* 0x000fe4000001ff00 */
[----:B------:R-:W-:Y:S01]  /*05f0*/  CS2R R130, SRZ ;  /* 0x0000000000827805 */ /* 0x000fe2000001ff00 */
[----:B------:R0:W-:Y:S01]  /*0600*/  STL [R1+0x54], RZ ;  /* 0x000054ff01007387 */ /* 0x0001e20000100800 */
[--C-:B--2---:R-:W-:Y:S01]  /*0610*/  IMAD.MOV R8, RZ, RZ, -R5.reuse ;  /* 0x000000ffff087224 */ /* 0x104fe200078e0a05 */
[----:B------:R-:W-:Y:S02]  /*0620*/  CS2R R132, SRZ ;  /* 0x0000000000847805 */ /* 0x000fe4000001ff00 */
[----:B------:R-:W-:Y:S01]  /*0630*/  CS2R R134, SRZ ;  /* 0x0000000000867805 */ /* 0x000fe2000001ff00 */
[----:B------:R0:W-:Y:S01]  /*0640*/  STL [R1+0x58], RZ ;  /* 0x000058ff01007387 */ /* 0x0001e20000100800 */
[----:B------:R-:W-:Y:S01]  /*0650*/  IMAD R11, R8, R9, RZ ;  /* 0x00000009080b7224 */ /* 0x000fe200078e02ff */
[----:B------:R-:W-:Y:S01]  /*0660*/  CS2R R136, SRZ ;  /* 0x0000000000887805 */ /* 0x000fe2000001ff00 */
[----:B------:R-:W-:Y:S01]  /*0670*/  IMAD.MOV.U32 R8, RZ, RZ, R10 ;  /* 0x000000ffff087224 */ /* 0x000fe200078e000a */
[----:B------:R0:W-:Y:S01]  /*0680*/  STL [R1+0x5c], RZ ;  /* 0x00005cff01007387 */ /* 0x0001e20000100800 */
[----:B------:R-:W-:Y:S01]  /*0690*/  IMAD.HI.U32 R5, R5, R11, R4 ;  /* 0x0000000b05057227 */ /* 0x000fe200078e0004 */
[----:B------:R-:W-:-:S02]  /*06a0*/  CS2R R138, SRZ ;  /* 0x00000000008a7805 */ /* 0x000fc4000001ff00 */
[----:B------:R-:W-:Y:S01]  /*06b0*/  CS2R R140, SRZ ;  /* 0x00000000008c7805 */ /* 0x000fe2000001ff00 */
[----:B------:R0:W-:Y:S01]  /*06c0*/  STL [R1+0x60], RZ ;  /* 0x000060ff01007387 */ /* 0x0001e20000100800 */
[----:B------:R-:W-:Y:S02]  /*06d0*/  CS2R R142, SRZ ;  /* 0x00000000008e7805 */ /* 0x000fe4000001ff00 */
[----:B------:R-:W-:Y:S01]  /*06e0*/  CS2R R144, SRZ ;  /* 0x0000000000907805 */ /* 0x000fe2000001ff00 */
[----:B------:R-:W-:Y:S01]  /*06f0*/  IMAD.HI.U32 R5, R5, R8, RZ ;  /* 0x0000000805057227 */ /* 0x000fe200078e00ff */
[----:B------:R0:W-:Y:S01]  /*0700*/  STL [R1+0x64], RZ ;  /* 0x000064ff01007387 */ /* 0x0001e20000100800 */
[----:B------:R-:W-:Y:S02]  /*0710*/  CS2R R146, SRZ ;  /* 0x0000000000927805 */ /* 0x000fe4000001ff00 */
[----:B------:R-:W-:Y:S01]  /*0720*/  CS2R R148, SRZ ;  /* 0x0000000000947805 */ /* 0x000fe2000001ff00 */
[----:B------:R-:W-:Y:S01]  /*0730*/  IMAD R0, R5, R0, R8 ;  /* 0x0000000005007224 */ /* 0x000fe200078e0208 */
[----:B------:R0:W-:Y:S01]  /*0740*/  STL [R1+0x68], RZ ;  /* 0x000068ff01007387 */ /* 0x0001e20000100800 */
[----:B------:R-:W-:-:S02]  /*0750*/  CS2R R150, SRZ ;  /* 0x0000000000967805 */ /* 0x000fc4000001ff00 */
[----:B------:R-:W-:Y:S02]  /*0760*/  CS2R R88, SRZ ;  /* 0x0000000000587805 */ /* 0x000fe4000001ff00 */
[----:B------:R-:W-:Y:S02]  /*0770*/  CS2R R90, SRZ ;  /* 0x00000000005a7805 */ /* 0x000fe4000001ff00 */
[----:B------:R-:W-:Y:S01]  /*0780*/  ISETP.GT.U32.AND P1, PT, R9, R0, PT ;  /* 0x000000000900720c */ /* 0x000fe20003f24070 */
        /* <DEDUP_REMOVED lines=12> */
[----:B------:R-:W-:Y:S01]  /*0850*/  @!P1 IMAD.IADD R0, R0, 0x1, -R9 ;  /* 0x0000000100009824 */ /* 0x000fe200078e0a09 */
[----:B------:R0:W-:Y:S01]  /*0860*/  STL [R1+0x78], RZ ;  /* 0x000078ff01007387 */ /* 0x0001e20000100800 */
[----:B------:R-:W-:Y:S01]  /*0870*/  @!P1 VIADD R5, R5, 0x1 ;  /* 0x0000000105059836 */ /* 0x000fe20000000000 */
[----:B------:R-:W-:-:S02]  /*0880*/  ISETP.NE.AND P1, PT, R6, RZ, PT ;  /* 0x000000ff0600720c */ /* 0x000fc40003f25270 */
[----:B------:R-:W-:Y:S02]  /*0890*/  CS2R R110, SRZ ;  /* 0x00000000006e7805 */ /* 0x000fe4000001ff00 */
[----:B------:R-:W-:Y:S01]  /*08a0*/  ISETP.GE.U32.AND P0, PT, R0, R9, PT ;  /* 0x000000090000720c */ /* 0x000fe20003f06070 */
[----:B------:R0:W-:Y:S01]  /*08b0*/  STL [R1+0x7c], RZ ;  /* 0x00007cff01007387 */ /* 0x0001e20000100800 */
[----:B------:R-:W-:Y:S02]  /*08c0*/  LOP3.LUT R0, R7, R6, RZ, 0x3c, !PT ;  /* 0x0000000607007212 */ /* 0x000fe400078e3cff */
[----:B------:R-:W-:Y:S02]  /*08d0*/  CS2R R112, SRZ ;  /* 0x0000000000707805 */ /* 0x000fe4000001ff00 */
[----:B------:R-:W-:Y:S02]  /*08e0*/  CS2R R114, SRZ ;  /* 0x0000000000727805 */ /* 0x000fe4000001ff00 */
[----:B------:R-:W-:-:S02]  /*08f0*/  CS2R R116, SRZ ;  /* 0x0000000000747805 */ /* 0x000fc4000001ff00 */
[----:B------:R-:W-:Y:S01]  /*0900*/  ISETP.GE.AND P2, PT, R0, RZ, PT ;  /* 0x000000ff0000720c */ /* 0x000fe20003f46270 */
[----:B------:R-:W-:Y:S01]  /*0910*/  VIADD R0, R2, 0x1ff ;  /* 0x000001ff02007836 */ /* 0x000fe20000000000 */
[----:B------:R-:W-:Y:S02]  /*0920*/  CS2R R118, SRZ ;  /* 0x0000000000767805 */ /* 0x000fe4000001ff00 */
[----:B------:R-:W-:Y:S02]  /*0930*/  CS2R R56, SRZ ;  /* 0x0000000000387805 */ /* 0x000fe4000001ff00 */
[----:B------:R-:W-:Y:S02]  /*0940*/  CS2R R58, SRZ ;  /* 0x00000000003a7805 */ /* 0x000fe4000001ff00 */
[----:B------:R-:W-:Y:S02]  /*0950*/  CS2R R60, SRZ ;  /* 0x00000000003c7805 */ /* 0x000fe4000001ff00 */
[----:B------:R-:W-:Y:S01]  /*0960*/  CS2R R62, SRZ ;  /* 0x00000000003e7805 */ /* 0x000fe2000001ff00 */
[----:B------:R-:W-:Y:S01]  /*0970*/  @P0 VIADD R5, R5, 0x1 ;  /* 0x0000000105050836 */ /* 0x000fe20000000000 */
[----:B------:R-:W-:-:S02]  /*0980*/  CS2R R64, SRZ ;  /* 0x0000000000407805 */ /* 0x000fc4000001ff00 */
[----:B------:R-:W-:Y:S02]  /*0990*/  CS2R R66, SRZ ;  /* 0x0000000000427805 */ /* 0x000fe4000001ff00 */
[----:B------:R-:W-:Y:S01]  /*09a0*/  CS2R R68, SRZ ;  /* 0x0000000000447805 */ /* 0x000fe2000001ff00 */
[----:B------:R-:W-:Y:S01]  /*09b0*/  IMAD.MOV.U32 R10, RZ, RZ, R5 ;  /* 0x000000ffff0a7224 */ /* 0x000fe200078e0005 */
[----:B------:R-:W-:Y:S02]  /*09c0*/  SHF.R.S32.HI R5, RZ, 0x1f, R0 ;  /* 0x0000001fff057819 */ /* 0x000fe40000011400 */
[----:B------:R-:W-:Y:S02]  /*09d0*/  CS2R R70, SRZ ;  /* 0x0000000000467805 */ /* 0x000fe4000001ff00 */
[----:B------:R-:W-:Y:S01]  /*09e0*/  CS2R R72, SRZ ;  /* 0x0000000000487805 */ /* 0x000fe2000001ff00 */
[----:B------:R-:W-:Y:S01]  /*09f0*/  @!P2 IMAD.MOV R10, RZ, RZ, -R10 ;  /* 0x000000ffff0aa224 */ /* 0x000fe200078e0a0a */
[----:B------:R-:W-:-:S02]  /*0a00*/  LEA.HI R5, R5, R0, RZ, 0x9 ;  /* 0x0000000005057211 */ /* 0x000fc400078f48ff */
[----:B------:R-:W-:Y:S02]  /*0a10*/  CS2R R74, SRZ ;  /* 0x00000000004a7805 */ /* 0x000fe4000001ff00 */
[----:B------:R-:W-:Y:S02]  /*0a20*/  @!P1 LOP3.LUT R10, RZ, R6, RZ, 0x33, !PT ;  /* 0x00000006ff0a9212 */ /* 0x000fe400078e33ff */
[----:B------:R-:W-:Y:S02]  /*0a30*/  CS2R R76, SRZ ;  /* 0x00000000004c7805 */ /* 0x000fe4000001ff00 */
[----:B------:R-:W-:Y:S02]  /*0a40*/  CS2R R78, SRZ ;  /* 0x00000000004e7805 */ /* 0x000fe4000001ff00 */
[----:B------:R-:W-:Y:S02]  /*0a50*/  CS2R R80, SRZ ;  /* 0x0000000000507805 */ /* 0x000fe4000001ff00 */
[----:B------:R-:W-:Y:S01]  /*0a60*/  LEA.HI.SX32 R5, R5, -R10, 0x17 ;  /* 0x8000000a05057211 */ /* 0x000fe200078fbaff */
[----:B------:R-:W-:Y:S01]  /*0a70*/  IMAD.MOV R8, RZ, RZ, -R10 ;  /* 0x000000ffff087224 */ /* 0x000fe200078e0a0a */
[----:B------:R-:W-:-:S02]  /*0a80*/  CS2R R82, SRZ ;  /* 0x0000000000527805 */ /* 0x000fc4000001ff00 */
[----:B------:R-:W-:Y:S02]  /*0a90*/  CS2R R84, SRZ ;  /* 0x0000000000547805 */ /* 0x000fe4000001ff00 */
[----:B------:R-:W-:Y:S01]  /*0aa0*/  VIMNMX R11, R5, 0x1, PT ;  /* 0x00000001050b7848 */ /* 0x000fe20003fe0100 */
[----:B------:R-:W-:Y:S01]  /*0ab0*/  IMAD R8, R6, R8, R7 ;  /* 0x0000000806087224 */ /* 0x000fe200078e0207 */
[----:B------:R-:W-:Y:S02]  /*0ac0*/  CS2R R86, SRZ ;  /* 0x0000000000567805 */ /* 0x000fe4000001ff00 */
[----:B------:R-:W-:Y:S02]  /*0ad0*/  CS2R R24, SRZ ;  /* 0x0000000000187805 */ /* 0x000fe4000001ff00 */
[----:B------:R-:W-:Y:S02]  /*0ae0*/  IABS R9, R11 ;  /* 0x0000000b00097213 */ /* 0x000fe40000000000 */
[----:B------:R-:W-:-:S02]  /*0af0*/  CS2R R26, SRZ ;  /* 0x00000000001a7805 */ /* 0x000fc4000001ff00 */
[----:B------:R-:W-:Y:S02]  /*0b00*/  IABS R13, R11 ;  /* 0x0000000b000d7213 */ /* 0x000fe40000000000 */
[----:B------:R-:W-:Y:S01]  /*0b10*/  CS2R R28, SRZ ;  /* 0x00000000001c7805 */ /* 0x000fe2000001ff00 */
[----:B------:R-:W1:Y:S01]  /*0b20*/  I2F.RP R0, R9 ;  /* 0x0000000900007306 */ /* 0x000e620000209400 */
[----:B------:R-:W-:Y:S02]  /*0b30*/  CS2R R30, SRZ ;  /* 0x00000000001e7805 */ /* 0x000fe4000001ff00 */
[----:B------:R-:W-:Y:S02]  /*0b40*/  CS2R R32, SRZ ;  /* 0x0000000000207805 */ /* 0x000fe4000001ff00 */
[----:B------:R-:W-:Y:S02]  /*0b50*/  CS2R R34, SRZ ;  /* 0x0000000000227805 */ /* 0x000fe4000001ff00 */
[----:B------:R-:W-:-:S02]  /*0b60*/  CS2R R36, SRZ ;  /* 0x0000000000247805 */ /* 0x000fc4000001ff00 */
[----:B------:R-:W-:Y:S02]  /*0b70*/  CS2R R38, SRZ ;  /* 0x0000000000267805 */ /* 0x000fe4000001ff00 */
[----:B------:R-:W-:Y:S02]  /*0b80*/  CS2R R40, SRZ ;  /* 0x0000000000287805 */ /* 0x000fe4000001ff00 */
[----:B------:R-:W-:Y:S02]  /*0b90*/  CS2R R42, SRZ ;  /* 0x00000000002a7805 */ /* 0x000fe4000001ff00 */
[----:B------:R-:W-:Y:S02]  /*0ba0*/  CS2R R44, SRZ ;  /* 0x00000000002c7805 */ /* 0x000fe4000001ff00 */
[----:B------:R-:W-:Y:S02]  /*0bb0*/  CS2R R46, SRZ ;  /* 0x00000000002e7805 */ /* 0x000fe4000001ff00 */
[----:B------:R-:W-:-:S02]  /*0bc0*/  CS2R R48, SRZ ;  /* 0x0000000000307805 */ /* 0x000fc4000001ff00 */
[----:B------:R-:W-:Y:S02]  /*0bd0*/  CS2R R50, SRZ ;  /* 0x0000000000327805 */ /* 0x000fe4000001ff00 */
[----:B------:R-:W-:Y:S02]  /*0be0*/  CS2R R52, SRZ ;  /* 0x0000000000347805 */ /* 0x000fe4000001ff00 */
[----:B------:R-:W-:Y:S01]  /*0bf0*/  CS2R R54, SRZ ;  /* 0x0000000000367805 */ /* 0x000fe2000001ff00 */
[----:B-1----:R-:W1:Y:S02]  /*0c00*/  MUFU.RCP R0, R0 ;  /* 0x0000000000007308 */ /* 0x002e640000001000 */
[----:B-1----:R-:W-:Y:S02]  /*0c10*/  VIADD R4, R0, 0xffffffe ;  /* 0x0ffffffe00047836 */ /* 0x002fe40000000000 */
[----:B------:R-:W-:-:S04]  /*0c20*/  IMAD.MOV R0, RZ, RZ, -R13 ;  /* 0x000000ffff007224 */ /* 0x000fc800078e0a0d */
[----:B------:R1:W2:Y:S02]  /*0c30*/  F2I.FTZ.U32.TRUNC.NTZ R5, R4 ;  /* 0x0000000400057305 */ /* 0x0002a4000021f000 */
[----:B-1----:R-:W-:Y:S02]  /*0c40*/  IMAD.MOV.U32 R4, RZ, RZ, RZ ;  /* 0x000000ffff047224 */ /* 0x002fe400078e00ff */
[----:B--2---:R-:W-:-:S04]  /*0c50*/  IMAD.MOV R12, RZ, RZ, -R5 ;  /* 0x000000ffff0c7224 */ /* 0x004fc800078e0a05 */
[----:B------:R-:W-:Y:S01]  /*0c60*/  IMAD.MOV.U32 R6, RZ, RZ, R12 ;  /* 0x000000ffff067224 */ /* 0x000fe200078e000c */
[----:B------:R-:W-:-:S03]  /*0c70*/  IABS R12, R8 ;  /* 0x00000008000c7213 */ /* 0x000fc60000000000 */
[----:B------:R-:W-:Y:S02]  /*0c80*/  IMAD R7, R6, R9, RZ ;  /* 0x0000000906077224 */ /* 0x000fe400078e02ff */
[----:B------:R-:W-:Y:S02]  /*0c90*/  IMAD.MOV.U32 R6, RZ, RZ, R12 ;  /* 0x000000ffff067224 */ /* 0x000fe400078e000c */
[----:B------:R-:W-:-:S06]  /*0ca0*/  IMAD.HI.U32 R5, R5, R7, R4 ;  /* 0x0000000705057227 */ /* 0x000fcc00078e0004 */
[----:B------:R-:W-:-:S04]  /*0cb0*/  IMAD.HI.U32 R5, R5, R6, RZ ;  /* 0x0000000605057227 */ /* 0x000fc800078e00ff */
[----:B------:R-:W-:-:S05]  /*0cc0*/  IMAD R0, R5, R0, R6 ;  /* 0x0000000005007224 */ /* 0x000fca00078e0206 */
[----:B------:R-:W-:-:S13]  /*0cd0*/  ISETP.GT.U32.AND P1, PT, R9, R0, PT ;  /* 0x000000000900720c */ /* 0x000fda0003f24070 */
[----:B------:R-:W-:Y:S02]  /*0ce0*/  @!P1 IMAD.IADD R0, R0, 0x1, -R9 ;  /* 0x0000000100009824 */ /* 0x000fe400078e0a09 */
[----:B------:R-:W-:Y:S01]  /*0cf0*/  @!P1 VIADD R5, R5, 0x1 ;  /* 0x0000000105059836 */ /* 0x000fe20000000000 */
[----:B------:R-:W-:Y:S02]  /*0d00*/  ISETP.NE.AND P1, PT, R11, RZ, PT ;  /* 0x000000ff0b00720c */ /* 0x000fe40003f25270 */
[----:B------:R-:W-:Y:S02]  /*0d10*/  ISETP.GE.U32.AND P0, PT, R0, R9, PT ;  /* 0x000000090000720c */ /* 0x000fe40003f06070 */
[----:B------:R-:W-:-:S04]  /*0d20*/  LOP3.LUT R0, R8, R11, RZ, 0x3c, !PT ;  /* 0x0000000b08007212 */ /* 0x000fc800078e3cff */
[----:B------:R-:W-:-:S07]  /*0d30*/  ISETP.GE.AND P2, PT, R0, RZ, PT ;  /* 0x000000ff0000720c */ /* 0x000fce0003f46270 */
[----:B------:R-:W-:-:S06]  /*0d40*/  @P0 VIADD R5, R5, 0x1 ;  /* 0x0000000105050836 */ /* 0x000fcc0000000000 */
[----:B------:R-:W-:Y:S01]  /*0d50*/  @!P2 IMAD.MOV R5, RZ, RZ, -R5 ;  /* 0x000000ffff05a224 */ /* 0x000fe200078e0a05 */
[----:B------:R-:W-:-:S05]  /*0d60*/  @!P1 LOP3.LUT R5, RZ, R11, RZ, 0x33, !PT ;  /* 0x0000000bff059212 */ /* 0x000fca00078e33ff */
[----:B------:R-:W-:Y:S02]  /*0d70*/  IMAD.MOV R0, RZ, RZ, -R5 ;  /* 0x000000ffff007224 */ /* 0x000fe400078e0a05 */
[----:B------:R-:W-:Y:S02]  /*0d80*/  IMAD.SHL.U32 R16, R5, 0x40, RZ ;  /* 0x0000004005107824 */ /* 0x000fe400078e00ff */
[----:B------:R-:W-:Y:S02]  /*0d90*/  IMAD R0, R11, R0, R8 ;  /* 0x000000000b007224 */ /* 0x000fe400078e0208 */
[----:B------:R-:W1:Y:S02]  /*0da0*/  S2R R8, SR_TID.X ;  /* 0x0000000000087919 */ /* 0x000e640000002100 */
[----:B------:R-:W-:Y:S02]  /*0db0*/  IMAD.IADD R4, R10, 0x1, R0 ;  /* 0x000000010a047824 */ /* 0x000fe400078e0200 */
[----:B------:R-:W2:Y:S01]  /*0dc0*/  LDC R0, c[0x0][0x230] ;  /* 0x00008c00ff007b82 */ /* 0x000ea20000000800 */
[----:B------:R0:W-:Y:S01]  /*0dd0*/  STL [R1+0x80], R16 ;  /* 0x0000801001007387 */ /* 0x0001e20000100800 */
[----:B--2---:R-:W-:Y:S01]  /*0de0*/  VIADD R0, R0, 0x1f ;  /* 0x0000001f00007836 */ /* 0x004fe20000000000 */
[----:B-1----:R-:W-:-:S04]  /*0df0*/  LOP3.LUT R7, R8, 0x7f, RZ, 0xc0, !PT ;  /* 0x0000007f08077812 */ /* 0x002fc800078ec0ff */
[----:B------:R-:W-:Y:S01]  /*0e00*/  ISETP.GE.AND P0, PT, R0, 0x20, PT ;  /* 0x000000200000780c */ /* 0x000fe20003f06270 */
[----:B------:R-:W-:Y:S01]  /*0e10*/  IMAD R21, R4, 0x200, R7 ;  /* 0x0000020004157824 */ /* 0x000fe200078e0207 */
[----:B------:R-:W-:-:S03]  /*0e20*/  LOP3.LUT R4, R8, 0x60, RZ, 0xc0, !PT ;  /* 0x0000006008047812 */ /* 0x000fc600078ec0ff */
[C---:B------:R-:W-:Y:S01]  /*0e30*/  VIADD R18, R21.reuse, 0x80 ;  /* 0x0000008015127836 */ /* 0x040fe20000000000 */
[----:B------:R0:W-:Y:S01]  /*0e40*/  STL [R1+0x84], R21 ;  /* 0x0000841501007387 */ /* 0x0001e20000100800 */
[C---:B------:R-:W-:Y:S02]  /*0e50*/  VIADD R19, R21.reuse, 0x100 ;  /* 0x0000010015137836 */ /* 0x040fe40000000000 */
[----:B------:R-:W-:Y:S01]  /*0e60*/  VIADD R20, R21, 0x180 ;  /* 0x0000018015147836 */ /* 0x000fe20000000000 */
[----:B------:R0:W-:Y:S04]  /*0e70*/  STL [R1+0x90], R18 ;  /* 0x0000901201007387 */ /* 0x0001e80000100800 */
[----:B------:R0:W-:Y:S04]  /*0e80*/  STL [R1+0x8c], R19 ;  /* 0x00008c1301007387 */ /* 0x0001e80000100800 */
[----:B------:R0:W-:Y:S01]  /*0e90*/  STL [R1+0x88], R20 ;  /* 0x0000881401007387 */ /* 0x0001e20000100800 */
[----:B------:R-:W-:Y:S05]  /*0ea0*/  @!P0 BRA `(.L_x_0) ;  /* 0x000000a800248947 */ /* 0x000fea0003800000 */
[----:B------:R-:W-:Y:S01]  /*0eb0*/  IABS R14, R2 ;  /* 0x00000002000e7213 */ /* 0x000fe20000000000 */
[----:B------:R-:W-:Y:S01]  /*0ec0*/  IMAD.MOV.U32 R6, RZ, RZ, RZ ;  /* 0x000000ffff067224 */ /* 0x000fe200078e00ff */
[----:B------:R-:W-:Y:S01]  /*0ed0*/  IABS R10, R20 ;  /* 0x00000014000a7213 */ /* 0x000fe20000000000 */
[----:B------:R-:W-:Y:S01]  /*0ee0*/  ULDC UR4, c[0x0][0x240] ;  /* 0x0000900000047ab9 */ /* 0x000fe20000000800 */
[----:B------:R-:W1:Y:S01]  /*0ef0*/  I2F.RP R9, R14 ;  /* 0x0000000e00097306 */ /* 0x000e620000209400 */
[----:B------:R-:W-:Y:S01]  /*0f00*/  IABS R12, R19 ;  /* 0x00000013000c7213 */ /* 0x000fe20000000000 */
[----:B------:R-:W-:Y:S01]  /*0f10*/  IMAD.SHL.U32 R250, R8, 0x20, RZ ;  /* 0x0000002008fa7824 */ /* 0x000fe200078e00ff */
[----:B------:R-:W-:Y:S01]  /*0f20*/  IABS R26, R3 ;  /* 0x00000003001a7213 */ /* 0x000fe20000000000 */
[----:B------:R-:W-:Y:S01]  /*0f30*/  ULDC.64 UR10, c[0x0][0x218] ;  /* 0x00008600000a7ab9 */ /* 0x000fe20000000a00 */
[----:B------:R-:W-:Y:S02]  /*0f40*/  IABS R15, R18 ;  /* 0x00000012000f7213 */ /* 0x000fe40000000000 */
[----:B------:R-:W-:-:S02]  /*0f50*/  CS2R R216, SRZ ;  /* 0x0000000000d87805 */ /* 0x000fc4000001ff00 */
[----:B------:R-:W-:Y:S01]  /*0f60*/  IABS R17, R21 ;  /* 0x0000001500117213 */ /* 0x000fe20000000000 */
[----:B------:R-:W2:Y:S01]  /*0f70*/  I2F.RP R5, R26 ;  /* 0x0000001a00057306 */ /* 0x000ea20000209400 */
[----:B------:R-:W-:Y:S01]  /*0f80*/  LEA.HI R27, R4, R16, RZ, 0x1b ;  /* 0x00000010041b7211 */ /* 0x000fe200078fd8ff */
[----:B------:R-:W-:Y:S01]  /*0f90*/  IMAD.MOV.U32 R4, RZ, RZ, RZ ;  /* 0x000000ffff047224 */ /* 0x000fe200078e00ff */
[----:B------:R-:W-:Y:S01]  /*0fa0*/  ULDC UR9, c[0x0][0x234] ;  /* 0x00008d0000097ab9 */ /* 0x000fe20000000800 */
[----:B------:R-:W-:Y:S01]  /*0fb0*/  ULDC UR22, c[0x0][0x238] ;  /* 0x00008e0000167ab9 */ /* 0x000fe20000000800 */
[----:B------:R-:W-:Y:S01]  /*0fc0*/  IABS R31, R27 ;  /* 0x0000001b001f7213 */ /* 0x000fe20000000000 */
[C---:B0-----:R-:W-:Y:S01]  /*0fd0*/  VIADD R16, R27.reuse, 0x38 ;  /* 0x000000381b107836 */ /* 0x041fe20000000000 */
[----:B------:R-:W-:Y:S01]  /*0fe0*/  ULDC UR23, c[0x0][0x238] ;  /* 0x00008e0000177ab9 */ /* 0x000fe20000000800 */
[----:B-1----:R-:W0:Y:S01]  /*0ff0*/  MUFU.RCP R9, R9 ;  /* 0x0000000900097308 */ /* 0x002e220000001000 */
[C---:B------:R-:W-:Y:S01]  /*1000*/  VIADD R32, R27.reuse, 0x28 ;  /* 0x000000281b207836 */ /* 0x040fe20000000000 */
[----:B------:R-:W-:Y:S01]  /*1010*/  ULDC UR26, c[0x0][0x238] ;  /* 0x00008e00001a7ab9 */ /* 0x000fe20000000800 */
[C---:B------:R-:W-:Y:S01]  /*1020*/  VIADD R33, R27.reuse, 0x24 ;  /* 0x000000241b217836 */ /* 0x040fe20000000000 */
[----:B------:R-:W-:Y:S01]  /*1030*/  USHF.R.U32.HI UR8, URZ, 0x4, UR12 ;  /* 0x000000043f087899 */ /* 0x000fe2000801160c */
[C---:B------:R-:W-:Y:S01]  /*1040*/  VIADD R34, R27.reuse, 0x20 ;  /* 0x000000201b227836 */ /* 0x040fe20000000000 */
[----:B------:R-:W-:Y:S01]  /*1050*/  UIADD3 UR5, UR12, 0x4000, URZ ;  /* 0x000040000c057890 */ /* 0x000fe2000fffe03f */
[C---:B------:R-:W-:Y:S01]  /*1060*/  VIADD R35, R27.reuse, 0x1c ;  /* 0x0000001c1b237836 */ /* 0x040fe20000000000 */
[----:B--2---:R-:W-:Y:S01]  /*1070*/  MUFU.RCP R5, R5 ;  /* 0x0000000500057308 */ /* 0x004fe20000001000 */
[C---:B------:R-:W-:Y:S01]  /*1080*/  VIADD R36, R27.reuse, 0x18 ;  /* 0x000000181b247836 */ /* 0x040fe20000000000 */
[----:B------:R-:W-:Y:S01]  /*1090*/  USGXT.U32 UR8, UR8, 0xe ;  /* 0x0000000e0808789a */ /* 0x000fe20008000000 */
[C---:B------:R-:W-:Y:S01]  /*10a0*/  VIADD R37, R27.reuse, 0x14 ;  /* 0x000000141b257836 */ /* 0x040fe20000000000 */
[----:B------:R-:W-:Y:S01]  /*10b0*/  IABS R22, R35 ;  /* 0x0000002300167213 */ /* 0x000fe20000000000 */
[C---:B------:R-:W-:Y:S01]  /*10c0*/  VIADD R38, R27.reuse, 0x10 ;  /* 0x000000101b267836 */ /* 0x040fe20000000000 */
[----:B------:R-:W-:Y:S01]  /*10d0*/  IABS R24, R36 ;  /* 0x0000002400187213 */ /* 0x000fe20000000000 */
[----:B------:R-:W-:Y:S01]  /*10e0*/  VIADD R40, R27, 0x8 ;  /* 0x000000081b287836 */ /* 0x000fe20000000000 */
[----:B------:R-:W-:Y:S01]  /*10f0*/  IABS R25, R37 ;  /* 0x0000002500197213 */ /* 0x000fe20000000000 */
[----:B0-----:R-:W-:Y:S01]  /*1100*/  VIADD R7, R9, 0xffffffe ;  /* 0x0ffffffe09077836 */ /* 0x001fe20000000000 */
[----:B------:R-:W-:Y:S01]  /*1110*/  ULDC UR7, c[0x0][0x23c] ;  /* 0x00008f0000077ab9 */ /* 0x000fe20000000800 */
[C---:B------:R-:W-:Y:S01]  /*1120*/  VIADD R39, R27.reuse, 0xc ;  /* 0x0000000c1b277836 */ /* 0x040fe20000000000 */
[----:B------:R-:W-:Y:S01]  /*1130*/  IABS R28, R40 ;  /* 0x00000028001c7213 */ /* 0x000fe20000000000 */
[----:B------:R-:W-:Y:S01]  /*1140*/  VIADD R41, R27, 0x4 ;  /* 0x000000041b297836 */ /* 0x000fe20000000000 */
[----:B------:R-:W-:Y:S01]  /*1150*/  USHF.R.U32.HI UR5, URZ, 0x4, UR5 ;  /* 0x000000043f057899 */ /* 0x000fe20008011605 */
[----:B------:R-:W0:Y:S01]  /*1160*/  F2I.FTZ.U32.TRUNC.NTZ R7, R7 ;  /* 0x0000000700077305 */ /* 0x000e22000021f000 */
[----:B------:R-:W-:Y:S01]  /*1170*/  UIADD3 UR6, UP0, UR8, 0x80, URZ ;  /* 0x0000008008067890 */ /* 0x000fe2000ff1e03f */
[----:B------:R-:W-:-:S02]  /*1180*/  CS2R R218, SRZ ;  /* 0x0000000000da7805 */ /* 0x000fc4000001ff00 */
[----:B------:R-:W-:Y:S01]  /*1190*/  IABS R30, R41 ;  /* 0x00000029001e7213 */ /* 0x000fe20000000000 */
[----:B------:R-:W-:Y:S01]  /*11a0*/  ULDC UR18, c[0x0][0x230] ;  /* 0x00008c0000127ab9 */ /* 0x000fe20000000800 */
[----:B------:R-:W-:Y:S01]  /*11b0*/  ULDC UR19, c[0x0][0x210] ;  /* 0x0000840000137ab9 */ /* 0x000fe20000000800 */
[----:B------:R-:W-:Y:S01]  /*11c0*/  USHF.L.U32 UR13, UR7, 0x5, URZ ;  /* 0x00000005070d7899 */ /* 0x000fe2000800063f */
[----:B------:R-:W-:Y:S02]  /*11d0*/  CS2R R220, SRZ ;  /* 0x0000000000dc7805 */ /* 0x000fe4000001ff00 */
[----:B------:R-:W-:Y:S02]  /*11e0*/  CS2R R222, SRZ ;  /* 0x0000000000de7805 */ /* 0x000fe4000001ff00 */
[----:B------:R-:W-:Y:S02]  /*11f0*/  CS2R R224, SRZ ;  /* 0x0000000000e07805 */ /* 0x000fe4000001ff00 */
[----:B------:R-:W-:-:S02]  /*1200*/  CS2R R226, SRZ ;  /* 0x0000000000e27805 */ /* 0x000fc4000001ff00 */
[----:B------:R-:W-:Y:S02]  /*1210*/  CS2R R228, SRZ ;  /* 0x0000000000e47805 */ /* 0x000fe4000001ff00 */
[----:B------:R-:W-:Y:S02]  /*1220*/  CS2R R230, SRZ ;  /* 0x0000000000e67805 */ /* 0x000fe4000001ff00 */
[----:B------:R-:W-:Y:S02]  /*1230*/  CS2R R232, SRZ ;  /* 0x0000000000e87805 */ /* 0x000fe4000001ff00 */
[----:B------:R-:W-:Y:S01]  /*1240*/  CS2R R234, SRZ ;  /* 0x0000000000ea7805 */ /* 0x000fe2000001ff00 */
[----:B0-----:R-:W-:Y:S01]  /*1250*/  IMAD.MOV R11, RZ, RZ, -R7 ;  /* 0x000000ffff0b7224 */ /* 0x001fe200078e0a07 */
[----:B------:R-:W-:Y:S02]  /*1260*/  CS2R R236, SRZ ;  /* 0x0000000000ec7805 */ /* 0x000fe4000001ff00 */
[----:B------:R-:W-:-:S02]  /*1270*/  CS2R R238, SRZ ;  /* 0x0000000000ee7805 */ /* 0x000fc4000001ff00 */
[----:B------:R-:W-:Y:S01]  /*1280*/  CS2R R240, SRZ ;  /* 0x0000000000f07805 */ /* 0x000fe2000001ff00 */
[----:B------:R-:W-:Y:S01]  /*1290*/  IMAD R11, R11, R14, RZ ;  /* 0x0000000e0b0b7224 */ /* 0x000fe200078e02ff */
[----:B------:R-:W-:Y:S02]  /*12a0*/  CS2R R242, SRZ ;  /* 0x0000000000f27805 */ /* 0x000fe4000001ff00 */
[----:B------:R-:W-:Y:S02]  /*12b0*/  CS2R R244, SRZ ;  /* 0x0000000000f47805 */ /* 0x000fe4000001ff00 */
[----:B------:R-:W-:Y:S01]  /*12c0*/  CS2R R246, SRZ ;  /* 0x0000000000f67805 */ /* 0x000fe2000001ff00 */
[----:B------:R-:W-:Y:S01]  /*12d0*/  IMAD.HI.U32 R9, R7, R11, R6 ;  /* 0x0000000b07097227 */ /* 0x000fe200078e0006 */
[----:B------:R-:W-:Y:S02]  /*12e0*/  CS2R R184, SRZ ;  /* 0x0000000000b87805 */ /* 0x000fe4000001ff00 */
[----:B------:R-:W-:-:S02]  /*12f0*/  CS2R R186, SRZ ;  /* 0x0000000000ba7805 */ /* 0x000fc4000001ff00 */
[----:B------:R-:W-:Y:S01]  /*1300*/  CS2R R188, SRZ ;  /* 0x0000000000bc7805 */ /* 0x000fe2000001ff00 */
[----:B------:R-:W-:Y:S01]  /*1310*/  IMAD.MOV.U32 R11, RZ, RZ, R10 ;  /* 0x000000ffff0b7224 */ /* 0x000fe200078e000a */
[----:B------:R-:W-:Y:S01]  /*1320*/  CS2R R190, SRZ ;  /* 0x0000000000be7805 */ /* 0x000fe2000001ff00 */
[C---:B------:R-:W-:Y:S01]  /*1330*/  IMAD.HI.U32 R10, R9.reuse, R12, RZ ;  /* 0x0000000c090a7227 */ /* 0x040fe200078e00ff */
[----:B------:R-:W-:Y:S02]  /*1340*/  CS2R R192, SRZ ;  /* 0x0000000000c07805 */ /* 0x000fe4000001ff00 */
[----:B------:R-:W-:Y:S02]  /*1350*/  CS2R R194, SRZ ;  /* 0x0000000000c27805 */ /* 0x000fe4000001ff00 */
[----:B------:R-:W-:Y:S01]  /*1360*/  CS2R R196, SRZ ;  /* 0x0000000000c47805 */ /* 0x000fe2000001ff00 */
[----:B------:R-:W-:Y:S01]  /*1370*/  IMAD.MOV R13, RZ, RZ, -R10 ;  /* 0x000000ffff0d7224 */ /* 0x000fe200078e0a0a */
[----:B------:R-:W-:Y:S01]  /*1380*/  CS2R R198, SRZ ;  /* 0x0000000000c67805 */ /* 0x000fe2000001ff00 */
[----:B------:R-:W-:Y:S01]  /*1390*/  IMAD.HI.U32 R7, R9, R11, RZ ;  /* 0x0000000b09077227 */ /* 0x000fe200078e00ff */
[----:B------:R-:W-:-:S02]  /*13a0*/  CS2R R200, SRZ ;  /* 0x0000000000c87805 */ /* 0x000fc4000001ff00 */
[----:B------:R-:W-:Y:S02]  /*13b0*/  CS2R R202, SRZ ;  /* 0x0000000000ca7805 */ /* 0x000fe4000001ff00 */
[----:B------:R-:W-:Y:S01]  /*13c0*/  CS2R R204, SRZ ;  /* 0x0000000000cc7805 */ /* 0x000fe2000001ff00 */
[C---:B------:R-:W-:Y:S01]  /*13d0*/  IMAD.HI.U32 R10, R9.reuse, R15, RZ ;  /* 0x0000000f090a7227 */ /* 0x040fe200078e00ff */
[----:B------:R-:W-:Y:S02]  /*13e0*/  CS2R R206, SRZ ;  /* 0x0000000000ce7805 */ /* 0x000fe4000001ff00 */
[----:B------:R-:W-:Y:S02]  /*13f0*/  CS2R R208, SRZ ;  /* 0x0000000000d07805 */ /* 0x000fe4000001ff00 */
[----:B------:R-:W-:Y:S01]  /*1400*/  CS2R R210, SRZ ;  /* 0x0000000000d27805 */ /* 0x000fe2000001ff00 */
[C---:B------:R-:W-:Y:S01]  /*1410*/  IMAD R12, R14.reuse, R13, R12 ;  /* 0x0000000d0e0c7224 */ /* 0x040fe200078e020c */
[----:B------:R-:W-:Y:S01]  /*1420*/  CS2R R212, SRZ ;  /* 0x0000000000d47805 */ /* 0x000fe2000001ff00 */
[----:B------:R-:W-:Y:S01]  /*1430*/  IMAD.MOV R7, RZ, RZ, -R7 ;  /* 0x000000ffff077224 */ /* 0x000fe200078e0a07 */
[----:B------:R-:W-:Y:S01]  /*1440*/  CS2R R214, SRZ ;  /* 0x0000000000d67805 */ /* 0x000fe2000001ff00 */
[----:B------:R-:W-:Y:S01]  /*1450*/  IMAD.HI.U32 R9, R9, R17, RZ ;  /* 0x0000001109097227 */ /* 0x000fe200078e00ff */
[----:B------:R-:W-:-:S02]  /*1460*/  ISETP.GT.U32.AND P1, PT, R14, R12, PT ;  /* 0x0000000c0e00720c */ /* 0x000fc40003f24070 */
[----:B------:R-:W-:Y:S02]  /*1470*/  CS2R R152, SRZ ;  /* 0x0000000000987805 */ /* 0x000fe4000001ff00 */
[----:B------:R-:W-:Y:S01]  /*1480*/  CS2R R154, SRZ ;  /* 0x00000000009a7805 */ /* 0x000fe2000001ff00 */
[----:B------:R-:W-:Y:S01]  /*1490*/  IMAD.MOV R10, RZ, RZ, -R10 ;  /* 0x000000ffff0a7224 */ /* 0x000fe200078e0a0a */
[----:B------:R-:W-:Y:S01]  /*14a0*/  CS2R R156, SRZ ;  /* 0x00000000009c7805 */ /* 0x000fe2000001ff00 */
[C---:B------:R-:W-:Y:S01]  /*14b0*/  IMAD R7, R14.reuse, R7, R11 ;  /* 0x000000070e077224 */ /* 0x040fe200078e020b */
[----:B------:R-:W-:Y:S01]  /*14c0*/  CS2R R158, SRZ ;  /* 0x00000000009e7805 */ /* 0x000fe2000001ff00 */
[----:B------:R-:W-:Y:S01]  /*14d0*/  IMAD.MOV R9, RZ, RZ, -R9 ;  /* 0x000000ffff097224 */ /* 0x000fe200078e0a09 */
[----:B------:R-:W-:Y:S01]  /*14e0*/  CS2R R160, SRZ ;  /* 0x0000000000a07805 */ /* 0x000fe2000001ff00 */
[C---:B------:R-:W-:Y:S01]  /*14f0*/  IMAD R15, R14.reuse, R10, R15 ;  /* 0x0000000a0e0f7224 */ /* 0x040fe200078e020f */
[C---:B------:R-:W-:Y:S01]  /*1500*/  ISETP.GT.U32.AND P0, PT, R14.reuse, R7, PT ;  /* 0x000000070e00720c */ /* 0x040fe20003f04070 */
[----:B------:R-:W-:Y:S01]  /*1510*/  IMAD R17, R14, R9, R17 ;  /* 0x000000090e117224 */ /* 0x000fe200078e0211 */
[----:B------:R-:W-:Y:S01]  /*1520*/  CS2R R162, SRZ ;  /* 0x0000000000a27805 */ /* 0x000fe2000001ff00 */
[----:B------:R-:W-:Y:S01]  /*1530*/  @!P1 IMAD.IADD R12, R12, 0x1, -R14 ;  /* 0x000000010c0c9824 */ /* 0x000fe200078e0a0e */
[C---:B------:R-:W-:Y:S01]  /*1540*/  ISETP.GT.U32.AND P2, PT, R14.reuse, R15, PT ;  /* 0x0000000f0e00720c */ /* 0x040fe20003f44070 */
[----:B------:R-:W-:Y:S01]  /*1550*/  VIADD R6, R5, 0xffffffe ;  /* 0x0ffffffe05067836 */ /* 0x000fe20000000000 */
[C---:B------:R-:W-:Y:S01]  /*1560*/  ISETP.GT.U32.AND P3, PT, R14.reuse, R17, PT ;  /* 0x000000110e00720c */ /* 0x040fe20003f64070 */
[----:B------:R-:W-:Y:S01]  /*1570*/  VIADD R13, R27, 0x3c ;  /* 0x0000003c1b0d7836 */ /* 0x000fe20000000000 */
[----:B------:R-:W-:Y:S01]  /*1580*/  ISETP.GT.U32.AND P1, PT, R14, R12, PT ;  /* 0x0000000c0e00720c */ /* 0x000fe20003f24070 */
[----:B------:R0:W1:Y:S01]  /*1590*/  F2I.FTZ.U32.TRUNC.NTZ R5, R6 ;  /* 0x0000000600057305 */ /* 0x000062000021f000 */
[----:B------:R-:W-:-:S02]  /*15a0*/  CS2R R164, SRZ ;  /* 0x0000000000a47805 */ /* 0x000fc4000001ff00 */
[----:B------:R-:W-:Y:S02]  /*15b0*/  CS2R R166, SRZ ;  /* 0x0000000000a67805 */ /* 0x000fe4000001ff00 */
[----:B------:R-:W-:Y:S01]  /*15c0*/  IABS R10, R13 ;  /* 0x0000000d000a7213 */ /* 0x000fe20000000000 */
[--C-:B------:R-:W-:Y:S01]  /*15d0*/  @!P0 IMAD.IADD R7, R7, 0x1, -R14.reuse ;  /* 0x0000000107078824 */ /* 0x100fe200078e0a0e */
[----:B------:R-:W-:Y:S02]  /*15e0*/  ISETP.GE.AND P6, PT, R13, RZ, PT ;  /* 0x000000ff0d00720c */ /* 0x000fe40003fc6270 */
[----:B------:R-:W-:Y:S02]  /*15f0*/  CS2R R168, SRZ ;  /* 0x0000000000a87805 */ /* 0x000fe4000001ff00 */
[----:B------:R-:W-:Y:S01]  /*1600*/  CS2R R170, SRZ ;  /* 0x0000000000aa7805 */ /* 0x000fe2000001ff00 */
[--C-:B------:R-:W-:Y:S01]  /*1610*/  @!P2 IMAD.IADD R15, R15, 0x1, -R14.reuse ;  /* 0x000000010f0fa824 */ /* 0x100fe200078e0a0e */
[----:B------:R-:W-:Y:S01]  /*1620*/  ISETP.GT.U32.AND P0, PT, R14, R7, PT ;  /* 0x000000070e00720c */ /* 0x000fe20003f04070 */
[--C-:B------:R-:W-:Y:S01]  /*1630*/  @!P3 IMAD.IADD R17, R17, 0x1, -R14.reuse ;  /* 0x000000011111b824 */ /* 0x100fe200078e0a0e */
[----:B0-----:R-:W-:Y:S01]  /*1640*/  IABS R6, R16 ;  /* 0x0000001000067213 */ /* 0x001fe20000000000 */
[----:B------:R-:W-:Y:S01]  /*1650*/  @!P1 IMAD.IADD R12, R12, 0x1, -R14 ;  /* 0x000000010c0c9824 */ /* 0x000fe200078e0a0e */
[----:B------:R-:W-:-:S02]  /*1660*/  ISETP.GT.U32.AND P3, PT, R14, R15, PT ;  /* 0x0000000f0e00720c */ /* 0x000fc40003f64070 */
[----:B------:R-:W-:Y:S02]  /*1670*/  CS2R R172, SRZ ;  /* 0x0000000000ac7805 */ /* 0x000fe4000001ff00 */
[----:B------:R-:W-:Y:S01]  /*1680*/  ISETP.GE.AND P1, PT, R20, RZ, PT ;  /* 0x000000ff1400720c */ /* 0x000fe20003f26270 */
[--C-:B-1----:R-:W-:Y:S01]  /*1690*/  IMAD.MOV R11, RZ, RZ, -R5.reuse ;  /* 0x000000ffff0b7224 */ /* 0x102fe200078e0a05 */
[----:B------:R-:W-:Y:S02]  /*16a0*/  ISETP.GE.AND P2, PT, R16, RZ, PT ;  /* 0x000000ff1000720c */ /* 0x000fe40003f46270 */
[----:B------:R-:W-:Y:S02]  /*16b0*/  CS2R R174, SRZ ;  /* 0x0000000000ae7805 */ /* 0x000fe4000001ff00 */
[----:B------:R-:W-:Y:S01]  /*16c0*/  ISETP.GT.U32.AND P4, PT, R14, R17, PT ;  /* 0x000000110e00720c */ /* 0x000fe20003f84070 */
[----:B------:R-:W-:Y:S01]  /*16d0*/  IMAD R9, R11, R26, RZ ;  /* 0x0000001a0b097224 */ /* 0x000fe200078e02ff */
[----:B------:R-:W-:Y:S01]  /*16e0*/  IABS R20, R32 ;  /* 0x0000002000147213 */ /* 0x000fe20000000000 */
[----:B------:R-:W-:Y:S01]  /*16f0*/  @!P0 IMAD.IADD R7, R7, 0x1, -R14 ;  /* 0x0000000107078824 */ /* 0x000fe200078e0a0e */
[----:B------:R-:W-:Y:S01]  /*1700*/  CS2R R176, SRZ ;  /* 0x0000000000b07805 */ /* 0x000fe2000001ff00 */
[----:B------:R-:W-:Y:S01]  /*1710*/  IMAD.HI.U32 R9, R5, R9, R4 ;  /* 0x0000000905097227 */ /* 0x000fe200078e0004 */
[----:B------:R-:W-:-:S02]  /*1720*/  CS2R R178, SRZ ;  /* 0x0000000000b27805 */ /* 0x000fc4000001ff00 */
[----:B------:R-:W-:Y:S02]  /*1730*/  CS2R R180, SRZ ;  /* 0x0000000000b47805 */ /* 0x000fe4000001ff00 */
[----:B------:R-:W-:Y:S01]  /*1740*/  CS2R R182, SRZ ;  /* 0x0000000000b67805 */ /* 0x000fe2000001ff00 */
[----:B------:R-:W-:Y:S01]  /*1750*/  @!P3 IMAD.IADD R15, R15, 0x1, -R14 ;  /* 0x000000010f0fb824 */ /* 0x000fe200078e0a0e */
[----:B------:R-:W-:Y:S01]  /*1760*/  ISETP.GE.AND P3, PT, R19, RZ, PT ;  /* 0x000000ff1300720c */ /* 0x000fe20003f66270 */
[----:B------:R-:W-:Y:S01]  /*1770*/  IMAD.MOV.U32 R16, RZ, RZ, R7 ;  /* 0x000000ffff107224 */ /* 0x000fe200078e0007 */
[----:B------:R-:W-:Y:S01]  /*1780*/  CS2R R120, SRZ ;  /* 0x0000000000787805 */ /* 0x000fe2000001ff00 */
[----:B------:R-:W-:Y:S01]  /*1790*/  IMAD.HI.U32 R4, R9, R10, RZ ;  /* 0x0000000a09047227 */ /* 0x000fe200078e00ff */
[----:B------:R-:W-:Y:S02]  /*17a0*/  CS2R R122, SRZ ;  /* 0x00000000007a7805 */ /* 0x000fe4000001ff00 */
[----:B------:R-:W-:-:S02]  /*17b0*/  CS2R R124, SRZ ;  /* 0x00000000007c7805 */ /* 0x000fc4000001ff00 */
[----:B------:R-:W-:Y:S01]  /*17c0*/  CS2R R126, SRZ ;  /* 0x00000000007e7805 */ /* 0x000fe2000001ff00 */
[----:B------:R-:W-:Y:S01]  /*17d0*/  @!P1 IMAD.MOV R16, RZ, RZ, -R16 ;  /* 0x000000ffff109224 */ /* 0x000fe200078e0a10 */
[----:B------:R-:W-:Y:S01]  /*17e0*/  ISETP.GE.AND P1, PT, R18, RZ, PT ;  /* 0x000000ff1200720c */ /* 0x000fe20003f26270 */
[----:B------:R-:W-:Y:S01]  /*17f0*/  IMAD.MOV.U32 R18, RZ, RZ, R12 ;  /* 0x000000ffff127224 */ /* 0x000fe200078e000c */
[----:B------:R-:W-:Y:S01]  /*1800*/  CS2R R128, SRZ ;  /* 0x0000000000807805 */ /* 0x000fe2000001ff00 */
[----:B------:R-:W-:Y:S01]  /*1810*/  IMAD.HI.U32 R5, R9, R6, RZ ;  /* 0x0000000609057227 */ /* 0x000fe200078e00ff */
[----:B------:R-:W-:Y:S02]  /*1820*/  CS2R R130, SRZ ;  /* 0x0000000000827805 */ /* 0x000fe4000001ff00 */
[----:B------:R-:W-:Y:S02]  /*1830*/  CS2R R132, SRZ ;  /* 0x0000000000847805 */ /* 0x000fe4000001ff00 */
[----:B------:R-:W-:Y:S01]  /*1840*/  CS2R R134, SRZ ;  /* 0x0000000000867805 */ /* 0x000fe2000001ff00 */
[----:B------:R-:W-:Y:S01]  /*1850*/  @!P3 IMAD.MOV R18, RZ, RZ, -R18 ;  /* 0x000000ffff12b224 */ /* 0x000fe200078e0a12 */
[----:B------:R-:W-:Y:S01]  /*1860*/  ISETP.GE.AND P3, PT, R21, RZ, PT ;  /* 0x000000ff1500720c */ /* 0x000fe20003f66270 */
[----:B------:R-:W-:Y:S01]  /*1870*/  IMAD.MOV R11, RZ, RZ, -R4 ;  /* 0x000000ffff0b7224 */ /* 0x000fe200078e0a04 */
[----:B------:R-:W-:Y:S01]  /*1880*/  CS2R R136, SRZ ;  /* 0x0000000000887805 */ /* 0x000fe2000001ff00 */
[----:B------:R-:W-:Y:S01]  /*1890*/  IMAD.MOV R5, RZ, RZ, -R5 ;  /* 0x000000ffff057224 */ /* 0x000fe200078e0a05 */
[----:B------:R-:W-:Y:S01]  /*18a0*/  CS2R R138, SRZ ;  /* 0x00000000008a7805 */ /* 0x000fe2000001ff00 */
[C---:B------:R-:W-:Y:S01]  /*18b0*/  IMAD R10, R26.reuse, R11, R10 ;  /* 0x0000000b1a0a7224 */ /* 0x040fe200078e020a */
[----:B------:R-:W-:Y:S01]  /*18c0*/  CS2R R140, SRZ ;  /* 0x00000000008c7805 */ /* 0x000fe2000001ff00 */
[----:B------:R-:W-:Y:S01]  /*18d0*/  @!P4 IMAD.IADD R17, R17, 0x1, -R14 ;  /* 0x000000011111c824 */ /* 0x000fe200078e0a0e */
[----:B------:R-:W-:Y:S01]  /*18e0*/  CS2R R142, SRZ ;  /* 0x00000000008e7805 */ /* 0x000fe2000001ff00 */
[C---:B------:R-:W-:Y:S01]  /*18f0*/  IMAD R11, R26.reuse, R5, R6 ;  /* 0x000000051a0b7224 */ /* 0x040fe200078e0206 */
[----:B------:R-:W-:Y:S01]  /*1900*/  CS2R R144, SRZ ;  /* 0x0000000000907805 */ /* 0x000fe2000001ff00 */
[C---:B------:R-:W-:Y:S01]  /*1910*/  VIADD R4, R27.reuse, 0x34 ;  /* 0x000000341b047836 */ /* 0x040fe20000000000 */
[----:B------:R-:W-:Y:S01]  /*1920*/  CS2R R146, SRZ ;  /* 0x0000000000927805 */ /* 0x000fe2000001ff00 */
[C---:B------:R-:W-:Y:S01]  /*1930*/  VIADD R5, R27.reuse, 0x30 ;  /* 0x000000301b057836 */ /* 0x040fe20000000000 */
[----:B------:R-:W-:Y:S01]  /*1940*/  CS2R R148, SRZ ;  /* 0x0000000000947805 */ /* 0x000fe2000001ff00 */
[----:B------:R-:W-:Y:S01]  /*1950*/  VIADD R6, R27, 0x2c ;  /* 0x0000002c1b067836 */ /* 0x000fe20000000000 */
[----:B------:R-:W-:Y:S01]  /*1960*/  IABS R13, R4 ;  /* 0x00000004000d7213 */ /* 0x000fe20000000000 */
[----:B------:R-:W-:Y:S01]  /*1970*/  @!P3 IMAD.MOV R17, RZ, RZ, -R17 ;  /* 0x000000ffff11b224 */ /* 0x000fe200078e0a11 */
[----:B------:R-:W-:Y:S01]  /*1980*/  ISETP.GT.U32.AND P3, PT, R26, R10, PT ;  /* 0x0000000a1a00720c */ /* 0x000fe20003f64070 */
[----:B------:R-:W-:Y:S01]  /*1990*/  IMAD.HI.U32 R7, R9, R20, RZ ;  /* 0x0000001409077227 */ /* 0x000fe200078e00ff */
[----:B------:R-:W-:-:S02]  /*19a0*/  IABS R14, R5 ;  /* 0x00000005000e7213 */ /* 0x000fc40000000000 */
[----:B------:R-:W-:Y:S02]  /*19b0*/  CS2R R150, SRZ ;  /* 0x0000000000967805 */ /* 0x000fe4000001ff00 */
[----:B------:R-:W-:Y:S01]  /*19c0*/  IABS R19, R6 ;  /* 0x0000000600137213 */ /* 0x000fe20000000000 */
[----:B------:R-:W-:Y:S01]  /*19d0*/  IMAD.MOV R7, RZ, RZ, -R7 ;  /* 0x000000ffff077224 */ /* 0x000fe200078e0a07 */
[----:B------:R-:W-:Y:S01]  /*19e0*/  ISETP.GE.AND P4, PT, R4, RZ, PT ;  /* 0x000000ff0400720c */ /* 0x000fe20003f86270 */
[----:B------:R-:W-:Y:S01]  /*19f0*/  IMAD.HI.U32 R4, R9, R13, RZ ;  /* 0x0000000d09047227 */ /* 0x000fe200078e00ff */
[----:B------:R-:W-:Y:S02]  /*1a00*/  ISETP.GE.AND P5, PT, R5, RZ, PT ;  /* 0x000000ff0500720c */ /* 0x000fe40003fa6270 */
[----:B------:R-:W-:Y:S02]  /*1a10*/  CS2R R88, SRZ ;  /* 0x0000000000587805 */ /* 0x000fe4000001ff00 */
[----:B------:R-:W-:Y:S01]  /*1a20*/  ISETP.GE.AND P0, PT, R6, RZ, PT ;  /* 0x000000ff0600720c */ /* 0x000fe20003f06270 */
        /* <DEDUP_REMOVED lines=8> */
[----:B------:R-:W-:Y:S01]  /*1ab0*/  IMAD.MOV R4, RZ, RZ, -R4 ;  /* 0x000000ffff047224 */ /* 0x000fe200078e0a04 */
[----:B------:R-:W-:Y:S01]  /*1ac0*/  CS2R R102, SRZ ;  /* 0x0000000000667805 */ /* 0x000fe2000001ff00 */
[----:B------:R-:W-:Y:S01]  /*1ad0*/  IMAD.MOV R5, RZ, RZ, -R5 ;  /* 0x000000ffff057224 */ /* 0x000fe200078e0a05 */
[----:B------:R-:W-:Y:S01]  /*1ae0*/  CS2R R104, SRZ ;  /* 0x0000000000687805 */ /* 0x000fe2000001ff00 */
[----:B------:R-:W-:Y:S01]  /*1af0*/  IMAD.MOV R6, RZ, RZ, -R6 ;  /* 0x000000ffff067224 */ /* 0x000fe200078e0a06 */
[----:B------:R-:W-:Y:S01]  /*1b00*/  CS2R R106, SRZ ;  /* 0x00000000006a7805 */ /* 0x000fe2000001ff00 */
[----:B------:R-:W-:Y:S01]  /*1b10*/  @!P3 IMAD.IADD R10, R10, 0x1, -R26 ;  /* 0x000000010a0ab824 */ /* 0x000fe200078e0a1a */
[----:B------:R-:W-:Y:S01]  /*1b20*/  CS2R R108, SRZ ;  /* 0x00000000006c7805 */ /* 0x000fe2000001ff00 */
[C---:B------:R-:W-:Y:S01]  /*1b30*/  IMAD R12, R26.reuse, R4, R13 ;  /* 0x000000041a0c7224 */ /* 0x040fe200078e020d */
[----:B------:R-:W-:Y:S01]  /*1b40*/  CS2R R110, SRZ ;  /* 0x00000000006e7805 */ /* 0x000fe2000001ff00 */
[C---:B------:R-:W-:Y:S01]  /*1b50*/  IMAD R13, R26.reuse, R5, R14 ;  /* 0x000000051a0d7224 */ /* 0x040fe200078e020e */
[C---:B------:R-:W-:Y:S01]  /*1b60*/  ISETP.GT.U32.AND P3, PT, R26.reuse, R10, PT ;  /* 0x0000000a1a00720c */ /* 0x040fe20003f64070 */
[C---:B------:R-:W-:Y:S01]  /*1b70*/  IMAD R14, R26.reuse, R6, R19 ;  /* 0x000000061a0e7224 */ /* 0x040fe200078e0213 */
[----:B------:R-:W-:Y:S01]  /*1b80*/  CS2R R112, SRZ ;  /* 0x0000000000707805 */ /* 0x000fe2000001ff00 */
[----:B------:R-:W-:Y:S01]  /*1b90*/  IMAD.MOV.U32 R6, RZ, RZ, R15 ;  /* 0x000000ffff067224 */ /* 0x000fe200078e000f */
[----:B------:R-:W-:Y:S01]  /*1ba0*/  CS2R R114, SRZ ;  /* 0x0000000000727805 */ /* 0x000fe2000001ff00 */
[----:B------:R-:W-:Y:S01]  /*1bb0*/  IMAD R15, R26, R7, R20 ;  /* 0x000000071a0f7224 */ /* 0x000fe200078e0214 */
[----:B------:R-:W-:Y:S01]  /*1bc0*/  LOP3.LUT R7, RZ, R2, RZ, 0x33, !PT ;  /* 0x00000002ff077212 */ /* 0x000fe200078e33ff */
[----:B------:R-:W-:Y:S01]  /*1bd0*/  @!P1 IMAD.MOV R6, RZ, RZ, -R6 ;  /* 0x000000ffff069224 */ /* 0x000fe200078e0a06 */
[----:B------:R-:W-:Y:S01]  /*1be0*/  ISETP.NE.AND P1, PT, R2, RZ, PT ;  /* 0x000000ff0200720c */ /* 0x000fe20003f25270 */
[----:B------:R-:W-:Y:S01]  /*1bf0*/  IMAD.HI.U32 R19, R9, R25, RZ ;  /* 0x0000001909137227 */ /* 0x000fe200078e00ff */
[----:B------:R-:W-:-:S02]  /*1c00*/  IABS R2, R33 ;  /* 0x0000002100027213 */ /* 0x000fc40000000000 */
[----:B------:R-:W-:Y:S02]  /*1c10*/  CS2R R116, SRZ ;  /* 0x0000000000747805 */ /* 0x000fe4000001ff00 */
[C---:B------:R-:W-:Y:S01]  /*1c20*/  SEL R4, R7.reuse, R16, !P1 ;  /* 0x0000001007047207 */ /* 0x040fe20004800000 */
[----:B------:R-:W-:Y:S01]  /*1c30*/  @!P3 IMAD.IADD R10, R10, 0x1, -R26 ;  /* 0x000000010a0ab824 */ /* 0x000fe200078e0a1a */
[C---:B------:R-:W-:Y:S01]  /*1c40*/  SEL R5, R7.reuse, R18, !P1 ;  /* 0x0000001207057207 */ /* 0x040fe20004800000 */
[----:B------:R-:W-:Y:S01]  /*1c50*/  IMAD.MOV.U32 R16, RZ, RZ, R2 ;  /* 0x000000ffff107224 */ /* 0x000fe200078e0002 */
[C---:B------:R-:W-:Y:S01]  /*1c60*/  SEL R6, R7.reuse, R6, !P1 ;  /* 0x0000000607067207 */ /* 0x040fe20004800000 */
[----:B------:R-:W-:Y:S01]  /*1c70*/  @!P6 IMAD.MOV R10, RZ, RZ, -R10 ;  /* 0x000000ffff0ae224 */ /* 0x000fe200078e0a0a */
[----:B------:R-:W-:Y:S01]  /*1c80*/  SEL R7, R7, R17, !P1 ;  /* 0x0000001107077207 */ /* 0x000fe20004800000 */
[----:B------:R-:W-:Y:S01]  /*1c90*/  IMAD.HI.U32 R2, R9, R16, RZ ;  /* 0x0000001009027227 */ /* 0x000fe200078e00ff */
[----:B------:R-:W-:-:S02]  /*1ca0*/  ISETP.GT.U32.AND P1, PT, R26, R11, PT ;  /* 0x0000000b1a00720c */ /* 0x000fc40003f24070 */
[----:B------:R-:W-:Y:S02]  /*1cb0*/  CS2R R118, SRZ ;  /* 0x0000000000767805 */ /* 0x000fe4000001ff00 */
[C---:B------:R-:W-:Y:S01]  /*1cc0*/  ISETP.GT.U32.AND P3, PT, R26.reuse, R12, PT ;  /* 0x0000000c1a00720c */ /* 0x040fe20003f64070 */
[----:B------:R-:W-:Y:S01]  /*1cd0*/  IMAD.MOV R17, RZ, RZ, -R2 ;  /* 0x000000ffff117224 */ /* 0x000fe200078e0a02 */
[C---:B------:R-:W-:Y:S01]  /*1ce0*/  ISETP.GT.U32.AND P6, PT, R26.reuse, R13, PT ;  /* 0x0000000d1a00720c */ /* 0x040fe20003fc4070 */
[C---:B------:R-:W-:Y:S01]  /*1cf0*/  IMAD.HI.U32 R18, R9.reuse, R24, RZ ;  /* 0x0000001809127227 */ /* 0x040fe200078e00ff */
[----:B------:R-:W-:Y:S02]  /*1d00*/  IABS R20, R34 ;  /* 0x0000002200147213 */ /* 0x000fe40000000000 */
[----:B------:R-:W-:Y:S02]  /*1d10*/  CS2R R56, SRZ ;  /* 0x0000000000387805 */ /* 0x000fe4000001ff00 */
[----:B------:R-:W-:Y:S01]  /*1d20*/  CS2R R58, SRZ ;  /* 0x00000000003a7805 */ /* 0x000fe2000001ff00 */
[----:B------:R-:W-:Y:S01]  /*1d30*/  IMAD R16, R26, R17, R16 ;  /* 0x000000111a107224 */ /* 0x000fe200078e0210 */
[----:B------:R-:W-:Y:S01]  /*1d40*/  CS2R R60, SRZ ;  /* 0x00000000003c7805 */ /* 0x000fe2000001ff00 */
[----:B------:R-:W-:Y:S01]  /*1d50*/  IMAD.HI.U32 R2, R9, R20, RZ ;  /* 0x0000001409027227 */ /* 0x000fe200078e00ff */
[----:B------:R-:W-:-:S02]  /*1d60*/  CS2R R62, SRZ ;  /* 0x00000000003e7805 */ /* 0x000fc4000001ff00 */
[----:B------:R-:W-:Y:S02]  /*1d70*/  CS2R R64, SRZ ;  /* 0x0000000000407805 */ /* 0x000fe4000001ff00 */
[----:B------:R-:W-:Y:S01]  /*1d80*/  CS2R R66, SRZ ;  /* 0x0000000000427805 */ /* 0x000fe2000001ff00 */
[--C-:B------:R-:W-:Y:S01]  /*1d90*/  @!P1 IMAD.IADD R11, R11, 0x1, -R26.reuse ;  /* 0x000000010b0b9824 */ /* 0x100fe200078e0a1a */
[----:B------:R-:W-:Y:S01]  /*1da0*/  CS2R R68, SRZ ;  /* 0x0000000000447805 */ /* 0x000fe2000001ff00 */
[--C-:B------:R-:W-:Y:S01]  /*1db0*/  @!P3 IMAD.IADD R12, R12, 0x1, -R26.reuse ;  /* 0x000000010c0cb824 */ /* 0x100fe200078e0a1a */
[C---:B------:R-:W-:Y:S01]  /*1dc0*/  ISETP.GT.U32.AND P3, PT, R26.reuse, R14, PT ;  /* 0x0000000e1a00720c */ /* 0x040fe20003f64070 */
[----:B------:R-:W-:Y:S01]  /*1dd0*/  @!P6 IMAD.IADD R13, R13, 0x1, -R26 ;  /* 0x000000010d0de824 */ /* 0x000fe200078e0a1a */
[C---:B------:R-:W-:Y:S01]  /*1de0*/  ISETP.GT.U32.AND P1, PT, R26.reuse, R11, PT ;  /* 0x0000000b1a00720c */ /* 0x040fe20003f24070 */
[----:B------:R-:W-:Y:S01]  /*1df0*/  IMAD.HI.U32 R17, R9, R22, RZ ;  /* 0x0000001609117227 */ /* 0x000fe200078e00ff */
[----:B------:R-:W-:-:S02]  /*1e00*/  ISETP.GT.U32.AND P6, PT, R26, R12, PT ;  /* 0x0000000c1a00720c */ /* 0x000fc40003fc4070 */
[----:B------:R-:W-:Y:S02]  /*1e10*/  CS2R R70, SRZ ;  /* 0x0000000000467805 */ /* 0x000fe4000001ff00 */
[----:B------:R-:W-:Y:S01]  /*1e20*/  CS2R R72, SRZ ;  /* 0x0000000000487805 */ /* 0x000fe2000001ff00 */
[----:B------:R-:W-:Y:S01]  /*1e30*/  IMAD.MOV R21, RZ, RZ, -R2 ;  /* 0x000000ffff157224 */ /* 0x000fe200078e0a02 */
[----:B------:R-:W-:Y:S01]  /*1e40*/  CS2R R74, SRZ ;  /* 0x00000000004a7805 */ /* 0x000fe2000001ff00 */
[----:B------:R-:W-:Y:S01]  /*1e50*/  IMAD.MOV R23, RZ, RZ, -R17 ;  /* 0x000000ffff177224 */ /* 0x000fe200078e0a11 */
[----:B------:R-:W-:Y:S01]  /*1e60*/  CS2R R76, SRZ ;  /* 0x00000000004c7805 */ /* 0x000fe2000001ff00 */
[----:B------:R-:W-:Y:S01]  /*1e70*/  IMAD R17, R26, R21, R20 ;  /* 0x000000151a117224 */ /* 0x000fe200078e0214 */
[----:B------:R-:W-:Y:S01]  /*1e80*/  CS2R R78, SRZ ;  /* 0x00000000004e7805 */ /* 0x000fe2000001ff00 */
[--C-:B------:R-:W-:Y:S01]  /*1e90*/  @!P3 IMAD.IADD R14, R14, 0x1, -R26.reuse ;  /* 0x000000010e0eb824 */ /* 0x100fe200078e0a1a */
[----:B------:R-:W-:Y:S01]  /*1ea0*/  CS2R R80, SRZ ;  /* 0x0000000000507805 */ /* 0x000fe2000001ff00 */
[--C-:B------:R-:W-:Y:S01]  /*1eb0*/  @!P1 IMAD.IADD R11, R11, 0x1, -R26.reuse ;  /* 0x000000010b0b9824 */ /* 0x100fe200078e0a1a */
[----:B------:R-:W-:Y:S01]  /*1ec0*/  ISETP.GE.AND P1, PT, R27, RZ, PT ;  /* 0x000000ff1b00720c */ /* 0x000fe20003f26270 */
[----:B------:R-:W-:Y:S01]  /*1ed0*/  @!P6 IMAD.IADD R12, R12, 0x1, -R26 ;  /* 0x000000010c0ce824 */ /* 0x000fe200078e0a1a */
[C---:B------:R-:W-:Y:S01]  /*1ee0*/  ISETP.GT.U32.AND P3, PT, R26.reuse, R14, PT ;  /* 0x0000000e1a00720c */ /* 0x040fe20003f64070 */
[----:B------:R-:W-:Y:S01]  /*1ef0*/  @!P2 IMAD.MOV R11, RZ, RZ, -R11 ;  /* 0x000000ffff0ba224 */ /* 0x000fe200078e0a0b */
[C---:B------:R-:W-:Y:S01]  /*1f00*/  ISETP.GT.U32.AND P2, PT, R26.reuse, R13, PT ;  /* 0x0000000d1a00720c */ /* 0x040fe20003f44070 */
[----:B------:R-:W-:Y:S01]  /*1f10*/  IMAD.MOV R21, RZ, RZ, -R18 ;  /* 0x000000ffff157224 */ /* 0x000fe200078e0a12 */
[C---:B------:R-:W-:Y:S01]  /*1f20*/  ISETP.GT.U32.AND P6, PT, R26.reuse, R15, PT ;  /* 0x0000000f1a00720c */ /* 0x040fe20003fc4070 */
[C---:B------:R-:W-:Y:S01]  /*1f30*/  IMAD R18, R26.reuse, R23, R22 ;  /* 0x000000171a127224 */ /* 0x040fe200078e0216 */
[----:B------:R-:W-:Y:S01]  /*1f40*/  IABS R23, R38 ;  /* 0x0000002600177213 */ /* 0x000fe20000000000 */
[----:B------:R-:W-:Y:S01]  /*1f50*/  IMAD.MOV R20, RZ, RZ, -R19 ;  /* 0x000000ffff147224 */ /* 0x000fe200078e0a13 */
[----:B------:R-:W-:Y:S01]  /*1f60*/  CS2R R82, SRZ ;  /* 0x0000000000527805 */ /* 0x000fe2000001ff00 */
[C---:B------:R-:W-:Y:S01]  /*1f70*/  IMAD R19, R26.reuse, R21, R24 ;  /* 0x000000151a137224 */ /* 0x040fe200078e0218 */
[----:B------:R-:W-:Y:S01]  /*1f80*/  CS2R R84, SRZ ;  /* 0x0000000000547805 */ /* 0x000fe2000001ff00 */
[----:B------:R-:W-:Y:S01]  /*1f90*/  IMAD R20, R26, R20, R25 ;  /* 0x000000141a147224 */ /* 0x000fe200078e0219 */
[----:B------:R-:W-:Y:S01]  /*1fa0*/  IABS R25, R39 ;  /* 0x0000002700197213 */ /* 0x000fe20000000000 */
[--C-:B------:R-:W-:Y:S01]  /*1fb0*/  @!P3 IMAD.IADD R14, R14, 0x1, -R26.reuse ;  /* 0x000000010e0eb824 */ /* 0x100fe200078e0a1a */
[C---:B------:R-:W-:Y:S01]  /*1fc0*/  ISETP.GT.U32.AND P3, PT, R26.reuse, R17, PT ;  /* 0x000000111a00720c */ /* 0x040fe20003f64070 */
[--C-:B------:R-:W-:Y:S01]  /*1fd0*/  @!P2 IMAD.IADD R13, R13, 0x1, -R26.reuse ;  /* 0x000000010d0da824 */ /* 0x100fe200078e0a1a */
[C---:B------:R-:W-:Y:S01]  /*1fe0*/  ISETP.GT.U32.AND P2, PT, R26.reuse, R16, PT ;  /* 0x000000101a00720c */ /* 0x040fe20003f44070 */
[----:B------:R-:W-:Y:S01]  /*1ff0*/  @!P6 IMAD.IADD R15, R15, 0x1, -R26 ;  /* 0x000000010f0fe824 */ /* 0x000fe200078e0a1a */
[C---:B------:R-:W-:Y:S01]  /*2000*/  ISETP.GT.U32.AND P6, PT, R26.reuse, R18, PT ;  /* 0x000000121a00720c */ /* 0x040fe20003fc4070 */
[----:B------:R-:W-:Y:S01]  /*2010*/  @!P4 IMAD.MOV R12, RZ, RZ, -R12 ;  /* 0x000000ffff0cc224 */ /* 0x000fe200078e0a0c */
[----:B------:R-:W-:Y:S01]  /*2020*/  CS2R R86, SRZ ;  /* 0x0000000000567805 */ /* 0x000fe2000001ff00 */
[----:B------:R-:W-:Y:S01]  /*2030*/  @!P5 IMAD.MOV R13, RZ, RZ, -R13 ;  /* 0x000000ffff0dd224 */ /* 0x000fe200078e0a0d */
[----:B------:R-:W-:Y:S01]  /*2040*/  ISETP.GT.U32.AND P4, PT, R26, R15, PT ;  /* 0x0000000f1a00720c */ /* 0x000fe20003f84070 */
[----:B------:R-:W-:Y:S01]  /*2050*/  IMAD.HI.U32 R2, R9, R23, RZ ;  /* 0x0000001709027227 */ /* 0x000fe200078e00ff */
[----:B------:R-:W-:-:S03]  /*2060*/  USHF.R.S32.HI UR40, URZ, 0x1f, UR13 ;  /* 0x0000001f3f287899 */ /* 0x000fc6000801140d */
[--C-:B------:R-:W-:Y:S01]  /*2070*/  @!P3 IMAD.IADD R17, R17, 0x1, -R26.reuse ;  /* 0x000000011111b824 */ /* 0x100fe200078e0a1a */
[----:B------:R-:W-:Y:S01]  /*2080*/  ISETP.GT.U32.AND P3, PT, R26, R20, PT ;  /* 0x000000141a00720c */ /* 0x000fe20003f64070 */
[----:B------:R-:W-:Y:S01]  /*2090*/  @!P2 IMAD.IADD R16, R16, 0x1, -R26 ;  /* 0x000000011010a824 */ /* 0x000fe200078e0a1a */
[C---:B------:R-:W-:Y:S01]  /*20a0*/  ISETP.GT.U32.AND P2, PT, R26.reuse, R19, PT ;  /* 0x000000131a00720c */ /* 0x040fe20003f44070 */
[----:B------:R-:W-:Y:S01]  /*20b0*/  IMAD.HI.U32 R22, R9, R28, RZ ;  /* 0x0000001c09167227 */ /* 0x000fe200078e00ff */
[----:B------:R-:W-:-:S03]  /*20c0*/  ISETP.GT.U32.AND P5, PT, R26, R17, PT ;  /* 0x000000111a00720c */ /* 0x000fc60003fa4070 */
[----:B------:R-:W-:-:S04]  /*20d0*/  IMAD.HI.U32 R21, R9, R25, RZ ;  /* 0x0000001909157227 */ /* 0x000fc800078e00ff */
[----:B------:R-:W-:Y:S02]  /*20e0*/  IMAD.MOV R2, RZ, RZ, -R2 ;  /* 0x000000ffff027224 */ /* 0x000fe400078e0a02 */
[----:B------:R-:W-:Y:S01]  /*20f0*/  @!P6 IMAD.IADD R18, R18, 0x1, -R26 ;  /* 0x000000011212e824 */ /* 0x000fe200078e0a1a */
[C---:B------:R-:W-:Y:S01]  /*2100*/  ISETP.GT.U32.AND P6, PT, R26.reuse, R16, PT ;  /* 0x000000101a00720c */ /* 0x040fe20003fc4070 */
[----:B------:R-:W-:Y:S02]  /*2110*/  IMAD.MOV R29, RZ, RZ, -R22 ;  /* 0x000000ffff1d7224 */ /* 0x000fe400078e0a16 */
[----:B------:R-:W-:Y:S02]  /*2120*/  IMAD.MOV R27, RZ, RZ, -R21 ;  /* 0x000000ffff1b7224 */ /* 0x000fe400078e0a15 */
[C---:B------:R-:W-:Y:S02]  /*2130*/  IMAD R21, R26.reuse, R2, R23 ;  /* 0x000000021a157224 */ /* 0x040fe400078e0217 */
[----:B------:R-:W-:-:S02]  /*2140*/  IMAD R23, R26, R29, R28 ;  /* 0x0000001d1a177224 */ /* 0x000fc400078e021c */
[--C-:B------:R-:W-:Y:S01]  /*2150*/  @!P2 IMAD.IADD R19, R19, 0x1, -R26.reuse ;  /* 0x000000011313a824 */ /* 0x100fe200078e0a1a */
[----:B------:R-:W-:Y:S01]  /*2160*/  ISETP.GT.U32.AND P2, PT, R26, R18, PT ;  /* 0x000000121a00720c */ /* 0x000fe20003f44070 */
[----:B------:R-:W-:Y:S02]  /*2170*/  @!P3 IMAD.IADD R20, R20, 0x1, -R26 ;  /* 0x000000011414b824 */ /* 0x000fe400078e0a1a */
[----:B------:R-:W-:Y:S01]  /*2180*/  IMAD.HI.U32 R24, R9, R30, RZ ;  /* 0x0000001e09187227 */ /* 0x000fe200078e00ff */
[----:B------:R-:W-:-:S03]  /*2190*/  ISETP.GT.U32.AND P3, PT, R26, R19, PT ;  /* 0x000000131a00720c */ /* 0x000fc60003f64070 */
[----:B------:R-:W-:Y:S01]  /*21a0*/  @!P0 IMAD.MOV R14, RZ, RZ, -R14 ;  /* 0x000000ffff0e8224 */ /* 0x000fe200078e0a0e */
[C---:B------:R-:W-:Y:S01]  /*21b0*/  ISETP.GT.U32.AND P0, PT, R26.reuse, R20, PT ;  /* 0x000000141a00720c */ /* 0x040fe20003f04070 */
[--C-:B------:R-:W-:Y:S01]  /*21c0*/  @!P4 IMAD.IADD R15, R15, 0x1, -R26.reuse ;  /* 0x000000010f0fc824 */ /* 0x100fe200078e0a1a */
[C---:B------:R-:W-:Y:S01]  /*21d0*/  ISETP.GT.U32.AND P4, PT, R26.reuse, R21, PT ;  /* 0x000000151a00720c */ /* 0x040fe20003f84070 */
[----:B------:R-:W-:Y:S01]  /*21e0*/  @!P5 IMAD.IADD R17, R17, 0x1, -R26 ;  /* 0x000000011111d824 */ /* 0x000fe200078e0a1a */
[C---:B------:R-:W-:Y:S01]  /*21f0*/  ISETP.GT.U32.AND P5, PT, R26.reuse, R23, PT ;  /* 0x000000171a00720c */ /* 0x040fe20003fa4070 */
[----:B------:R-:W-:Y:S02]  /*2200*/  IMAD R22, R26, R27, R25 ;  /* 0x0000001b1a167224 */ /* 0x000fe400078e0219 */
[----:B------:R-:W-:-:S04]  /*2210*/  IMAD.HI.U32 R9, R9, R31, RZ ;  /* 0x0000001f09097227 */ /* 0x000fc800078e00ff */
[----:B------:R-:W-:Y:S02]  /*2220*/  IMAD.MOV R25, RZ, RZ, -R24 ;  /* 0x000000ffff197224 */ /* 0x000fe400078e0a18 */
[----:B------:R-:W-:Y:S01]  /*2230*/  @!P6 IMAD.IADD R16, R16, 0x1, -R26 ;  /* 0x000000011010e824 */ /* 0x000fe200078e0a1a */
[C---:B------:R-:W-:Y:S01]  /*2240*/  ISETP.GT.U32.AND P6, PT, R26.reuse, R22, PT ;  /* 0x000000161a00720c */ /* 0x040fe20003fc4070 */
[----:B------:R-:W-:Y:S02]  /*2250*/  IMAD.MOV R9, RZ, RZ, -R9 ;  /* 0x000000ffff097224 */ /* 0x000fe400078e0a09 */
[C---:B------:R-:W-:Y:S02]  /*2260*/  IMAD R24, R26.reuse, R25, R30 ;  /* 0x000000191a187224 */ /* 0x040fe400078e021e */
[----:B------:R-:W-:Y:S01]  /*2270*/  IMAD R25, R26, R9, R31 ;  /* 0x000000091a197224 */ /* 0x000fe200078e021f */
[----:B------:R-:W-:Y:S01]  /*2280*/  SHF.R.S32.HI R9, RZ, 0x1f, R0 ;  /* 0x0000001fff097819 */ /* 0x000fe20000011400 */
[--C-:B------:R-:W-:Y:S01]  /*2290*/  @!P2 IMAD.IADD R18, R18, 0x1, -R26.reuse ;  /* 0x000000011212a824 */ /* 0x100fe200078e0a1a */
[C---:B------:R-:W-:Y:S01]  /*22a0*/  ISETP.GT.U32.AND P2, PT, R26.reuse, R24, PT ;  /* 0x000000181a00720c */ /* 0x040fe20003f44070 */
[--C-:B------:R-:W-:Y:S01]  /*22b0*/  @!P3 IMAD.IADD R19, R19, 0x1, -R26.reuse ;  /* 0x000000011313b824 */ /* 0x100fe200078e0a1a */
[----:B------:R-:W-:Y:S01]  /*22c0*/  ISETP.GT.U32.AND P3, PT, R26, R25, PT ;  /* 0x000000191a00720c */ /* 0x000fe20003f64070 */
[--C-:B------:R-:W-:Y:S01]  /*22d0*/  @!P0 IMAD.IADD R20, R20, 0x1, -R26.reuse ;  /* 0x0000000114148824 */ /* 0x100fe200078e0a1a */
[----:B------:R-:W-:Y:S01]  /*22e0*/  ISETP.GE.AND P0, PT, R32, RZ, PT ;  /* 0x000000ff2000720c */ /* 0x000fe20003f06270 */
[--C-:B------:R-:W-:Y:S01]  /*22f0*/  @!P4 IMAD.IADD R21, R21, 0x1, -R26.reuse ;  /* 0x000000011515c824 */ /* 0x100fe200078e0a1a */
[----:B------:R-:W-:Y:S01]  /*2300*/  ISETP.GE.AND P4, PT, R33, RZ, PT ;  /* 0x000000ff2100720c */ /* 0x000fe20003f86270 */
[--C-:B------:R-:W-:Y:S01]  /*2310*/  @!P5 IMAD.IADD R23, R23, 0x1, -R26.reuse ;  /* 0x000000011717d824 */ /* 0x100fe200078e0a1a */
[----:B------:R-:W-:Y:S01]  /*2320*/  ISETP.GE.AND P5, PT, R35, RZ, PT ;  /* 0x000000ff2300720c */ /* 0x000fe20003fa6270 */
[--C-:B------:R-:W-:Y:S01]  /*2330*/  @!P6 IMAD.IADD R22, R22, 0x1, -R26.reuse ;  /* 0x000000011616e824 */ /* 0x100fe200078e0a1a */
[----:B------:R-:W-:Y:S01]  /*2340*/  ISETP.GE.AND P6, PT, R34, RZ, PT ;  /* 0x000000ff2200720c */ /* 0x000fe20003fc6270 */
[----:B------:R-:W-:Y:S01]  /*2350*/  IMAD R55, R6, UR9, RZ ;  /* 0x0000000906377c24 */ /* 0x000fe2000f8e02ff */
[----:B------:R-:W-:Y:S01]  /*2360*/  LEA.HI R2, R9, R0, RZ, 0x5 ;  /* 0x0000000009027211 */ /* 0x000fe200078f28ff */
[--C-:B------:R-:W-:Y:S01]  /*2370*/  @!P2 IMAD.IADD R24, R24, 0x1, -R26.reuse ;  /* 0x000000011818a824 */ /* 0x100fe200078e0a1a */
[----:B------:R-:W-:Y:S01]  /*2380*/  ISETP.GE.AND P2, PT, R36, RZ, PT ;  /* 0x000000ff2400720c */ /* 0x000fe20003f46270 */
[----:B------:R-:W-:Y:S01]  /*2390*/  @!P3 IMAD.IADD R25, R25, 0x1, -R26 ;  /* 0x000000011919b824 */ /* 0x000fe200078e0a1a */
[C---:B------:R-:W-:Y:S01]  /*23a0*/  ISETP.GT.U32.AND P3, PT, R26.reuse, R22, PT ;  /* 0x000000161a00720c */ /* 0x040fe20003f64070 */
[----:B------:R-:W-:Y:S01]  /*23b0*/  @!P0 IMAD.MOV R15, RZ, RZ, -R15 ;  /* 0x000000ffff0f8224 */ /* 0x000fe200078e0a0f */
[C---:B------:R-:W-:Y:S01]  /*23c0*/  ISETP.GT.U32.AND P0, PT, R26.reuse, R21, PT ;  /* 0x000000151a00720c */ /* 0x040fe20003f04070 */
[----:B------:R-:W-:Y:S01]  /*23d0*/  @!P4 IMAD.MOV R16, RZ, RZ, -R16 ;  /* 0x000000ffff10c224 */ /* 0x000fe200078e0a10 */
[C---:B------:R-:W-:Y:S01]  /*23e0*/  ISETP.GT.U32.AND P4, PT, R26.reuse, R23, PT ;  /* 0x000000171a00720c */ /* 0x040fe20003f84070 */
[----:B------:R-:W-:Y:S01]  /*23f0*/  @!P5 IMAD.MOV R18, RZ, RZ, -R18 ;  /* 0x000000ffff12d224 */ /* 0x000fe200078e0a12 */
[C---:B------:R-:W-:Y:S01]  /*2400*/  ISETP.GT.U32.AND P5, PT, R26.reuse, R24, PT ;  /* 0x000000181a00720c */ /* 0x040fe20003fa4070 */
[----:B------:R-:W-:Y:S01]  /*2410*/  @!P6 IMAD.MOV R17, RZ, RZ, -R17 ;  /* 0x000000ffff11e224 */ /* 0x000fe200078e0a11 */
[----:B------:R-:W-:-:S02]  /*2420*/  ISETP.GT.U32.AND P6, PT, R26, R25, PT ;  /* 0x000000191a00720c */ /* 0x000fc40003fc4070 */
[----:B------:R-:W-:Y:S01]  /*2430*/  SHF.R.S32.HI R0, RZ, 0x2, R8 ;  /* 0x00000002ff007819 */ /* 0x000fe20000011408 */
[----:B------:R-:W-:Y:S01]  /*2440*/  @!P2 IMAD.MOV R19, RZ, RZ, -R19 ;  /* 0x000000ffff13a224 */ /* 0x000fe200078e0a13 */
[----:B------:R-:W-:Y:S01]  /*2450*/  ISETP.GE.AND P2, PT, R37, RZ, PT ;  /* 0x000000ff2500720c */ /* 0x000fe20003f46270 */
        /* <DEDUP_REMOVED lines=8> */
[----:B------:R-:W-:Y:S01]  /*24e0*/  @!P6 IMAD.IADD R25, R25, 0x1, -R26 ;  /* 0x000000011919e824 */ /* 0x000fe200078e0a1a */
[----:B------:R-:W-:-:S02]  /*24f0*/  ISETP.NE.AND P6, PT, R3, RZ, PT ;  /* 0x000000ff0300720c */ /* 0x000fc40003fc5270 */
[----:B------:R-:W-:Y:S01]  /*2500*/  LOP3.LUT R3, RZ, R3, RZ, 0x33, !PT ;  /* 0x00000003ff037212 */ /* 0x000fe200078e33ff */
[----:B------:R-:W-:Y:S01]  /*2510*/  @!P2 IMAD.MOV R20, RZ, RZ, -R20 ;  /* 0x000000ffff14a224 */ /* 0x000fe200078e0a14 */
[----:B------:R-:W-:Y:S01]  /*2520*/  SGXT R0, R0, 0x1 ;  /* 0x000000010000781a */ /* 0x000fe20000000200 */
[----:B------:R-:W-:Y:S01]  /*2530*/  @!P3 IMAD.MOV R22, RZ, RZ, -R22 ;  /* 0x000000ffff16b224 */ /* 0x000fe200078e0a16 */
[C---:B------:R-:W-:Y:S01]  /*2540*/  SEL R10, R3.reuse, R10, !P6 ;  /* 0x0000000a030a7207 */ /* 0x040fe20007000000 */
[----:B------:R-:W-:Y:S01]  /*2550*/  @!P0 IMAD.MOV R21, RZ, RZ, -R21 ;  /* 0x000000ffff158224 */ /* 0x000fe200078e0a15 */
[C---:B------:R-:W-:Y:S01]  /*2560*/  SEL R11, R3.reuse, R11, !P6 ;  /* 0x0000000b030b7207 */ /* 0x040fe20007000000 */
[----:B------:R-:W-:Y:S01]  /*2570*/  @!P4 IMAD.MOV R23, RZ, RZ, -R23 ;  /* 0x000000ffff17c224 */ /* 0x000fe200078e0a17 */
[----:B------:R-:W-:Y:S01]  /*2580*/  LOP3.LUT R9, R0, 0x90, RZ, 0xc0, !PT ;  /* 0x0000009000097812 */ /* 0x000fe200078ec0ff */
[----:B------:R-:W-:Y:S01]  /*2590*/  @!P5 IMAD.MOV R24, RZ, RZ, -R24 ;  /* 0x000000ffff18d224 */ /* 0x000fe200078e0a18 */
[C---:B------:R-:W-:Y:S01]  /*25a0*/  SEL R12, R3.reuse, R12, !P6 ;  /* 0x0000000c030c7207 */ /* 0x040fe20007000000 */
[----:B------:R-:W-:Y:S01]  /*25b0*/  @!P1 IMAD.MOV R25, RZ, RZ, -R25 ;  /* 0x000000ffff199224 */ /* 0x000fe200078e0a19 */
[C---:B------:R-:W-:Y:S01]  /*25c0*/  SEL R13, R3.reuse, R13, !P6 ;  /* 0x0000000d030d7207 */ /* 0x040fe20007000000 */
[----:B------:R-:W-:Y:S01]  /*25d0*/  IMAD R10, R10, UR4, RZ ;  /* 0x000000040a0a7c24 */ /* 0x000fe2000f8e02ff */
[----:B------:R-:W-:Y:S01]  /*25e0*/  SEL R14, R3, R14, !P6 ;  /* 0x0000000e030e7207 */ /* 0x000fe20007000000 */
[----:B------:R-:W-:Y:S01]  /*25f0*/  IMAD R11, R11, UR4, RZ ;  /* 0x000000040b0b7c24 */ /* 0x000fe2000f8e02ff */
        /* <DEDUP_REMOVED lines=20> */
[----:B------:R-:W-:Y:S01]  /*2740*/  LOP3.LUT R250, R9, 0xf60, R250, 0xf8, !PT ;  /* 0x00000f6009fa7812 */ /* 0x000fe200078ef8fa */
[----:B------:R-:W-:Y:S01]  /*2750*/  IMAD R22, R22, UR4, RZ ;  /* 0x0000000416167c24 */ /* 0x000fe2000f8e02ff */
[----:B------:R-:W-:Y:S01]  /*2760*/  SEL R3, R3, R25, !P6 ;  /* 0x0000001903037207 */ /* 0x000fe20007000000 */
[----:B------:R-:W-:Y:S01]  /*2770*/  IMAD R23, R23, UR4, RZ ;  /* 0x0000000417177c24 */ /* 0x000fe2000f8e02ff */
[----:B------:R-:W-:Y:S01]  /*2780*/  IADD3 R9, P2, R10, UR10, RZ ;  /* 0x0000000a0a097c10 */ /* 0x000fe2000ff5e0ff */
[----:B------:R-:W-:Y:S01]  /*2790*/  STL [R1+0x534], R250 ;  /* 0x000534fa01007387 */ /* 0x000fe20000100800 */
[----:B------:R-:W-:Y:S01]  /*27a0*/  IADD3 R8, P1, R11, UR10, RZ ;  /* 0x0000000a0b087c10 */ /* 0x000fe2000ff3e0ff */
[----:B------:R-:W-:Y:S01]  /*27b0*/  IMAD R25, R3, UR4, RZ ;  /* 0x0000000403197c24 */ /* 0x000fe2000f8e02ff */
[----:B------:R-:W-:Y:S01]  /*27c0*/  SHF.R.S32.HI R3, RZ, 0x1f, R11 ;  /* 0x0000001fff037819 */ /* 0x000fe2000001140b */
[----:B------:R0:W-:Y:S01]  /*27d0*/  STL [R1+0xac], R9 ;  /* 0x0000ac0901007387 */ /* 0x0001e20000100800 */
[----:B------:R-:W-:Y:S01]  /*27e0*/  IADD3 R11, P0, R12, UR10, RZ ;  /* 0x0000000a0c0b7c10 */ /* 0x000fe2000ff1e0ff */
[----:B------:R-:W-:Y:S01]  /*27f0*/  IMAD R24, R24, UR4, RZ ;  /* 0x0000000418187c24 */ /* 0x000fe2000f8e02ff */
[----:B------:R-:W-:Y:S01]  /*2800*/  SHF.R.S32.HI R0, RZ, 0x1f, R10 ;  /* 0x0000001fff007819 */ /* 0x000fe2000001140a */
[----:B------:R1:W-:Y:S01]  /*2810*/  STL [R1+0xb4], R8 ;  /* 0x0000b40801007387 */ /* 0x0003e20000100800 */
[----:B------:R-:W-:Y:S01]  /*2820*/  SHF.R.S32.HI R10, RZ, 0x1f, R13 ;  /* 0x0000001fff0a7819 */ /* 0x000fe2000001140d */
[----:B------:R-:W-:Y:S01]  /*2830*/  UMOV UR4, URZ ;  /* 0x0000003f00047c82 */ /* 0x000fe20008000000 */
[----:B------:R-:W-:Y:S01]  /*2840*/  SHF.R.S32.HI R2, RZ, 0x5, R2 ;  /* 0x00000005ff027819 */ /* 0x000fe20000011402 */
[----:B------:R2:W-:Y:S01]  /*2850*/  STL [R1+0xbc], R11 ;  /* 0x0000bc0b01007387 */ /* 0x0005e20000100800 */
[----:B------:R-:W-:-:S02]  /*2860*/  SHF.R.S32.HI R6, RZ, 0x1f, R55 ;  /* 0x0000001fff067819 */ /* 0x000fc40000011437 */
[----:B0-----:R-:W-:Y:S02]  /*2870*/  SHF.R.S32.HI R9, RZ, 0x1f, R12 ;  /* 0x0000001fff097819 */ /* 0x001fe4000001140c */
[----:B------:R-:W-:Y:S02]  /*2880*/  SHF.R.S32.HI R12, RZ, 0x1f, R15 ;  /* 0x0000001fff0c7819 */ /* 0x000fe4000001140f */
[----:B-1----:R-:W-:Y:S02]  /*2890*/  IADD3 R8, P4, R13, UR10, RZ ;  /* 0x0000000a0d087c10 */ /* 0x002fe4000ff9e0ff */
[----:B------:R-:W-:Y:S02]  /*28a0*/  IADD3 R13, P6, R14, UR10, RZ ;  /* 0x0000000a0e0d7c10 */ /* 0x000fe4000ffde0ff */
[----:B--2---:R-:W-:Y:S01]  /*28b0*/  SHF.R.S32.HI R11, RZ, 0x1f, R14 ;  /* 0x0000001fff0b7819 */ /* 0x004fe2000001140e */
[----:B------:R0:W-:Y:S01]  /*28c0*/  STL [R1+0xc4], R8 ;  /* 0x0000c40801007387 */ /* 0x0001e20000100800 */
[----:B------:R-:W-:-:S03]  /*28d0*/  SHF.R.S32.HI R14, RZ, 0x1f, R17 ;  /* 0x0000001fff0e7819 */ /* 0x000fc60000011411 */
[----:B------:R1:W-:Y:S01]  /*28e0*/  STL [R1+0xcc], R13 ;  /* 0x0000cc0d01007387 */ /* 0x0003e20000100800 */
[----:B0-----:R-:W-:Y:S02]  /*28f0*/  IADD3 R8, P5, R15, UR10, RZ ;  /* 0x0000000a0f087c10 */ /* 0x001fe4000ffbe0ff */
[----:B------:R-:W-:Y:S02]  /*2900*/  IADD3 R15, P3, R16, UR10, RZ ;  /* 0x0000000a100f7c10 */ /* 0x000fe4000ff7e0ff */
[----:B-1----:R-:W-:Y:S01]  /*2910*/  SHF.R.S32.HI R13, RZ, 0x1f, R16 ;  /* 0x0000001fff0d7819 */ /* 0x002fe20000011410 */
[----:B------:R0:W-:Y:S04]  /*2920*/  STL [R1+0xd4], R8 ;  /* 0x0000d40801007387 */ /* 0x0001e80000100800 */
[----:B------:R1:W-:Y:S01]  /*2930*/  STL [R1+0xdc], R15 ;  /* 0x0000dc0f01007387 */ /* 0x0003e20000100800 */
[----:B0-----:R-:W-:-:S02]  /*2940*/  IADD3.X R8, R0, UR11, RZ, P2, !PT ;  /* 0x0000000b00087c10 */ /* 0x001fc400097fe4ff */
[----:B------:R-:W-:Y:S02]  /*2950*/  SHF.R.S32.HI R0, RZ, 0x1f, R18 ;  /* 0x0000001fff007819 */ /* 0x000fe40000011412 */
[----:B-1----:R-:W-:Y:S01]  /*2960*/  IADD3 R15, P2, R17, UR10, RZ ;  /* 0x0000000a110f7c10 */ /* 0x002fe2000ff5e0ff */
[----:B------:R0:W-:Y:S04]  /*2970*/  STL [R1+0xa8], R8 ;  /* 0x0000a80801007387 */ /* 0x0001e80000100800 */
[----:B------:R1:W-:Y:S01]  /*2980*/  STL [R1+0xe4], R15 ;  /* 0x0000e40f01007387 */ /* 0x0003e20000100800 */
[----:B0-----:R-:W-:Y:S02]  /*2990*/  IADD3.X R8, R3, UR11, RZ, P1, !PT ;  /* 0x0000000b03087c10 */ /* 0x001fe40008ffe4ff */
[----:B------:R-:W-:-:S02]  /*29a0*/  SHF.R.S32.HI R3, RZ, 0x1f, R19 ;  /* 0x0000001fff037819 */ /* 0x000fc40000011413 */
[----:B-1----:R-:W-:Y:S01]  /*29b0*/  IADD3 R15, P1, R18, UR10, RZ ;  /* 0x0000000a120f7c10 */ /* 0x002fe2000ff3e0ff */
[----:B------:R0:W-:Y:S04]  /*29c0*/  STL [R1+0xb0], R8 ;  /* 0x0000b00801007387 */ /* 0x0001e80000100800 */
[----:B------:R1:W-:Y:S01]  /*29d0*/  STL [R1+0xec], R15 ;  /* 0x0000ec0f01007387 */ /* 0x0003e20000100800 */
[----:B0-----:R-:W-:Y:S02]  /*29e0*/  IADD3.X R8, R9, UR11, RZ, P0, !PT ;  /* 0x0000000b09087c10 */ /* 0x001fe400087fe4ff */
[----:B------:R-:W-:Y:S02]  /*29f0*/  SHF.R.S32.HI R9, RZ, 0x1f, R20 ;  /* 0x0000001fff097819 */ /* 0x000fe40000011414 */
[----:B-1----:R-:W-:Y:S01]  /*2a00*/  IADD3 R15, P0, R19, UR10, RZ ;  /* 0x0000000a130f7c10 */ /* 0x002fe2000ff1e0ff */
        /* <DEDUP_REMOVED lines=28> */
[----:B------:R-:W-:Y:S02]  /*2bd0*/  IADD3.X R0, R3, UR11, RZ, P0, !PT ;  /* 0x0000000b03007c10 */ /* 0x000fe400087fe4ff */
[----:B-1----:R-:W-:Y:S01]  /*2be0*/  IADD3 R15, P1, R25, UR10, RZ ;  /* 0x0000000a190f7c10 */ /* 0x002fe2000ff3e0ff */
[----:B------:R0:W-:Y:S01]  /*2bf0*/  STL [R1+0xe8], R8 ;  /* 0x0000e80801007387 */ /* 0x0001e20000100800 */
[----:B------:R-:W-:Y:S01]  /*2c00*/  IADD3.X R3, R10, UR11, RZ, P6, !PT ;  /* 0x0000000b0a037c10 */ /* 0x000fe2000b7fe4ff */
[----:B------:R-:W-:Y:S01]  /*2c10*/  USGXT.U32 UR10, UR5, 0xe ;  /* 0x0000000e050a789a */ /* 0x000fe20008000000 */
[----:B------:R-:W-:Y:S01]  /*2c20*/  CS2R R24, SRZ ;  /* 0x0000000000187805 */ /* 0x000fe2000001ff00 */
[----:B------:R-:W-:Y:S01]  /*2c30*/  STL [R1+0x124], R15 ;  /* 0x0001240f01007387 */ /* 0x000fe20000100800 */
[----:B------:R-:W-:-:S03]  /*2c40*/  UIADD3.X UR5, UR4, -0x3ffffff0, URZ, UP0, !UPT ;  /* 0xc000001004057890 */ /* 0x000fc600087fe43f */
[----:B------:R1:W-:Y:S01]  /*2c50*/  STL [R1+0xf0], R0 ;  /* 0x0000f00001007387 */ /* 0x0003e20000100800 */
[----:B------:R-:W-:Y:S01]  /*2c60*/  UMOV UR4, UR6 ;  /* 0x0000000600047c82 */ /* 0x000fe20008000000 */
[----:B0-----:R-:W-:Y:S01]  /*2c70*/  IADD3.X R8, R9, UR11, RZ, P4, !PT ;  /* 0x0000000b09087c10 */ /* 0x001fe2000a7fe4ff */
[----:B------:R-:W-:Y:S02]  /*2c80*/  UIADD3.64 UR36, UR4, 0x80, URZ ;  /* 0x0000008004247897 */ /* 0x000fe4000fffe03f */
[----:B------:R-:W-:Y:S02]  /*2c90*/  UIADD3.64 UR32, UR4, 0x100, URZ ;  /* 0x0000010004207897 */ /* 0x000fe4000fffe03f */
[----:B------:R0:W-:Y:S01]  /*2ca0*/  STL [R1+0xf8], R8 ;  /* 0x0000f80801007387 */ /* 0x0001e20000100800 */
[----:B------:R-:W-:Y:S01]  /*2cb0*/  UIADD3.64 UR28, UR4, 0x180, URZ ;  /* 0x00000180041c7897 */ /* 0x000fe2000fffe03f */
[----:B-1----:R-:W-:Y:S02]  /*2cc0*/  IADD3.X R0, R11, UR11, RZ, P5, !PT ;  /* 0x0000000b0b007c10 */ /* 0x002fe4000affe4ff */
[----:B------:R1:W-:Y:S01]  /*2cd0*/  STL [R1+0x100], R3 ;  /* 0x0001000301007387 */ /* 0x0003e20000100800 */
[----:B------:R-:W-:-:S02]  /*2ce0*/  UIADD3.64 UR24, UR4, 0x200, URZ ;  /* 0x0000020004187897 */ /* 0x000fc4000fffe03f */
[----:B------:R-:W-:Y:S01]  /*2cf0*/  UIADD3.64 UR20, UR4, 0x280, URZ ;  /* 0x0000028004147897 */ /* 0x000fe2000fffe03f */
[----:B------:R2:W-:Y:S01]  /*2d00*/  STL [R1+0x108], R0 ;  /* 0x0001080001007387 */ /* 0x0005e20000100800 */
[----:B------:R-:W-:Y:S01]  /*2d10*/  UIADD3.64 UR16, UR4, 0x300, URZ ;  /* 0x0000030004107897 */ /* 0x000fe2000fffe03f */
[----:B0-----:R-:W-:Y:S02]  /*2d20*/  IADD3.X R8, R12, UR11, RZ, P3, !PT ;  /* 0x0000000b0c087c10 */ /* 0x001fe40009ffe4ff */
[----:B-1----:R-:W-:-:S03]  /*2d30*/  IADD3.X R3, R13, UR11, RZ, P2, !PT ;  /* 0x0000000b0d037c10 */ /* 0x002fc600097fe4ff */
[----:B------:R-:W-:Y:S01]  /*2d40*/  STL [R1+0x110], R8 ;  /* 0x0001100801007387 */ /* 0x000fe20000100800 */
[----:B--2---:R-:W-:-:S03]  /*2d50*/  IADD3.X R0, R14, UR11, RZ, P1, !PT ;  /* 0x0000000b0e007c10 */ /* 0x004fc60008ffe4ff */
[----:B------:R0:W-:Y:S01]  /*2d60*/  STL [R1+0x118], R3 ;  /* 0x0001180301007387 */ /* 0x0001e20000100800 */
[----:B------:R-:W-:-:S03]  /*2d70*/  ULDC UR11, c[0x0][0x238] ;  /* 0x00008e00000b7ab9 */ /* 0x000fc60000000800 */
[----:B------:R1:W-:Y:S01]  /*2d80*/  STL [R1+0x120], R0 ;  /* 0x0001200001007387 */ /* 0x0003e20000100800 */
[----:B0-----:R-:W0:Y:S08]  /*2d90*/  LDC R3, c[0x0][0x238] ;  /* 0x00008e00ff037b82 */ /* 0x001e300000000800 */
[----:B-1----:R-:W1:Y:S01]  /*2da0*/  LDC R0, c[0x0][0x214] ;  /* 0x00008500ff007b82 */ /* 0x002e620000000800 */
[----:B0-----:R-:W-:-:S02]  /*2db0*/  IMAD R13, R3, 0x1f, RZ ;  /* 0x0000001f030d7824 */ /* 0x001fc400078e02ff */
[C---:B------:R-:W-:Y:S02]  /*2dc0*/  IMAD R16, R3.reuse, 0x1e, RZ ;  /* 0x0000001e03107824 */ /* 0x040fe400078e02ff */
[C---:B------:R-:W-:Y:S02]  /*2dd0*/  IMAD R18, R3.reuse, 0x1d, RZ ;  /* 0x0000001d03127824 */ /* 0x040fe400078e02ff */
[C---:B------:R-:W-:Y:S01]  /*2de0*/  IMAD R20, R3.reuse, 0x1c, RZ ;  /* 0x0000001c03147824 */ /* 0x040fe200078e02ff */
[----:B-1----:R0:W-:Y:S01]  /*2df0*/  STL [R1+0x538], R0 ;  /* 0x0005380001007387 */ /* 0x0021e20000100800 */
[C---:B------:R-:W-:Y:S01]  /*2e00*/  IMAD R22, R3.reuse, 0x1b, RZ ;  /* 0x0000001b03167824 */ /* 0x040fe200078e02ff */
[----:B------:R-:W-:Y:S01]  /*2e10*/  SHF.R.S32.HI R8, RZ, 0x1f, R18 ;  /* 0x0000001fff087819 */ /* 0x000fe20000011412 */
[C---:B------:R-:W-:Y:S01]  /*2e20*/  IMAD R27, R3.reuse, 0x1a, RZ ;  /* 0x0000001a031b7824 */ /* 0x040fe200078e02ff */
[----:B------:R-:W-:Y:S01]  /*2e30*/  STL [R1], RZ ;  /* 0x000000ff01007387 */ /* 0x000fe20000100800 */
[C---:B------:R-:W-:Y:S01]  /*2e40*/  IMAD R29, R3.reuse, 0x19, RZ ;  /* 0x00000019031d7824 */ /* 0x040fe200078e02ff */
[----:B------:R-:W-:Y:S01]  /*2e50*/  SHF.R.S32.HI R9, RZ, 0x1f, R20 ;  /* 0x0000001fff097819 */ /* 0x000fe20000011414 */
[C---:B------:R-:W-:Y:S01]  /*2e60*/  IMAD R31, R3.reuse, 0x18, RZ ;  /* 0x00000018031f7824 */ /* 0x040fe200078e02ff */
[----:B------:R-:W-:Y:S01]  /*2e70*/  STL [R1+0x4], RZ ;  /* 0x000004ff01007387 */ /* 0x000fe20000100800 */
[C---:B------:R-:W-:Y:S01]  /*2e80*/  IMAD R33, R3.reuse, 0x17, RZ ;  /* 0x0000001703217824 */ /* 0x040fe200078e02ff */
[----:B------:R-:W-:Y:S01]  /*2e90*/  SHF.R.S32.HI R10, RZ, 0x1f, R22 ;  /* 0x0000001fff0a7819 */ /* 0x000fe20000011416 */
[C---:B0-----:R-:W-:Y:S01]  /*2ea0*/  IMAD R0, R3.reuse, 0x3, RZ ;  /* 0x0000000303007824 */ /* 0x041fe200078e02ff */
[----:B------:R-:W-:Y:S01]  /*2eb0*/  STL [R1+0x8], RZ ;  /* 0x000008ff01007387 */ /* 0x000fe20000100800 */
[C---:B------:R-:W-:Y:S01]  /*2ec0*/  IMAD R36, R3.reuse, 0x16, RZ ;  /* 0x0000001603247824 */ /* 0x040fe200078e02ff */
[----:B------:R-:W-:Y:S01]  /*2ed0*/  SHF.R.S32.HI R11, RZ, 0x1f, R27 ;  /* 0x0000001fff0b7819 */ /* 0x000fe2000001141b */
[----:B------:R-:W-:Y:S01]  /*2ee0*/  IMAD R38, R3, 0x15, RZ ;  /* 0x0000001503267824 */ /* 0x000fe200078e02ff */
[----:B------:R-:W-:Y:S01]  /*2ef0*/  STL [R1+0xc], RZ ;  /* 0x00000cff01007387 */ /* 0x000fe20000100800 */
[----:B------:R-:W-:Y:S01]  /*2f00*/  SHF.R.S32.HI R53, RZ, 0x1f, R0 ;  /* 0x0000001fff357819 */ /* 0x000fe20000011400 */
[----:B------:R-:W-:Y:S01]  /*2f10*/  IMAD R0, R5, UR9, RZ ;  /* 0x0000000905007c24 */ /* 0x000fe2000f8e02ff */
[----:B------:R-:W-:Y:S01]  /*2f20*/  SHF.R.S32.HI R12, RZ, 0x1f, R29 ;  /* 0x0000001fff0c7819 */ /* 0x000fe2000001141d */
[----:B------:R-:W-:Y:S01]  /*2f30*/  STL [R1+0x10], RZ ;  /* 0x000010ff01007387 */ /* 0x000fe20000100800 */
[----:B------:R-:W-:Y:S01]  /*2f40*/  IMAD R5, R7, UR9, RZ ;  /* 0x0000000907057c24 */ /* 0x000fe2000f8e02ff */
[----:B------:R-:W-:Y:S01]  /*2f50*/  SHF.R.S32.HI R14, RZ, 0x1f, R31 ;  /* 0x0000001fff0e7819 */ /* 0x000fe2000001141f */
[C---:B------:R-:W-:Y:S01]  /*2f60*/  IMAD R40, R3.reuse, 0x14, RZ ;  /* 0x0000001403287824 */ /* 0x040fe200078e02ff */
[----:B------:R-:W-:Y:S01]  /*2f70*/  STL [R1+0x14], RZ ;  /* 0x000014ff01007387 */ /* 0x000fe20000100800 */
[----:B------:R-:W-:Y:S01]  /*2f80*/  SHF.R.S32.HI R7, RZ, 0x1f, R0 ;  /* 0x0000001fff077819 */ /* 0x000fe20000011400 */
[C---:B------:R-:W-:Y:S01]  /*2f90*/  IMAD R42, R3.reuse, 0x13, RZ ;  /* 0x00000013032a7824 */ /* 0x040fe200078e02ff */
[----:B------:R-:W-:Y:S01]  /*2fa0*/  SHF.R.S32.HI R15, RZ, 0x1f, R33 ;  /* 0x0000001fff0f7819 */ /* 0x000fe20000011421 */
[----:B------:R-:W-:Y:S01]  /*2fb0*/  STL [R1+0x18], RZ ;  /* 0x000018ff01007387 */ /* 0x000fe20000100800 */
[C---:B------:R-:W-:Y:S01]  /*2fc0*/  IMAD R45, R3.reuse, 0x12, RZ ;  /* 0x00000012032d7824 */ /* 0x040fe200078e02ff */
[----:B------:R-:W-:Y:S01]  /*2fd0*/  SHF.R.S32.HI R17, RZ, 0x1f, R36 ;  /* 0x0000001fff117819 */ /* 0x000fe20000011424 */
[C---:B------:R-:W-:Y:S01]  /*2fe0*/  IMAD R47, R3.reuse, 0x11, RZ ;  /* 0x00000011032f7824 */ /* 0x040fe200078e02ff */
[----:B------:R-:W-:Y:S01]  /*2ff0*/  STL [R1+0x1c], RZ ;  /* 0x00001cff01007387 */ /* 0x000fe20000100800 */
[C---:B------:R-:W-:Y:S01]  /*3000*/  IMAD.SHL.U32 R49, R3.reuse, 0x10, RZ ;  /* 0x0000001003317824 */ /* 0x040fe200078e00ff */
[----:B------:R-:W-:Y:S01]  /*3010*/  SHF.R.S32.HI R19, RZ, 0x1f, R38 ;  /* 0x0000001fff137819 */ /* 0x000fe20000011426 */
[C---:B------:R-:W-:Y:S01]  /*3020*/  IMAD R51, R3.reuse, 0xf, RZ ;  /* 0x0000000f03337824 */ /* 0x040fe200078e02ff */
[----:B------:R-:W-:Y:S01]  /*3030*/  STL [R1+0x20], RZ ;  /* 0x000020ff01007387 */ /* 0x000fe20000100800 */
[C---:B------:R-:W-:Y:S01]  /*3040*/  IMAD R54, R3.reuse, 0xe, RZ ;  /* 0x0000000e03367824 */ /* 0x040fe200078e02ff */
        /* <DEDUP_REMOVED lines=19> */
[----:B------:R-:W-:Y:S01]  /*3180*/  IMAD.SHL.U32 R52, R3, 0x4, RZ ;  /* 0x0000000403347824 */ /* 0x000fe200078e00ff */
[----:B------:R-:W-:-:S02]  /*3190*/  SHF.R.S32.HI R3, RZ, 0x1f, R16 ;  /* 0x0000001fff037819 */ /* 0x000fc40000011410 */
[----:B------:R-:W-:Y:S01]  /*31a0*/  STL [R1+0x38], RZ ;  /* 0x000038ff01007387 */ /* 0x000fe20000100800 */
[----:B------:R-:W-:Y:S02]  /*31b0*/  SHF.R.S32.HI R32, RZ, 0x1f, R51 ;  /* 0x0000001fff207819 */ /* 0x000fe40000011433 */
[----:B------:R-:W-:Y:S01]  /*31c0*/  SHF.R.S32.HI R34, RZ, 0x1f, R54 ;  /* 0x0000001fff227819 */ /* 0x000fe20000011436 */
[----:B------:R-:W-:Y:S01]  /*31d0*/  STL [R1+0x3c], RZ ;  /* 0x00003cff01007387 */ /* 0x000fe20000100800 */
[----:B------:R-:W-:Y:S02]  /*31e0*/  SHF.R.S32.HI R35, RZ, 0x1f, R248 ;  /* 0x0000001fff237819 */ /* 0x000fe400000114f8 */
[----:B------:R-:W-:Y:S01]  /*31f0*/  SHF.R.S32.HI R37, RZ, 0x1f, R249 ;  /* 0x0000001fff257819 */ /* 0x000fe200000114f9 */
[----:B------:R-:W-:Y:S01]  /*3200*/  STL [R1+0x40], RZ ;  /* 0x000040ff01007387 */ /* 0x000fe20000100800 */
[----:B------:R-:W-:Y:S02]  /*3210*/  SHF.R.S32.HI R39, RZ, 0x1f, R251 ;  /* 0x0000001fff277819 */ /* 0x000fe400000114fb */
[----:B------:R-:W-:Y:S01]  /*3220*/  SHF.R.S32.HI R41, RZ, 0x1f, R252 ;  /* 0x0000001fff297819 */ /* 0x000fe200000114fc */
[----:B------:R-:W-:Y:S01]  /*3230*/  STL [R1+0x44], RZ ;  /* 0x000044ff01007387 */ /* 0x000fe20000100800 */
[----:B------:R-:W-:-:S02]  /*3240*/  SHF.R.S32.HI R43, RZ, 0x1f, R43 ;  /* 0x0000001fff2b7819 */ /* 0x000fc4000001142b */
[----:B------:R-:W-:Y:S01]  /*3250*/  SHF.R.S32.HI R44, RZ, 0x1f, R44 ;  /* 0x0000001fff2c7819 */ /* 0x000fe2000001142c */
[----:B------:R-:W-:Y:S01]  /*3260*/  STL [R1+0x48], RZ ;  /* 0x000048ff01007387 */ /* 0x000fe20000100800 */
[----:B------:R-:W-:Y:S02]  /*3270*/  SHF.R.S32.HI R46, RZ, 0x1f, R46 ;  /* 0x0000001fff2e7819 */ /* 0x000fe4000001142e */
[----:B------:R-:W-:Y:S01]  /*3280*/  SHF.R.S32.HI R48, RZ, 0x1f, R48 ;  /* 0x0000001fff307819 */ /* 0x000fe20000011430 */
[----:B------:R-:W-:Y:S01]  /*3290*/  STL [R1+0x4c], RZ ;  /* 0x00004cff01007387 */ /* 0x000fe20000100800 */
[----:B------:R-:W-:Y:S02]  /*32a0*/  SHF.R.S32.HI R50, RZ, 0x1f, R50 ;  /* 0x0000001fff327819 */ /* 0x000fe40000011432 */
[----:B------:R-:W-:Y:S01]  /*32b0*/  SHF.R.S32.HI R52, RZ, 0x1f, R52 ;  /* 0x0000001fff347819 */ /* 0x000fe20000011434 */
[----:B------:R-:W-:Y:S04]  /*32c0*/  STL [R1+0x50], RZ ;  /* 0x000050ff01007387 */ /* 0x000fe80000100800 */
        /* <DEDUP_REMOVED lines=11> */
[----:B------:R0:W-:Y:S04]  /*3380*/  STL [R1+0x53c], R216 ;  /* 0x00053cd801007387 */ /* 0x0001e80000100800 */
[----:B------:R1:W-:Y:S01]  /*3390*/  STL [R1+0x94], R2 ;  /* 0x0000940201007387 */ /* 0x0003e20000100800 */
[----:B0-----:R-:W-:Y:S01]  /*33a0*/  IMAD R216, R4, UR9, RZ ;  /* 0x0000000904d87c24 */ /* 0x001fe2000f8e02ff */
[----:B------:R-:W-:-:S04]  /*33b0*/  SHF.R.S32.HI R4, RZ, 0x1f, R5 ;  /* 0x0000001fff047819 */ /* 0x000fc80000011405 */
[----:B------:R-:W-:Y:S01]  /*33c0*/  SHF.R.S32.HI R250, RZ, 0x1f, R216 ;  /* 0x0000001ffffa7819 */ /* 0x000fe200000114d8 */
[----:B------:R-:W-:Y:S01]  /*33d0*/  STL [R1+0xa4], R216 ;  /* 0x0000a4d801007387 */ /* 0x000fe20000100800 */
[----:B-1----:R-:W-:-:S03]  /*33e0*/  IADD3 R2, P3, R216, UR11, RZ ;  /* 0x0000000bd8027c10 */ /* 0x002fc6000ff7e0ff */
[----:B------:R-:W-:Y:S04]  /*33f0*/  STL [R1+0xa0], R0 ;  /* 0x0000a00001007387 */ /* 0x000fe80000100800 */
[----:B------:R-:W-:Y:S04]  /*3400*/  STL [R1+0x9c], R55 ;  /* 0x00009c3701007387 */ /* 0x000fe80000100800 */
[----:B------:R-:W-:Y:S04]  /*3410*/  STL [R1+0x98], R5 ;  /* 0x0000980501007387 */ /* 0x000fe80000100800 */
[----:B------:R-:W-:Y:S04]  /*3420*/  STL [R1+0x134], R250 ;  /* 0x000134fa01007387 */ /* 0x000fe80000100800 */
[----:B------:R-:W-:Y:S04]  /*3430*/  STL [R1+0x130], R7 ;  /* 0x0001300701007387 */ /* 0x000fe80000100800 */
[----:B------:R0:W-:Y:S04]  /*3440*/  STL [R1+0x154], R2 ;  /* 0x0001540201007387 */ /* 0x0001e80000100800 */
[----:B------:R-:W-:Y:S01]  /*3450*/  STL [R1+0x12c], R6 ;  /* 0x00012c0601007387 */ /* 0x000fe20000100800 */
[----:B0-----:R-:W-:-:S05]  /*3460*/  IADD3 R2, P2, R0, UR22, RZ ;  /* 0x0000001600027c10 */ /* 0x001fca000ff5e0ff */
[----:B------:R0:W-:Y:S04]  /*3470*/  STL [R1+0x14c], R2 ;  /* 0x00014c0201007387 */ /* 0x0001e80000100800 */
[----:B------:R-:W-:Y:S01]  /*3480*/  STL [R1+0x128], R4 ;  /* 0x0001280401007387 */ /* 0x000fe20000100800 */
[----:B0-----:R-:W-:-:S05]  /*3490*/  IADD3 R2, P1, R55, UR23, RZ ;  /* 0x0000001737027c10 */ /* 0x001fca000ff3e0ff */
[----:B------:R0:W-:Y:S02]  /*34a0*/  STL [R1+0x144], R2 ;  /* 0x0001440201007387 */ /* 0x0001e40000100800 */
[----:B0-----:R-:W-:-:S05]  /*34b0*/  IADD3 R2, P0, R216, R13, RZ ;  /* 0x0000000dd8027210 */ /* 0x001fca0007f1e0ff */
[----:B------:R0:W-:Y:S02]  /*34c0*/  STL [R1+0x520], R2 ;  /* 0x0005200201007387 */ /* 0x0001e40000100800 */
[----:B0-----:R-:W-:-:S05]  /*34d0*/  IADD3 R2, P4, R0, R13, RZ ;  /* 0x0000000d00027210 */ /* 0x001fca0007f9e0ff */
[----:B------:R0:W-:Y:S02]  /*34e0*/  STL [R1+0x518], R2 ;  /* 0x0005180201007387 */ /* 0x0001e40000100800 */
[----:B0-----:R-:W-:-:S05]  /*34f0*/  IADD3 R2, P6, R55, R13, RZ ;  /* 0x0000000d37027210 */ /* 0x001fca0007fde0ff */
[----:B------:R0:W-:Y:S02]  /*3500*/  STL [R1+0x510], R2 ;  /* 0x0005100201007387 */ /* 0x0001e40000100800 */
[----:B0-----:R-:W-:Y:S02]  /*3510*/  SHF.R.S32.HI R2, RZ, 0x1f, R13 ;  /* 0x0000001fff027819 */ /* 0x001fe4000001140d */
[----:B------:R-:W-:-:S05]  /*3520*/  IADD3 R13, P5, R5, R13, RZ ;  /* 0x0000000d050d7210 */ /* 0x000fca0007fbe0ff */
[----:B------:R0:W-:Y:S02]  /*3530*/  STL [R1+0x508], R13 ;  /* 0x0005080d01007387 */ /* 0x0001e40000100800 */
[----:B0-----:R-:W-:-:S05]  /*3540*/  IMAD.X R13, R250, 0x1, R2, P0 ;  /* 0x00000001fa0d7824 */ /* 0x001fca00000e0602 */
[----:B------:R0:W-:Y:S02]  /*3550*/  STL [R1+0x51c], R13 ;  /* 0x00051c0d01007387 */ /* 0x0001e40000100800 */
[----:B0-----:R-:W-:-:S05]  /*3560*/  IADD3 R13, P0, R216, R16, RZ ;  /* 0x00000010d80d7210 */ /* 0x001fca0007f1e0ff */
        /* <DEDUP_REMOVED lines=9> */
[----:B0-----:R-:W-:Y:S01]  /*3600*/  IMAD.X R13, R2, 0x1, R4, P5 ;  /* 0x00000001020d7824 */ /* 0x001fe200028e0604 */
[----:B------:R-:W-:-:S04]  /*3610*/  IADD3 R2, P5, R5, R16, RZ ;  /* 0x0000001005027210 */ /* 0x000fc80007fbe0ff */
[----:B------:R0:W-:Y:S04]  /*3620*/  STL [R1+0x504], R13 ;  /* 0x0005040d01007387 */ /* 0x0001e80000100800 */
[----:B------:R1:W-:Y:S01]  /*3630*/  STL [R1+0x4e8], R2 ;  /* 0x0004e80201007387 */ /* 0x0003e20000100800 */
[--C-:B0-----:R-:W-:Y:S01]  /*3640*/  IMAD.X R13, R250, 0x1, R3.reuse, P0 ;  /* 0x00000001fa0d7824 */ /* 0x101fe200000e0603 */
[----:B------:R-:W-:Y:S01]  /*3650*/  IADD3 R16, P0, R216, R18, RZ ;  /* 0x00000012d8107210 */ /* 0x000fe20007f1e0ff */
[----:B-1----:R-:W-:-:S03]  /*3660*/  IMAD.X R2, R7, 0x1, R3, P4 ;  /* 0x0000000107027824 */ /* 0x002fc600020e0603 */
[----:B------:R0:W-:Y:S04]  /*3670*/  STL [R1+0x4fc], R13 ;  /* 0x0004fc0d01007387 */ /* 0x0001e80000100800 */
[----:B------:R1:W-:Y:S04]  /*3680*/  STL [R1+0x4e0], R16 ;  /* 0x0004e01001007387 */ /* 0x0003e80000100800 */
[----:B------:R2:W-:Y:S01]  /*3690*/  STL [R1+0x4f4], R2 ;  /* 0x0004f40201007387 */ /* 0x0005e20000100800 */
[----:B0-----:R-:W-:Y:S01]  /*36a0*/  IADD3 R13, P4, R0, R18, RZ ;  /* 0x00000012000d7210 */ /* 0x001fe20007f9e0ff */
[----:B-1----:R-:W-:-:S04]  /*36b0*/  IMAD.X R16, R6, 0x1, R3, P6 ;  /* 0x0000000106107824 */ /* 0x002fc800030e0603 */
[----:B------:R0:W-:Y:S01]  /*36c0*/  STL [R1+0x4d8], R13 ;  /* 0x0004d80d01007387 */ /* 0x0001e20000100800 */
[----:B--2---:R-:W-:-:S03]  /*36d0*/  IADD3 R2, P6, R55, R18, RZ ;  /* 0x0000001237027210 */ /* 0x004fc60007fde0ff */
[----:B------:R-:W-:Y:S04]  /*36e0*/  STL [R1+0x4ec], R16 ;  /* 0x0004ec1001007387 */ /* 0x000fe80000100800 */
[----:B------:R1:W-:Y:S01]  /*36f0*/  STL [R1+0x4d0], R2 ;  /* 0x0004d00201007387 */ /* 0x0003e20000100800 */
[----:B0-----:R-:W-:Y:S01]  /*3700*/  IMAD.X R13, R4, 0x1, R3, P5 ;  /* 0x00000001040d7824 */ /* 0x001fe200028e0603 */
[----:B------:R-:W-:-:S04]  /*3710*/  IADD3 R3, P5, R5, R18, RZ ;  /* 0x0000001205037210 */ /* 0x000fc80007fbe0ff */
[----:B------:R0:W-:Y:S01]  /*3720*/  STL [R1+0x4e4], R13 ;  /* 0x0004e40d01007387 */ /* 0x0001e20000100800 */
[----:B-1----:R-:W-:-:S03]  /*3730*/  IMAD.X R2, R250, 0x1, R8, P0 ;  /* 0x00000001fa027824 */ /* 0x002fc600000e0608 */
[----:B------:R1:W-:Y:S04]  /*3740*/  STL [R1+0x4c8], R3 ;  /* 0x0004c80301007387 */ /* 0x0003e80000100800 */
[----:B------:R2:W-:Y:S01]  /*3750*/  STL [R1+0x4dc], R2 ;  /* 0x0004dc0201007387 */ /* 0x0005e20000100800 */
[----:B0-----:R-:W-:Y:S01]  /*3760*/  IADD3 R13, P0, R216, R20, RZ ;  /* 0x00000014d80d7210 */ /* 0x001fe20007f1e0ff */
[----:B-1----:R-:W-:-:S04]  /*3770*/  IMAD.X R3, R7, 0x1, R8, P4 ;  /* 0x0000000107037824 */ /* 0x002fc800020e0608 */
[----:B------:R0:W-:Y:S01]  /*3780*/  STL [R1+0x4c0], R13 ;  /* 0x0004c00d01007387 */ /* 0x0001e20000100800 */
[----:B--2---:R-:W-:-:S03]  /*3790*/  IADD3 R2, P4, R0, R20, RZ ;  /* 0x0000001400027210 */ /* 0x004fc60007f9e0ff */
[----:B------:R1:W-:Y:S04]  /*37a0*/  STL [R1+0x4d4], R3 ;  /* 0x0004d40301007387 */ /* 0x0003e80000100800 */
[----:B------:R2:W-:Y:S01]  /*37b0*/  STL [R1+0x4b8], R2 ;  /* 0x0004b80201007387 */ /* 0x0005e20000100800 */
[----:B0-----:R-:W-:Y:S01]  /*37c0*/  IMAD.X R13, R6, 0x1, R8, P6 ;  /* 0x00000001060d7824 */ /* 0x001fe200030e0608 */
[----:B-1----:R-:W-:-:S04]  /*37d0*/  IADD3 R3, P6, R55, R20, RZ ;  /* 0x0000001437037210 */ /* 0x002fc80007fde0ff */
[----:B------:R0:W-:Y:S01]  /*37e0*/  STL [R1+0x4cc], R13 ;  /* 0x0004cc0d01007387 */ /* 0x0001e20000100800 */
[----:B--2---:R-:W-:Y:S01]  /*37f0*/  IMAD.X R2, R4, 0x1, R8, P5 ;  /* 0x0000000104027824 */ /* 0x004fe200028e0608 */
[----:B------:R-:W-:Y:S02]  /*3800*/  IADD3 R8, P5, R5, R20, RZ ;  /* 0x0000001405087210 */ /* 0x000fe40007fbe0ff */
[----:B------:R1:W-:Y:S04]  /*3810*/  STL [R1+0x4b0], R3 ;  /* 0x0004b00301007387 */ /* 0x0003e80000100800 */
[----:B------:R2:W-:Y:S01]  /*3820*/  STL [R1+0x4c4], R2 ;  /* 0x0004c40201007387 */ /* 0x0005e20000100800 */
[----:B0-----:R-:W0:Y:S03]  /*3830*/  LDC R13, c[0x0][0x238] ;  /* 0x00008e00ff0d7b82 */ /* 0x001e260000000800 */
[----:B------:R3:W-:Y:S01]  /*3840*/  STL [R1+0x4a8], R8 ;  /* 0x0004a80801007387 */ /* 0x0007e20000100800 */
[----:B-1----:R-:W-:Y:S01]  /*3850*/  IMAD.X R3, R250, 0x1, R9, P0 ;  /* 0x00000001fa037824 */ /* 0x002fe200000e0609 */
[----:B--2---:R-:W-:-:S04]  /*3860*/  IADD3 R2, P0, R216, R22, RZ ;  /* 0x00000016d8027210 */ /* 0x004fc80007f1e0ff */
[----:B------:R1:W-:Y:S01]  /*3870*/  STL [R1+0x4bc], R3 ;  /* 0x0004bc0301007387 */ /* 0x0003e20000100800 */
[----:B---3--:R-:W-:-:S03]  /*3880*/  IMAD.X R8, R7, 0x1, R9, P4 ;  /* 0x0000000107087824 */ /* 0x008fc600020e0609 */
[----:B------:R2:W-:Y:S04]  /*3890*/  STL [R1+0x4a0], R2 ;  /* 0x0004a00201007387 */ /* 0x0005e80000100800 */
[----:B------:R3:W-:Y:S01]  /*38a0*/  STL [R1+0x4b4], R8 ;  /* 0x0004b40801007387 */ /* 0x0007e20000100800 */
[----:B-1----:R-:W-:Y:S01]  /*38b0*/  IADD3 R3, P4, R0, R22, RZ ;  /* 0x0000001600037210 */ /* 0x002fe20007f9e0ff */
[----:B--2---:R-:W-:-:S04]  /*38c0*/  IMAD.X R2, R6, 0x1, R9, P6 ;  /* 0x0000000106027824 */ /* 0x004fc800030e0609 */
[----:B------:R1:W-:Y:S01]  /*38d0*/  STL [R1+0x498], R3 ;  /* 0x0004980301007387 */ /* 0x0003e20000100800 */
[----:B0-----:R-:W-:Y:S01]  /*38e0*/  IMAD.SHL.U32 R13, R13, 0x8, RZ ;  /* 0x000000080d0d7824 */ /* 0x001fe200078e00ff */
[-C--:B---3--:R-:W-:Y:S02]  /*38f0*/  IADD3 R8, P6, R55, R22.reuse, RZ ;  /* 0x0000001637087210 */ /* 0x088fe40007fde0ff */
[----:B------:R0:W-:Y:S04]  /*3900*/  STL [R1+0x4ac], R2 ;  /* 0x0004ac0201007387 */ /* 0x0001e80000100800 */
[----:B------:R2:W-:Y:S01]  /*3910*/  STL [R1+0x490], R8 ;  /* 0x0004900801007387 */ /* 0x0005e20000100800 */
[----:B-1----:R-:W-:Y:S01]  /*3920*/  IMAD.X R3, R4, 0x1, R9, P5 ;  /* 0x0000000104037824 */ /* 0x002fe200028e0609 */
[----:B0-----:R-:W-:-:S04]  /*3930*/  IADD3 R2, P5, R5, R22, RZ ;  /* 0x0000001605027210 */ /* 0x001fc80007fbe0ff */
[----:B------:R0:W-:Y:S01]  /*3940*/  STL [R1+0x4a4], R3 ;  /* 0x0004a40301007387 */ /* 0x0001e20000100800 */
[----:B--2---:R-:W-:-:S03]  /*3950*/  IMAD.X R8, R250, 0x1, R10, P0 ;  /* 0x00000001fa087824 */ /* 0x004fc600000e060a */
        /* <DEDUP_REMOVED lines=260> */
[----:B------:R-:W-:Y:S02]  /*49a0*/  IMAD.X R9, R250, 0x1, R41, P0 ;  /* 0x00000001fa097824 */ /* 0x000fe400000e0629 */
[----:B0-----:R-:W-:Y:S01]  /*49b0*/  IMAD.X R3, R7, 0x1, R39, P4 ;  /* 0x0000000107037824 */ /* 0x001fe200020e0627 */
[----:B-1----:R-:W-:-:S04]  /*49c0*/  IADD3 R2, P4, R0, R252, RZ ;  /* 0x000000fc00027210 */ /* 0x002fc80007f9e0ff */
[----:B------:R0:W-:Y:S01]  /*49d0*/  STL [R1+0x294], R3 ;  /* 0x0002940301007387 */ /* 0x0001e20000100800 */
[----:B--2---:R-:W-:-:S03]  /*49e0*/  IMAD.X R8, R6, 0x1, R39, P6 ;  /* 0x0000000106087824 */ /* 0x004fc600030e0627 */
[----:B------:R1:W-:Y:S04]  /*49f0*/  STL [R1+0x278], R2 ;  /* 0x0002780201007387 */ /* 0x0003e80000100800 */
[----:B------:R2:W-:Y:S01]  /*4a00*/  STL [R1+0x28c], R8 ;  /* 0x00028c0801007387 */ /* 0x0005e20000100800 */
[----:B0-----:R-:W-:Y:S01]  /*4a10*/  IADD3 R3, P6, R55, R252, RZ ;  /* 0x000000fc37037210 */ /* 0x001fe20007fde0ff */
[----:B-1----:R-:W0:Y:S04]  /*4a20*/  LDC R2, c[0x0][0x238] ;  /* 0x00008e00ff027b82 */ /* 0x002e280000000800 */
[----:B------:R1:W-:Y:S01]  /*4a30*/  STL [R1+0x270], R3 ;  /* 0x0002700301007387 */ /* 0x0003e20000100800 */
[----:B--2---:R-:W-:-:S05]  /*4a40*/  IMAD.X R8, R4, 0x1, R39, P5 ;  /* 0x0000000104087824 */ /* 0x004fca00028e0627 */
[----:B------:R-:W-:Y:S01]  /*4a50*/  STL [R1+0x284], R8 ;  /* 0x0002840801007387 */ /* 0x000fe20000100800 */
[----:B-1----:R-:W-:-:S05]  /*4a60*/  IADD3 R3, P5, R5, R252, RZ ;  /* 0x000000fc05037210 */ /* 0x002fca0007fbe0ff */
[----:B------:R1:W-:Y:S04]  /*4a70*/  STL [R1+0x268], R3 ;  /* 0x0002680301007387 */ /* 0x0003e80000100800 */
[----:B------:R2:W-:Y:S01]  /*4a80*/  STL [R1+0x27c], R9 ;  /* 0x00027c0901007387 */ /* 0x0005e20000100800 */
[----:B0-----:R-:W-:Y:S02]  /*4a90*/  IMAD R2, R2, 0x9, RZ ;  /* 0x0000000902027824 */ /* 0x001fe400078e02ff */
[----:B-1----:R-:W-:-:S03]  /*4aa0*/  IMAD.X R3, R7, 0x1, R41, P4 ;  /* 0x0000000107037824 */ /* 0x002fc600020e0629 */
[-C--:B------:R-:W-:Y:S02]  /*4ab0*/  IADD3 R8, P0, R216, R2.reuse, RZ ;  /* 0x00000002d8087210 */ /* 0x080fe40007f1e0ff */
[----:B--2---:R-:W-:-:S03]  /*4ac0*/  IADD3 R9, P4, R0, R2, RZ ;  /* 0x0000000200097210 */ /* 0x004fc60007f9e0ff */
[----:B------:R0:W-:Y:S04]  /*4ad0*/  STL [R1+0x260], R8 ;  /* 0x0002600801007387 */ /* 0x0001e80000100800 */
[----:B------:R1:W-:Y:S04]  /*4ae0*/  STL [R1+0x274], R3 ;  /* 0x0002740301007387 */ /* 0x0003e80000100800 */
[----:B------:R-:W-:Y:S01]  /*4af0*/  STL [R1+0x258], R9 ;  /* 0x0002580901007387 */ /* 0x000fe20000100800 */
[----:B0-----:R-:W-:Y:S01]  /*4b00*/  IMAD.X R8, R6, 0x1, R41, P6 ;  /* 0x0000000106087824 */ /* 0x001fe200030e0629 */
[----:B-1----:R-:W-:-:S04]  /*4b10*/  IADD3 R3, P6, R55, R2, RZ ;  /* 0x0000000237037210 */ /* 0x002fc80007fde0ff */
[----:B------:R0:W-:Y:S04]  /*4b20*/  STL [R1+0x26c], R8 ;  /* 0x00026c0801007387 */ /* 0x0001e80000100800 */
[----:B------:R1:W-:Y:S01]  /*4b30*/  STL [R1+0x250], R3 ;  /* 0x0002500301007387 */ /* 0x0003e20000100800 */
[----:B0-----:R-:W-:Y:S01]  /*4b40*/  IMAD.X R8, R4, 0x1, R41, P5 ;  /* 0x0000000104087824 */ /* 0x001fe200028e0629 */
[----:B-1----:R-:W-:Y:S01]  /*4b50*/  IADD3 R3, P5, R5, R2, RZ ;  /* 0x0000000205037210 */ /* 0x002fe20007fbe0ff */
[----:B------:R-:W-:-:S03]  /*4b60*/  IMAD.X R2, R250, 0x1, R43, P0 ;  /* 0x00000001fa027824 */ /* 0x000fc600000e062b */
[----:B------:R0:W-:Y:S04]  /*4b70*/  STL [R1+0x264], R8 ;  /* 0x0002640801007387 */ /* 0x0001e80000100800 */
[----:B------:R1:W-:Y:S04]  /*4b80*/  STL [R1+0x248], R3 ;  /* 0x0002480301007387 */ /* 0x0003e80000100800 */
[----:B------:R2:W-:Y:S01]  /*4b90*/  STL [R1+0x25c], R2 ;  /* 0x00025c0201007387 */ /* 0x0005e20000100800 */
[----:B0-----:R-:W-:Y:S01]  /*4ba0*/  IADD3 R8, P0, R216, R13, RZ ;  /* 0x0000000dd8087210 */ /* 0x001fe20007f1e0ff */
[----:B-1----:R-:W-:-:S04]  /*4bb0*/  IMAD.X R3, R7, 0x1, R43, P4 ;  /* 0x0000000107037824 */ /* 0x002fc800020e062b */
[----:B------:R0:W-:Y:S01]  /*4bc0*/  STL [R1+0x240], R8 ;  /* 0x0002400801007387 */ /* 0x0001e20000100800 */
[----:B------:R-:W-:Y:S01]  /*4bd0*/  IMAD.X R9, R250, 0x1, R44, P0 ;  /* 0x00000001fa097824 */ /* 0x000fe200000e062c */
[-C--:B--2---:R-:W-:Y:S02]  /*4be0*/  IADD3 R2, P4, R0, R13.reuse, RZ ;  /* 0x0000000d00027210 */ /* 0x084fe40007f9e0ff */
[----:B------:R1:W-:Y:S04]  /*4bf0*/  STL [R1+0x254], R3 ;  /* 0x0002540301007387 */ /* 0x0003e80000100800 */
[----:B------:R2:W-:Y:S01]  /*4c00*/  STL [R1+0x238], R2 ;  /* 0x0002380201007387 */ /* 0x0005e20000100800 */
[----:B0-----:R-:W-:Y:S01]  /*4c10*/  IMAD.X R8, R6, 0x1, R43, P6 ;  /* 0x0000000106087824 */ /* 0x001fe200030e062b */
[----:B-1----:R-:W-:-:S04]  /*4c20*/  IADD3 R3, P6, R55, R13, RZ ;  /* 0x0000000d37037210 */ /* 0x002fc80007fde0ff */
[----:B------:R0:W-:Y:S01]  /*4c30*/  STL [R1+0x24c], R8 ;  /* 0x00024c0801007387 */ /* 0x0001e20000100800 */
[----:B--2---:R-:W1:Y:S03]  /*4c40*/  LDC R2, c[0x0][0x238] ;  /* 0x00008e00ff027b82 */ /* 0x004e660000000800 */
[----:B------:R2:W-:Y:S01]  /*4c50*/  STL [R1+0x230], R3 ;  /* 0x0002300301007387 */ /* 0x0005e20000100800 */
[----:B0-----:R-:W-:Y:S01]  /*4c60*/  IMAD.X R8, R4, 0x1, R43, P5 ;  /* 0x0000000104087824 */ /* 0x001fe200028e062b */
[----:B--2---:R-:W-:-:S04]  /*4c70*/  IADD3 R3, P5, R5, R13, RZ ;  /* 0x0000000d05037210 */ /* 0x004fc80007fbe0ff */
[----:B------:R-:W-:Y:S01]  /*4c80*/  STL [R1+0x244], R8 ;  /* 0x0002440801007387 */ /* 0x000fe20000100800 */
[----:B------:R-:W0:Y:S03]  /*4c90*/  LDC R13, c[0x0][0x238] ;  /* 0x00008e00ff0d7b82 */ /* 0x000e260000000800 */
[----:B------:R2:W-:Y:S04]  /*4ca0*/  STL [R1+0x228], R3 ;  /* 0x0002280301007387 */ /* 0x0005e80000100800 */
[----:B------:R3:W-:Y:S01]  /*4cb0*/  STL [R1+0x23c], R9 ;  /* 0x00023c0901007387 */ /* 0x0007e20000100800 */
[----:B-1----:R-:W-:Y:S02]  /*4cc0*/  IMAD R2, R2, 0x7, RZ ;  /* 0x0000000702027824 */ /* 0x002fe400078e02ff */
[----:B--2---:R-:W-:-:S03]  /*4cd0*/  IMAD.X R3, R7, 0x1, R44, P4 ;  /* 0x0000000107037824 */ /* 0x004fc600020e062c */
[-C--:B------:R-:W-:Y:S02]  /*4ce0*/  IADD3 R8, P0, R216, R2.reuse, RZ ;  /* 0x00000002d8087210 */ /* 0x080fe40007f1e0ff */
[----:B---3--:R-:W-:-:S03]  /*4cf0*/  IADD3 R9, P4, R0, R2, RZ ;  /* 0x0000000200097210 */ /* 0x008fc60007f9e0ff */
[----:B------:R1:W-:Y:S01]  /*4d00*/  STL [R1+0x220], R8 ;  /* 0x0002200801007387 */ /* 0x0003e20000100800 */
[----:B0-----:R-:W-:-:S03]  /*4d10*/  IMAD R13, R13, 0x6, RZ ;  /* 0x000000060d0d7824 */ /* 0x001fc600078e02ff */
[----:B------:R0:W-:Y:S04]  /*4d20*/  STL [R1+0x234], R3 ;  /* 0x0002340301007387 */ /* 0x0001e80000100800 */
[----:B------:R-:W-:Y:S01]  /*4d30*/  STL [R1+0x20c], R9 ;  /* 0x00020c0901007387 */ /* 0x000fe20000100800 */
[----:B-1----:R-:W-:Y:S01]  /*4d40*/  IMAD.X R8, R6, 0x1, R44, P6 ;  /* 0x0000000106087824 */ /* 0x002fe200030e062c */
[----:B0-----:R-:W-:-:S04]  /*4d50*/  IADD3 R3, P6, R55, R2, RZ ;  /* 0x0000000237037210 */ /* 0x001fc80007fde0ff */
        /* <DEDUP_REMOVED lines=31> */
[----:B0-----:R-:W-:-:S03]  /*4f50*/  IMAD.SHL.U32 R13, R13, 0x4, RZ ;  /* 0x000000040d0d7824 */ /* 0x001fc600078e00ff */
        /* <DEDUP_REMOVED lines=40> */
[----:B------:R-:W-:Y:S04]  /*51e0*/  STL [R1+0x1a0], R8 ;  /* 0x0001a00801007387 */ /* 0x000fe80000100800 */
[----:B------:R0:W-:Y:S02]  /*51f0*/  STL [R1+0x184], R3 ;  /* 0x0001840301007387 */ /* 0x0001e40000100800 */
[----:B0-----:R-:W-:Y:S01]  /*5200*/  IMAD.X R3, R4, 0x1, R52, P5 ;  /* 0x0000000104037824 */ /* 0x001fe200028e0634 */
[----:B------:R-:W-:Y:S01]  /*5210*/  IADD3 R8, P5, R5, R2, RZ ;  /* 0x0000000205087210 */ /* 0x000fe20007fbe0ff */
[----:B------:R-:W-:-:S03]  /*5220*/  IMAD.X R2, R250, 0x1, R53, P0 ;  /* 0x00000001fa027824 */ /* 0x000fc600000e0635 */
[----:B------:R0:W-:Y:S04]  /*5230*/  STL [R1+0x198], R3 ;  /* 0x0001980301007387 */ /* 0x0001e80000100800 */
[----:B------:R-:W-:Y:S01]  /*5240*/  STL [R1+0x17c], R8 ;  /* 0x00017c0801007387 */ /* 0x000fe20000100800 */
[----:B0-----:R-:W-:-:S03]  /*5250*/  IADD3 R3, P0, R216, R13, RZ ;  /* 0x0000000dd8037210 */ /* 0x001fc60007f1e0ff */
[----:B------:R0:W5:Y:S04]  /*5260*/  LDL.LU R216, [R1+0x53c] ;  /* 0x00053c0001d87983 */ /* 0x0001680000300800 */
[----:B------:R1:W-:Y:S04]  /*5270*/  STL [R1+0x190], R2 ;  /* 0x0001900201007387 */ /* 0x0003e80000100800 */
[----:B------:R-:W-:Y:S01]  /*5280*/  STL [R1+0x174], R3 ;  /* 0x0001740301007387 */ /* 0x000fe20000100800 */
[----:B-1----:R-:W-:Y:S01]  /*5290*/  IMAD.X R2, R7, 0x1, R53, P4 ;  /* 0x0000000107027824 */ /* 0x002fe200020e0635 */
[----:B------:R-:W-:-:S02]  /*52a0*/  IADD3 R8, P4, R0, R13, RZ ;  /* 0x0000000d00087210 */ /* 0x000fc40007f9e0ff */
[----:B------:R0:W5:Y:S04]  /*52b0*/  LDL.LU R0, [R1+0x538] ;  /* 0x0005380001007983 */ /* 0x0001680000300800 */
[----:B------:R1:W-:Y:S04]  /*52c0*/  STL [R1+0x188], R2 ;  /* 0x0001880201007387 */ /* 0x0003e80000100800 */
[----:B------:R-:W-:Y:S01]  /*52d0*/  STL [R1+0x16c], R8 ;  /* 0x00016c0801007387 */ /* 0x000fe20000100800 */
[----:B-1----:R-:W-:Y:S01]  /*52e0*/  IMAD.X R2, R6, 0x1, R53, P6 ;  /* 0x0000000106027824 */ /* 0x002fe200030e0635 */
[----:B------:R-:W-:-:S02]  /*52f0*/  IADD3 R3, P6, R55, R13, RZ ;  /* 0x0000000d37037210 */ /* 0x000fc40007fde0ff */
[----:B------:R-:W1:Y:S02]  /*5300*/  LDC R55, c[0x0][0x238] ;  /* 0x00008e00ff377b82 */ /* 0x000e640000000800 */
[----:B------:R2:W-:Y:S04]  /*5310*/  STL [R1+0x180], R2 ;  /* 0x0001800201007387 */ /* 0x0005e80000100800 */
[----:B------:R3:W-:Y:S01]  /*5320*/  STL [R1+0x164], R3 ;  /* 0x0001640301007387 */ /* 0x0007e20000100800 */
[----:B--2---:R-:W-:Y:S01]  /*5330*/  IMAD.X R2, R4, 0x1, R53, P5 ;  /* 0x0000000104027824 */ /* 0x004fe200028e0635 */
[----:B------:R-:W-:-:S04]  /*5340*/  IADD3 R8, P5, R5, R13, RZ ;  /* 0x0000000d05087210 */ /* 0x000fc80007fbe0ff */
[----:B------:R2:W-:Y:S04]  /*5350*/  STL [R1+0x178], R2 ;  /* 0x0001780201007387 */ /* 0x0005e80000100800 */
[----:B------:R4:W-:Y:S01]  /*5360*/  STL [R1+0x15c], R8 ;  /* 0x00015c0801007387 */ /* 0x0009e20000100800 */
[----:B-1----:R-:W-:-:S05]  /*5370*/  IMAD.SHL.U32 R55, R55, 0x2, RZ ;  /* 0x0000000237377824 */ /* 0x002fca00078e00ff */
[----:B------:R-:W-:-:S05]  /*5380*/  SHF.R.S32.HI R55, RZ, 0x1f, R55 ;  /* 0x0000001fff377819 */ /* 0x000fca0000011437 */
[--C-:B---3--:R-:W-:Y:S01]  /*5390*/  IMAD.X R3, R250, 0x1, R55.reuse, P0 ;  /* 0x00000001fa037824 */ /* 0x108fe200000e0637 */
[----:B--2---:R-:W-:Y:S01]  /*53a0*/  IADD3 R2, P0, R5, UR26, RZ ;  /* 0x0000001a05027c10 */ /* 0x004fe2000ff1e0ff */
[--C-:B----4-:R-:W-:Y:S01]  /*53b0*/  IMAD.X R8, R6, 0x1, R55.reuse, P6 ;  /* 0x0000000106087824 */ /* 0x110fe200030e0637 */
[----:B------:R-:W1:Y:S02]  /*53c0*/  LDC R5, c[0x0][0x238] ;  /* 0x00008e00ff057b82 */ /* 0x000e640000000800 */
[----:B------:R2:W-:Y:S04]  /*53d0*/  STL [R1+0x170], R3 ;  /* 0x0001700301007387 */ /* 0x0005e80000100800 */
[----:B------:R3:W-:Y:S01]  /*53e0*/  STL [R1+0x13c], R2 ;  /* 0x00013c0201007387 */ /* 0x0007e20000100800 */
[----:B--2---:R-:W-:-:S02]  /*53f0*/  IMAD.X R3, R4, 0x1, R55, P5 ;  /* 0x0000000104037824 */ /* 0x004fc400028e0637 */
[----:B---3--:R-:W-:-:S05]  /*5400*/  IMAD.X R2, R7, 0x1, R55, P4 ;  /* 0x0000000107027824 */ /* 0x008fca00020e0637 */
[----:B------:R2:W-:Y:S01]  /*5410*/  STL [R1+0x168], R2 ;  /* 0x0001680201007387 */ /* 0x0005e20000100800 */
[----:B-1----:R-:W-:-:S03]  /*5420*/  SHF.R.S32.HI R5, RZ, 0x1f, R5 ;  /* 0x0000001fff057819 */ /* 0x002fc60000011405 */
[----:B------:R-:W-:Y:S02]  /*5430*/  STL [R1+0x160], R8 ;  /* 0x0001600801007387 */ /* 0x000fe40000100800 */
[--C-:B--2---:R-:W-:Y:S02]  /*5440*/  IMAD.X R2, R250, 0x1, R5.reuse, P3 ;  /* 0x00000001fa027824 */ /* 0x104fe400018e0605 */
[----:B------:R-:W2:Y:S01]  /*5450*/  LDL.LU R250, [R1+0x534] ;  /* 0x0005340001fa7983 */ /* 0x000ea20000300800 */
[----:B------:R-:W-:Y:S01]  /*5460*/  IMAD.X R7, R7, 0x1, R5, P2 ;  /* 0x0000000107077824 */ /* 0x000fe200010e0605 */
[----:B------:R-:W-:Y:S02]  /*5470*/  CS2R R26, SRZ ;  /* 0x00000000001a7805 */ /* 0x000fe4000001ff00 */
[----:B------:R-:W-:Y:S01]  /*5480*/  CS2R R28, SRZ ;  /* 0x00000000001c7805 */ /* 0x000fe2000001ff00 */
[----:B------:R1:W-:Y:S01]  /*5490*/  STL [R1+0x158], R3 ;  /* 0x0001580301007387 */ /* 0x0003e20000100800 */
[----:B------:R-:W-:-:S02]  /*54a0*/  CS2R R30, SRZ ;  /* 0x00000000001e7805 */ /* 0x000fc4000001ff00 */
[----:B------:R-:W-:Y:S02]  /*54b0*/  CS2R R32, SRZ ;  /* 0x0000000000207805 */ /* 0x000fe4000001ff00 */
[----:B------:R-:W-:Y:S01]  /*54c0*/  CS2R R34, SRZ ;  /* 0x0000000000227805 */ /* 0x000fe2000001ff00 */
[----:B------:R3:W-:Y:S01]  /*54d0*/  STL [R1+0x150], R2 ;  /* 0x0001500201007387 */ /* 0x0007e20000100800 */
[----:B------:R-:W-:Y:S02]  /*54e0*/  CS2R R36, SRZ ;  /* 0x0000000000247805 */ /* 0x000fe4000001ff00 */
[----:B------:R-:W-:Y:S02]  /*54f0*/  CS2R R38, SRZ ;  /* 0x0000000000267805 */ /* 0x000fe4000001ff00 */
[----:B------:R-:W-:Y:S01]  /*5500*/  CS2R R40, SRZ ;  /* 0x0000000000287805 */ /* 0x000fe2000001ff00 */
[----:B------:R-:W-:Y:S01]  /*5510*/  STL [R1+0x148], R7 ;  /* 0x0001480701007387 */ /* 0x000fe20000100800 */
[----:B------:R-:W-:Y:S01]  /*5520*/  CS2R R42, SRZ ;  /* 0x00000000002a7805 */ /* 0x000fe2000001ff00 */
[----:B-1----:R-:W-:Y:S01]  /*5530*/  IMAD.X R3, R6, 0x1, R5, P1 ;  /* 0x0000000106037824 */ /* 0x002fe200008e0605 */
[----:B------:R-:W-:-:S02]  /*5540*/  CS2R R44, SRZ ;  /* 0x00000000002c7805 */ /* 0x000fc4000001ff00 */
[----:B------:R-:W-:Y:S02]  /*5550*/  CS2R R46, SRZ ;  /* 0x00000000002e7805 */ /* 0x000fe4000001ff00 */
[----:B------:R-:W-:Y:S01]  /*5560*/  CS2R R48, SRZ ;  /* 0x0000000000307805 */ /* 0x000fe2000001ff00 */
[----:B---3--:R-:W-:Y:S01]  /*5570*/  IMAD.X R2, R4, 0x1, R5, P0 ;  /* 0x0000000104027824 */ /* 0x008fe200000e0605 */
[----:B------:R1:W-:Y:S01]  /*5580*/  STL [R1+0x140], R3 ;  /* 0x0001400301007387 */ /* 0x0003e20000100800 */
[----:B------:R-:W-:Y:S02]  /*5590*/  CS2R R50, SRZ ;  /* 0x0000000000327805 */ /* 0x000fe4000001ff00 */
[----:B------:R-:W-:Y:S02]  /*55a0*/  CS2R R52, SRZ ;  /* 0x0000000000347805 */ /* 0x000fe4000001ff00 */
[----:B------:R-:W-:Y:S01]  /*55b0*/  CS2R R54, SRZ ;  /* 0x0000000000367805 */ /* 0x000fe2000001ff00 */
[----:B------:R-:W3:Y:S01]  /*55c0*/  S2R R4, SR_TID.X ;  /* 0x0000000000047919 */ /* 0x000ee20000002100 */
[----:B------:R-:W-:Y:S01]  /*55d0*/  UMOV UR11, 0xc0000010 ;  /* 0xc0000010000b7882 */ /* 0x000fe20000000000 */
[----:B------:R4:W-:Y:S01]  /*55e0*/  STL [R1+0x138], R2 ;  /* 0x0001380201007387 */ /* 0x0009e20000100800 */
[----:B-1----:R-:W-:-:S02]  /*55f0*/  IMAD.U32 R3, RZ, RZ, UR18 ;  /* 0x00000012ff037e24 */ /* 0x002fc4000f8e00ff */
[----:B----4-:R-:W-:Y:S01]  /*5600*/  IMAD.U32 R2, RZ, RZ, UR19 ;  /* 0x00000013ff027e24 */ /* 0x010fe2000f8e00ff */
[----:B---3--:R-:W-:-:S05]  /*5610*/  LOP3.LUT R4, R4, 0x1f, RZ, 0xc0, !PT ;  /* 0x0000001f04047812 */ /* 0x008fca00078ec0ff */
[----:B------:R-:W-:-:S05]  /*5620*/  IMAD R4, R4, UR7, RZ ;  /* 0x0000000704047c24 */ /* 0x000fca000f8e02ff */
[----:B------:R-:W-:Y:S02]  /*5630*/  SHF.R.S32.HI R5, RZ, 0x1f, R4 ;  /* 0x0000001fff057819 */ /* 0x000fe40000011404 */
[----:B0-2---:R-:W-:-:S07]  /*5640*/  LOP3.LUT R4, R250, 0x10, RZ, 0x3c, !PT ;  /* 0x00000010fa047812 */ /* 0x005fce00078e3cff */
.L_x_1:
[----:B------:R-:W2:Y:S04]  /*5650*/  LDL R4, [R1+0xa0] ;  /* 0x0000a00001047983 */ /* 0x000ea80000100800 */
[----:B------:R-:W3:Y:S04]  /*5660*/  LDL R6, [R1+0x9c] ;  /* 0x00009c0001067983 */ /* 0x000ee80000100800 */
[----:B------:R-:W4:Y:S04]  /*5670*/  LDL R9, [R1+0x130] ;  /* 0x0001300001097983 */ /* 0x000f280000100800 */
[----:B------:R-:W3:Y:S04]  /*5680*/  LDL R8, [R1+0x98] ;  /* 0x0000980001087983 */ /* 0x000ee80000100800 */
[----:B------:R-:W3:Y:S01]  /*5690*/  LDL R11, [R1+0x128] ;  /* 0x00012800010b7983 */ /* 0x000ee20000100800 */
[----:B------:R-:W-:Y:S01]  /*56a0*/  ISETP.GT.AND P1, PT, R3, RZ, PT ;  /* 0x000000ff0300720c */ /* 0x000fe20003f24270 */
[----:B------:R-:W-:Y:S01]  /*56b0*/  ULDC UR6, c[0x0][0x23c] ;  /* 0x00008f0000067ab9 */ /* 0x000fe20000000800 */
[----:B------:R-:W-:Y:S01]  /*56c0*/  PRMT R248, RZ, 0x7610, R248 ;  /* 0x00007610fff87816 */ /* 0x000fe200000000f8 */
[----:B------:R-:W-:Y:S01]  /*56d0*/  STL [R1+0x72c], R128 ;  /* 0x00072c8001007387 */ /* 0x000fe20000100800 */
[----:B------:R-:W-:Y:S01]  /*56e0*/  PRMT R252, RZ, 0x7610, R252 ;  /* 0x00007610fffc7816 */ /* 0x000fe200000000fc */
[----:B------:R-:W-:-:S02]  /*56f0*/  ULDC UR7, c[0x0][0x23c] ;  /* 0x00008f0000077ab9 */ /* 0x000fc40000000800 */
[----:B------:R-:W-:Y:S04]  /*5700*/  STL [R1+0x728], R129 ;  /* 0x0007288101007387 */ /* 0x000fe80000100800 */
        /* <DEDUP_REMOVED lines=43> */
[----:B------:R0:W-:Y:S04]  /*59c0*/  STL [R1+0x678], R109 ;  /* 0x0006786d01007387 */ /* 0x0001e80000100800 */
[----:B------:R-:W-:Y:S04]  /*59d0*/  STL [R1+0x674], R110 ;  /* 0x0006746e01007387 */ /* 0x000fe80000100800 */
[----:B------:R1:W-:Y:S04]  /*59e0*/  STL [R1+0x670], R111 ;  /* 0x0006706f01007387 */ /* 0x0003e80000100800 */
[----:B------:R-:W-:Y:S04]  /*59f0*/  STL [R1+0x66c], R112 ;  /* 0x00066c7001007387 */ /* 0x000fe80000100800 */
[----:B------:R1:W-:Y:S04]  /*5a00*/  STL [R1+0x668], R113 ;  /* 0x0006687101007387 */ /* 0x0003e80000100800 */
        /* <DEDUP_REMOVED lines=20> */
[----:B------:R1:W-:Y:S01]  /*5b50*/  STL [R1+0x614], R70 ;  /* 0x0006144601007387 */ /* 0x0003e20000100800 */
[----:B--2---:R-:W-:-:S03]  /*5b60*/  IADD3 R4, P0, R4, R2, RZ ;  /* 0x0000000204047210 */ /* 0x004fc60007f1e0ff */
        /* <DEDUP_REMOVED lines=17> */
[----:B------:R-:W-:Y:S04]  /*5c80*/  STL.64 [R1+0x5c8], R54 ;  /* 0x0005c83601007387 */ /* 0x000fe80000100a00 */
        /* <DEDUP_REMOVED lines=14> */
[----:B------:R2:W-:Y:S04]  /*5d70*/  STL.64 [R1+0x550], R24 ;  /* 0x0005501801007387 */ /* 0x0005e80000100a00 */
[----:B------:R-:W2:Y:S01]  /*5d80*/  LDL R7, [R1+0x12c] ;  /* 0x00012c0001077983 */ /* 0x000ea20000100800 */
[----:B0-----:R-:W-:Y:S01]  /*5d90*/  PRMT R109, RZ, 0x7610, R109 ;  /* 0x00007610ff6d7816 */ /* 0x001fe2000000006d */
[----:B----45:R-:W-:Y:S01]  /*5da0*/  IMAD.X R5, R9, 0x1, R0, P0 ;  /* 0x0000000109057824 */ /* 0x030fe200000e0600 */
[----:B---3--:R-:W-:Y:S01]  /*5db0*/  IADD3 R6, P2, R6, R2, RZ ;  /* 0x0000000206067210 */ /* 0x008fe20007f5e0ff */
[----:B------:R-:W3:Y:S04]  /*5dc0*/  LDL R10, [R1+0x14c] ;  /* 0x00014c00010a7983 */ /* 0x000ee80000100800 */
[----:B------:R-:W4:Y:S01]  /*5dd0*/  @P1 LDG.E.U8 R109, desc[UR14][R4.64] ;  /* 0x0000000e046d1981 */ /* 0x000f22000c1e1100 */
[----:B-1----:R-:W-:-:S03]  /*5de0*/  PRMT R111, RZ, 0x7610, R111 ;  /* 0x00007610ff6f7816 */ /* 0x002fc6000000006f */
[----:B------:R-:W3:Y:S01]  /*5df0*/  LDL R5, [R1+0xa4] ;  /* 0x0000a40001057983 */ /* 0x000ee20000100800 */
[----:B--2---:R-:W-:-:S05]  /*5e00*/  IMAD.X R7, R7, 0x1, R0, P2 ;  /* 0x0000000107077824 */ /* 0x004fca00010e0600 */
[----:B------:R3:W2:Y:S04]  /*5e10*/  @P1 LDG.E.U8 R111, desc[UR14][R6.64] ;  /* 0x0000000e066f1981 */ /* 0x0006a8000c1e1100 */
[----:B------:R-:W4:Y:S01]  /*5e20*/  LDL R7, [R1+0x134] ;  /* 0x0001340001077983 */ /* 0x000f220000100800 */
[-C--:B------:R-:W-:Y:S02]  /*5e30*/  IADD3 R8, P0, R8, R2.reuse, RZ ;  /* 0x0000000208087210 */ /* 0x080fe40007f1e0ff */
[----:B---3--:R-:W-:Y:S02]  /*5e40*/  IADD3 R6, P3, R5, R2, RZ ;  /* 0x0000000205067210 */ /* 0x008fe40007f7e0ff */
[----:B------:R-:W3:Y:S01]  /*5e50*/  LDL R5, [R1+0x148] ;  /* 0x0001480001057983 */ /* 0x000ee20000100800 */
[----:B------:R-:W-:Y:S01]  /*5e60*/  PRMT R113, RZ, 0x7610, R113 ;  /* 0x00007610ff717816 */ /* 0x000fe20000000071 */
[----:B------:R-:W-:-:S02]  /*5e70*/  IMAD.X R9, R11, 0x1, R0, P0 ;  /* 0x000000010b097824 */ /* 0x000fc400000e0600 */
[----:B------:R-:W2:Y:S01]  /*5e80*/  LDL R11, [R1+0x13c] ;  /* 0x00013c00010b7983 */ /* 0x000ea20000100800 */
[----:B------:R-:W-:Y:S02]  /*5e90*/  PRMT R128, RZ, 0x7610, R128 ;  /* 0x00007610ff807816 */ /* 0x000fe40000000080 */
[----:B------:R-:W-:Y:S01]  /*5ea0*/  IADD3 R4, P2, R2, R10, RZ ;  /* 0x0000000a02047210 */ /* 0x000fe20007f5e0ff */
[----:B------:R0:W2:Y:S04]  /*5eb0*/  @P1 LDG.E.U8 R113, desc[UR14][R8.64] ;  /* 0x0000000e08711981 */ /* 0x0000a8000c1e1100 */
[----:B------:R-:W2:Y:S04]  /*5ec0*/  LDL R10, [R1+0x138] ;  /* 0x00013800010a7983 */ /* 0x000ea80000100800 */
[----:B------:R-:W0:Y:S01]  /*5ed0*/  LDL R9, [R1+0x144] ;  /* 0x0001440001097983 */ /* 0x000e220000100800 */
[----:B----4-:R-:W-:-:S05]  /*5ee0*/  IMAD.X R7, R7, 0x1, R0, P3 ;  /* 0x0000000107077824 */ /* 0x010fca00018e0600 */
[----:B------:R-:W4:Y:S04]  /*5ef0*/  @P1 LDG.E.U8 R128, desc[UR14][R6.64] ;  /* 0x0000000e06801981 */ /* 0x000f28000c1e1100 */
[----:B------:R-:W4:Y:S01]  /*5f00*/  LDL R7, [R1+0x154] ;  /* 0x0001540001077983 */ /* 0x000f220000100800 */
[----:B------:R-:W-:Y:S01]  /*5f10*/  ISETP.GT.AND P0, PT, R3, 0x1, PT ;  /* 0x000000010300780c */ /* 0x000fe20003f04270 */
[----:B---3--:R-:W-:-:S12]  /*5f20*/  IMAD.X R5, R0, 0x1, R5, P2 ;  /* 0x0000000100057824 */ /* 0x008fd800010e0605 */
[----:B------:R2:W3:Y:S01]  /*5f30*/  @P0 LDG.E.U8 R248, desc[UR14][R4.64] ;  /* 0x0000000e04f80981 */ /* 0x0004e2000c1e1100 */
[----:B0-----:R-:W-:-:S03]  /*5f40*/  IADD3 R8, P3, R2, R9, RZ ;  /* 0x0000000902087210 */ /* 0x001fc60007f7e0ff */
[----:B------:R-:W3:Y:S01]  /*5f50*/  LDL R9, [R1+0x140] ;  /* 0x0001400001097983 */ /* 0x000ee20000100800 */
[----:B--2---:R-:W-:Y:S02]  /*5f60*/  IADD3 R4, P1, R2, R11, RZ ;  /* 0x0000000b02047210 */ /* 0x004fe40007f3e0ff */
[----:B------:R-:W-:Y:S01]  /*5f70*/  PRMT R249, RZ, 0x7610, R249 ;  /* 0x00007610fff97816 */ /* 0x000fe200000000f9 */
[----:B------:R-:W2:Y:S02]  /*5f80*/  LDL R11, [R1+0x160] ;  /* 0x00016000010b7983 */ /* 0x000ea40000100800 */
[----:B------:R-:W-:Y:S01]  /*5f90*/  IMAD.X R5, R0, 0x1, R10, P1 ;  /* 0x0000000100057824 */ /* 0x000fe200008e060a */
[----:B------:R-:W-:Y:S01]  /*5fa0*/  PRMT R70, RZ, 0x7610, R70 ;  /* 0x00007610ff467816 */ /* 0x000fe20000000046 */
[----:B------:R-:W2:Y:S04]  /*5fb0*/  LDL R10, [R1+0x158] ;  /* 0x00015800010a7983 */ /* 0x000ea80000100800 */
[----:B------:R0:W2:Y:S04]  /*5fc0*/  @P0 LDG.E.U8 R252, desc[UR14][R4.64] ;  /* 0x0000000e04fc0981 */ /* 0x0000a8000c1e1100 */
[----:B------:R-:W0:Y:S01]  /*5fd0*/  LDL R5, [R1+0x16c] ;  /* 0x00016c0001057983 */ /* 0x000e220000100800 */
[----:B----4-:R-:W-:-:S03]  /*5fe0*/  IADD3 R6, P2, R2, R7, RZ ;  /* 0x0000000702067210 */ /* 0x010fc60007f5e0ff */
[----:B------:R-:W4:Y:S01]  /*5ff0*/  LDL R7, [R1+0x150] ;  /* 0x0001500001077983 */ /* 0x000f220000100800 */
[----:B---3--:R-:W-:-:S05]  /*6000*/  IMAD.X R9, R0, 0x1, R9, P3 ;  /* 0x0000000100097824 */ /* 0x008fca00018e0609 */
[----:B------:R-:W3:Y:S04]  /*6010*/  @P0 LDG.E.U8 R249, desc[UR14][R8.64] ;  /* 0x0000000e08f90981 */ /* 0x000ee8000c1e1100 */
[----:B------:R-:W2:Y:S01]  /*6020*/  LDL R8, [R1+0x168] ;  /* 0x0001680001087983 */ /* 0x000ea20000100800 */
[----:B------:R-:W-:Y:S02]  /*6030*/  ISETP.GT.AND P1, PT, R3, 0x2, PT ;  /* 0x000000020300780c */ /* 0x000fe40003f24270 */
[----:B------:R-:W-:Y:S01]  /*6040*/  PRMT R108, RZ, 0x7610, R108 ;  /* 0x00007610ff6c7816 */ /* 0x000fe2000000006c */
[----:B------:R-:W3:Y:S01]  /*6050*/  LDL R9, [R1+0x15c] ;  /* 0x00015c0001097983 */ /* 0x000ee20000100800 */
[----:B----4-:R-:W-:Y:S01]  /*6060*/  IMAD.X R7, R0, 0x1, R7, P2 ;  /* 0x0000000100077824 */ /* 0x010fe200010e0607 */
[----:B0-----:R-:W-:-:S02]  /*6070*/  IADD3 R4, P2, R2, R5, RZ ;  /* 0x0000000502047210 */ /* 0x001fc40007f5e0ff */
[----:B------:R-:W4:Y:S04]  /*6080*/  LDL R5, [R1+0x164] ;  /* 0x0001640001057983 */ /* 0x000f280000100800 */
[----:B------:R4:W3:Y:S02]  /*6090*/  @P0 LDG.E.U8 R70, desc[UR14][R6.64] ;  /* 0x0000000e06460981 */ /* 0x0008e4000c1e1100 */
[----:B----4-:R-:W-:Y:S01]  /*60a0*/  IADD3 R6, P0, R2, R5, RZ ;  /* 0x0000000502067210 */ /* 0x010fe20007f1e0ff */
[----:B--2---:R-:W-:-:S05]  /*60b0*/  IMAD.X R5, R0, 0x1, R8, P2 ;  /* 0x0000000100057824 */ /* 0x004fca00010e0608 */
[----:B------:R-:W2:Y:S04]  /*60c0*/  @P1 LDG.E.U8 R108, desc[UR14][R4.64] ;  /* 0x0000000e046c1981 */ /* 0x000ea8000c1e1100 */
[----:B------:R-:W4:Y:S04]  /*60d0*/  LDL R4, [R1+0x174] ;  /* 0x0001740001047983 */ /* 0x000f280000100800 */
[----:B------:R-:W2:Y:S01]  /*60e0*/  LDL R5, [R1+0x18c] ;  /* 0x00018c0001057983 */ /* 0x000ea20000100800 */
[----:B------:R-:W-:Y:S01]  /*60f0*/  PRMT R129, RZ, 0x7610, R129 ;  /* 0x00007610ff817816 */ /* 0x000fe20000000081 */
[----:B------:R-:W-:Y:S01]  /*6100*/  IMAD.X R7, R0, 0x1, R11, P0 ;  /* 0x0000000100077824 */ /* 0x000fe200000e060b */
[----:B---3--:R-:W-:Y:S01]  /*6110*/  IADD3 R8, P2, R2, R9, RZ ;  /* 0x0000000902087210 */ /* 0x008fe20007f5e0ff */
[----:B------:R-:W3:Y:S04]  /*6120*/  LDL R11, [R1+0x180] ;  /* 0x00018000010b7983 */ /* 0x000ee80000100800 */
[----:B------:R4:W3:Y:S01]  /*6130*/  @P1 LDG.E.U8 R129, desc[UR14][R6.64] ;  /* 0x0000000e06811981 */ /* 0x0008e2000c1e1100 */
[----:B------:R-:W-:Y:S01]  /*6140*/  IMAD.X R9, R0, 0x1, R10, P2 ;  /* 0x0000000100097824 */ /* 0x000fe200010e060a */
[----:B------:R-:W-:-:S02]  /*6150*/  ISETP.GT.AND P0, PT, R3, 0x3, PT ;  /* 0x000000030300780c */ /* 0x000fc40003f04270 */
[----:B------:R-:W-:Y:S01]  /*6160*/  PRMT R130, RZ, 0x7610, R130 ;  /* 0x00007610ff827816 */ /* 0x000fe20000000082 */
[----:B------:R-:W3:Y:S04]  /*6170*/  LDL R10, [R1+0x17c] ;  /* 0x00017c00010a7983 */ /* 0x000ee80000100800 */
[----:B------:R-:W3:Y:S01]  /*6180*/  LDL R7, [R1+0x170] ;  /* 0x0001700001077983 */ /* 0x000ee20000100800 */
[----:B------:R-:W-:Y:S02]  /*6190*/  PRMT R251, RZ, 0x7610, R251 ;  /* 0x00007610fffb7816 */ /* 0x000fe400000000fb */
[----:B------:R-:W-:Y:S01]  /*61a0*/  PRMT R131, RZ, 0x7610, R131 ;  /* 0x00007610ff837816 */ /* 0x000fe20000000083 */
[----:B------:R-:W3:Y:S04]  /*61b0*/  @P1 LDG.E.U8 R130, desc[UR14][R8.64] ;  /* 0x0000000e08821981 */ /* 0x000ee8000c1e1100 */
[----:B------:R-:W3:Y:S01]  /*61c0*/  LDL R9, [R1+0x184] ;  /* 0x0001840001097983 */ /* 0x000ee20000100800 */
[----:B----4-:R-:W-:-:S02]  /*61d0*/  IADD3 R6, P3, R2, R4, RZ ;  /* 0x0000000402067210 */ /* 0x010fc40007f7e0ff */
[----:B--2---:R-:W-:Y:S02]  /*61e0*/  IADD3 R4, P2, R2, R5, RZ ;  /* 0x0000000502047210 */ /* 0x004fe40007f5e0ff */
[----:B------:R-:W2:Y:S01]  /*61f0*/  LDL R5, [R1+0x188] ;  /* 0x0001880001057983 */ /* 0x000ea20000100800 */
[----:B---3--:R-:W-:-:S05]  /*6200*/  IMAD.X R7, R0, 0x1, R7, P3 ;  /* 0x0000000100077824 */ /* 0x008fca00018e0607 */
[----:B------:R-:W3:Y:S04]  /*6210*/  @P1 LDG.E.U8 R131, desc[UR14][R6.64] ;  /* 0x0000000e06831981 */ /* 0x000ee8000c1e1100 */
[----:B------:R-:W4:Y:S01]  /*6220*/  LDL R7, [R1+0x194] ;  /* 0x0001940001077983 */ /* 0x000f220000100800 */
[----:B--2---:R-:W-:-:S05]  /*6230*/  IMAD.X R5, R0, 0x1, R5, P2 ;  /* 0x0000000100057824 */ /* 0x004fca00010e0605 */
[----:B------:R0:W2:Y:S04]  /*6240*/  @P0 LDG.E.U8 R251, desc[UR14][R4.64] ;  /* 0x0000000e04fb0981 */ /* 0x0000a8000c1e1100 */
[----:B------:R-:W3:Y:S01]  /*6250*/  LDL R5, [R1+0x178] ;  /* 0x0001780001057983 */ /* 0x000ee20000100800 */
[C---:B0-----:R-:W-:Y:S02]  /*6260*/  IADD3 R4, P1, R2.reuse, R10, RZ ;  /* 0x0000000a02047210 */ /* 0x041fe40007f3e0ff */
[----:B------:R-:W-:Y:S01]  /*6270*/  PRMT R112, RZ, 0x7610, R112 ;  /* 0x00007610ff707816 */ /* 0x000fe20000000070 */
[----:B------:R-:W2:Y:S01]  /*6280*/  LDL R10, [R1+0x1a0] ;  /* 0x0001a000010a7983 */ /* 0x000ea20000100800 */
[----:B------:R-:W-:Y:S02]  /*6290*/  IADD3 R8, P3, R2, R9, RZ ;  /* 0x0000000902087210 */ /* 0x000fe40007f7e0ff */
[----:B------:R-:W-:-:S03]  /*62a0*/  PRMT R110, RZ, 0x7610, R110 ;  /* 0x00007610ff6e7816 */ /* 0x000fc6000000006e */
[----:B------:R-:W-:Y:S02]  /*62b0*/  IMAD.X R9, R0, 0x1, R11, P3 ;  /* 0x0000000100097824 */ /* 0x000fe400018e060b */
[----:B------:R-:W2:Y:S01]  /*62c0*/  LDL R11, [R1+0x1a8] ;  /* 0x0001a800010b7983 */ /* 0x000ea20000100800 */
[----:B----4-:R-:W-:-:S03]  /*62d0*/  IADD3 R6, P2, R2, R7, RZ ;  /* 0x0000000702067210 */ /* 0x010fc60007f5e0ff */
[----:B------:R-:W4:Y:S04]  /*62e0*/  @P0 LDG.E.U8 R110, desc[UR14][R8.64] ;  /* 0x0000000e086e0981 */ /* 0x000f28000c1e1100 */
[----:B------:R-:W2:Y:S04]  /*62f0*/  LDL R7, [R1+0x190] ;  /* 0x0001900001077983 */ /* 0x000ea80000100800 */
[----:B------:R-:W4:Y:S01]  /*6300*/  LDL R8, [R1+0x1a4] ;  /* 0x0001a40001087983 */ /* 0x000f220000100800 */
[----:B------:R-:W-:Y:S02]  /*6310*/  PRMT R69, RZ, 0x7610, R69 ;  /* 0x00007610ff457816 */ /* 0x000fe40000000045 */
[----:B------:R-:W-:Y:S01]  /*6320*/  PRMT R132, RZ, 0x7610, R132 ;  /* 0x00007610ff847816 */ /* 0x000fe20000000084 */
[----:B------:R-:W4:Y:S01]  /*6330*/  LDL R9, [R1+0x19c] ;  /* 0x00019c0001097983 */ /* 0x000f220000100800 */
[----:B---3--:R-:W-:-:S05]  /*6340*/  IMAD.X R5, R0, 0x1, R5, P1 ;  /* 0x0000000100057824 */ /* 0x008fca00008e0605 */
[----:B------:R-:W3:Y:S04]  /*6350*/  @P0 LDG.E.U8 R112, desc[UR14][R4.64] ;  /* 0x0000000e04700981 */ /* 0x000ee8000c1e1100 */
[----:B------:R-:W3:Y:S01]  /*6360*/  LDL R5, [R1+0x1ac] ;  /* 0x0001ac0001057983 */ /* 0x000ee20000100800 */
[----:B------:R-:W-:Y:S01]  /*6370*/  ISETP.GT.AND P1, PT, R3, 0x4, PT ;  /* 0x000000040300780c */ /* 0x000fe20003f24270 */
[----:B--2---:R-:W-:-:S05]  /*6380*/  IMAD.X R7, R0, 0x1, R7, P2 ;  /* 0x0000000100077824 */ /* 0x004fca00010e0607 */
[----:B------:R4:W2:Y:S01]  /*6390*/  @P0 LDG.E.U8 R69, desc[UR14][R6.64] ;  /* 0x0000000e06450981 */ /* 0x0008a2000c1e1100 */
[----:B------:R-:W-:Y:S02]  /*63a0*/  PRMT R133, RZ, 0x7610, R133 ;  /* 0x00007610ff857816 */ /* 0x000fe40000000085 */
[----:B----4-:R-:W-:-:S05]  /*63b0*/  IADD3 R6, P0, R2, R8, RZ ;  /* 0x0000000802067210 */ /* 0x010fca0007f1e0ff */
[----:B------:R-:W-:Y:S01]  /*63c0*/  IMAD.X R7, R0, 0x1, R10, P0 ;  /* 0x0000000100077824 */ /* 0x000fe200000e060a */
[----:B------:R-:W-:Y:S01]  /*63d0*/  PRMT R135, RZ, 0x7610, R135 ;  /* 0x00007610ff877816 */ /* 0x000fe20000000087 */
[----:B------:R-:W4:Y:S04]  /*63e0*/  LDL R10, [R1+0x1c0] ;  /* 0x0001c000010a7983 */ /* 0x000f280000100800 */
[----:B------:R0:W2:Y:S04]  /*63f0*/  @P1 LDG.E.U8 R133, desc[UR14][R6.64] ;  /* 0x0000000e06851981 */ /* 0x0000a8000c1e1100 */
[----:B------:R-:W4:Y:S01]  /*6400*/  LDL R7, [R1+0x1b0] ;  /* 0x0001b00001077983 */ /* 0x000f220000100800 */
[----:B---3--:R-:W-:-:S05]  /*6410*/  IADD3 R4, P2, R2, R5, RZ ;  /* 0x0000000502047210 */ /* 0x008fca0007f5e0ff */
[----:B------:R-:W-:Y:S02]  /*6420*/  IMAD.X R5, R0, 0x1, R11, P2 ;  /* 0x0000000100057824 */ /* 0x000fe400010e060b */
[----:B------:R-:W3:Y:S04]  /*6430*/  LDL R11, [R1+0x1c8] ;  /* 0x0001c800010b7983 */ /* 0x000ee80000100800 */
[----:B------:R1:W2:Y:S04]  /*6440*/  @P1 LDG.E.U8 R132, desc[UR14][R4.64] ;  /* 0x0000000e04841981 */ /* 0x0002a8000c1e1100 */
[----:B------:R-:W0:Y:S01]  /*6450*/  LDL R4, [R1+0x1b4] ;  /* 0x0001b40001047983 */ /* 0x000e220000100800 */
[----:B------:R-:W-:-:S03]  /*6460*/  IADD3 R8, P2, R2, R9, RZ ;  /* 0x0000000902087210 */ /* 0x000fc60007f5e0ff */
[----:B------:R-:W3:Y:S04]  /*6470*/  LDL R9, [R1+0x198] ;  /* 0x0001980001097983 */ /* 0x000ee80000100800 */
[----:B------:R-:W1:Y:S01]  /*6480*/  LDL R5, [R1+0x1cc] ;  /* 0x0001cc0001057983 */ /* 0x000e620000100800 */
[----:B0-----:R-:W-:-:S05]  /*6490*/  IADD3 R6, P3, R2, R4, RZ ;  /* 0x0000000402067210 */ /* 0x001fca0007f7e0ff */
[----:B----4-:R-:W-:-:S05]  /*64a0*/  IMAD.X R7, R0, 0x1, R7, P3 ;  /* 0x0000000100077824 */ /* 0x010fca00018e0607 */
[----:B------:R-:W4:Y:S04]  /*64b0*/  @P1 LDG.E.U8 R135, desc[UR14][R6.64] ;  /* 0x0000000e06871981 */ /* 0x000f28000c1e1100 */
[----:B------:R-:W2:Y:S04]  /*64c0*/  LDL R6, [R1+0x1bc] ;  /* 0x0001bc0001067983 */ /* 0x000ea80000100800 */
[----:B------:R-:W4:Y:S01]  /*64d0*/  LDL R7, [R1+0x1d4] ;  /* 0x0001d40001077983 */ /* 0x000f220000100800 */
[----:B------:R-:W-:Y:S01]  /*64e0*/  PRMT R134, RZ, 0x7610, R134 ;  /* 0x00007610ff867816 */ /* 0x000fe20000000086 */
[----:B---3--:R-:W-:Y:S01]  /*64f0*/  IMAD.X R9, R0, 0x1, R9, P2 ;  /* 0x0000000100097824 */ /* 0x008fe200010e0609 */
[----:B------:R-:W-:-:S02]  /*6500*/  ISETP.GT.AND P0, PT, R3, 0x5, PT ;  /* 0x000000050300780c */ /* 0x000fc40003f04270 */
[----:B-1----:R-:W-:Y:S02]  /*6510*/  IADD3 R4, P2, R2, R5, RZ ;  /* 0x0000000502047210 */ /* 0x002fe40007f5e0ff */
[----:B------:R-:W3:Y:S01]  /*6520*/  @P1 LDG.E.U8 R134, desc[UR14][R8.64] ;  /* 0x0000000e08861981 */ /* 0x000ee2000c1e1100 */
[----:B------:R-:W-:Y:S02]  /*6530*/  PRMT R115, RZ, 0x7610, R115 ;  /* 0x00007610ff737816 */ /* 0x000fe40000000073 */
[----:B------:R-:W-:Y:S01]  /*6540*/  IMAD.X R5, R0, 0x1, R11, P2 ;  /* 0x0000000100057824 */ /* 0x000fe200010e060b */
[----:B------:R-:W-:Y:S01]  /*6550*/  PRMT R119, RZ, 0x7610, R119 ;  /* 0x00007610ff777816 */ /* 0x000fe20000000077 */
[----:B------:R-:W3:Y:S04]  /*6560*/  LDL R11, [R1+0x1ec] ;  /* 0x0001ec00010b7983 */ /* 0x000ee80000100800 */
[----:B------:R2:W3:Y:S04]  /*6570*/  @P0 LDG.E.U8 R115, desc[UR14][R4.64] ;  /* 0x0000000e04730981 */ /* 0x0004e8000c1e1100 */
[----:B------:R-:W3:Y:S04]  /*6580*/  LDL R9, [R1+0x1c4] ;  /* 0x0001c40001097983 */ /* 0x000ee80000100800 */
[----:B------:R-:W3:Y:S01]  /*6590*/  LDL R5, [R1+0x1b8] ;  /* 0x0001b80001057983 */ /* 0x000ee20000100800 */
[----:B--2---:R-:W-:-:S02]  /*65a0*/  IADD3 R4, P1, R2, R6, RZ ;  /* 0x0000000602047210 */ /* 0x004fc40007f3e0ff */
[C---:B----4-:R-:W-:Y:S02]  /*65b0*/  IADD3 R6, P2, R2.reuse, R7, RZ ;  /* 0x0000000702067210 */ /* 0x050fe40007f5e0ff */
[----:B------:R-:W2:Y:S01]  /*65c0*/  LDL R7, [R1+0x1d0] ;  /* 0x0001d00001077983 */ /* 0x000ea20000100800 */
[----:B------:R-:W-:Y:S02]  /*65d0*/  PRMT R136, RZ, 0x7610, R136 ;  /* 0x00007610ff887816 */ /* 0x000fe40000000088 */
[----:B---3--:R-:W-:-:S05]  /*65e0*/  IADD3 R8, P3, R2, R9, RZ ;  /* 0x0000000902087210 */ /* 0x008fca0007f7e0ff */
[C---:B------:R-:W-:Y:S02]  /*65f0*/  IMAD.X R9, R0.reuse, 0x1, R10, P3 ;  /* 0x0000000100097824 */ /* 0x040fe400018e060a */
[----:B------:R-:W3:Y:S04]  /*6600*/  LDL R10, [R1+0x1e8] ;  /* 0x0001e800010a7983 */ /* 0x000ee80000100800 */
[----:B------:R-:W4:Y:S04]  /*6610*/  @P0 LDG.E.U8 R119, desc[UR14][R8.64] ;  /* 0x0000000e08770981 */ /* 0x000f28000c1e1100 */
[----:B------:R-:W4:Y:S04]  /*6620*/  LDL R8, [R1+0x1e4] ;  /* 0x0001e40001087983 */ /* 0x000f280000100800 */
[----:B------:R-:W4:Y:S01]  /*6630*/  LDL R9, [R1+0x1dc] ;  /* 0x0001dc0001097983 */ /* 0x000f220000100800 */
[----:B--2---:R-:W-:-:S05]  /*6640*/  IMAD.X R7, R0, 0x1, R7, P2 ;  /* 0x0000000100077824 */ /* 0x004fca00010e0607 */
[----:B------:R-:W2:Y:S04]  /*6650*/  @P0 LDG.E.U8 R136, desc[UR14][R6.64] ;  /* 0x0000000e06880981 */ /* 0x000ea8000c1e1100 */
[----:B------:R-:W2:Y:S01]  /*6660*/  LDL R7, [R1+0x1e0] ;  /* 0x0001e00001077983 */ /* 0x000ea20000100800 */
[----:B------:R-:W-:Y:S01]  /*6670*/  PRMT R117, RZ, 0x7610, R117 ;  /* 0x00007610ff757816 */ /* 0x000fe20000000075 */
[----:B------:R-:W-:Y:S01]  /*6680*/  IMAD.X R5, R0, 0x1, R5, P1 ;  /* 0x0000000100057824 */ /* 0x000fe200008e0605 */
[----:B------:R-:W-:-:S04]  /*6690*/  ISETP.GT.AND P1, PT, R3, 0x6, PT ;  /* 0x000000060300780c */ /* 0x000fc80003f24270 */
[----:B------:R0:W2:Y:S01]  /*66a0*/  @P0 LDG.E.U8 R117, desc[UR14][R4.64] ;  /* 0x0000000e04750981 */ /* 0x0000a2000c1e1100 */
[----:B------:R-:W-:Y:S02]  /*66b0*/  PRMT R114, RZ, 0x7610, R114 ;  /* 0x00007610ff727816 */ /* 0x000fe40000000072 */
[----:B0-----:R-:W-:Y:S02]  /*66c0*/  IADD3 R4, P2, R2, R11, RZ ;  /* 0x0000000b02047210 */ /* 0x001fe40007f5e0ff */
[----:B------:R-:W-:Y:S01]  /*66d0*/  PRMT R137, RZ, 0x7610, R137 ;  /* 0x00007610ff897816 */ /* 0x000fe20000000089 */
[----:B------:R-:W2:Y:S02]  /*66e0*/  LDL R11, [R1+0x20c] ;  /* 0x00020c00010b7983 */ /* 0x000ea40000100800 */
[----:B---3--:R-:W-:Y:S01]  /*66f0*/  IMAD.X R5, R0, 0x1, R10, P2 ;  /* 0x0000000100057824 */ /* 0x008fe200010e060a */
[C---:B----4-:R-:W-:Y:S01]  /*6700*/  IADD3 R6, P0, R2.reuse, R8, RZ ;  /* 0x0000000802067210 */ /* 0x050fe20007f1e0ff */
[----:B------:R-:W3:Y:S01]  /*6710*/  LDL R10, [R1+0x208] ;  /* 0x00020800010a7983 */ /* 0x000ee20000100800 */
[----:B------:R-:W-:-:S03]  /*6720*/  IADD3 R8, P2, R2, R9, RZ ;  /* 0x0000000902087210 */ /* 0x000fc60007f5e0ff */
[----:B------:R-:W4:Y:S04]  /*6730*/  @P1 LDG.E.U8 R114, desc[UR14][R4.64] ;  /* 0x0000000e04721981 */ /* 0x000f28000c1e1100 */
[----:B------:R-:W3:Y:S04]  /*6740*/  LDL R9, [R1+0x1d8] ;  /* 0x0001d80001097983 */ /* 0x000ee80000100800 */
[----:B------:R-:W4:Y:S01]  /*6750*/  LDL R5, [R1+0x1f4] ;  /* 0x0001f40001057983 */ /* 0x000f220000100800 */
[----:B--2---:R-:W-:-:S05]  /*6760*/  IMAD.X R7, R0, 0x1, R7, P0 ;  /* 0x0000000100077824 */ /* 0x004fca00000e0607 */
[----:B------:R4:W2:Y:S04]  /*6770*/  @P1 LDG.E.U8 R137, desc[UR14][R6.64] ;  /* 0x0000000e06891981 */ /* 0x0008a8000c1e1100 */
[----:B------:R-:W2:Y:S01]  /*6780*/  LDL R7, [R1+0x1f0] ;  /* 0x0001f00001077983 */ /* 0x000ea20000100800 */
[----:B------:R-:W-:Y:S02]  /*6790*/  PRMT R138, RZ, 0x7610, R138 ;  /* 0x00007610ff8a7816 */ /* 0x000fe4000000008a */
[----:B------:R-:W-:Y:S01]  /*67a0*/  PRMT R139, RZ, 0x7610, R139 ;  /* 0x00007610ff8b7816 */ /* 0x000fe2000000008b */
[----:B---3--:R-:W-:-:S05]  /*67b0*/  IMAD.X R9, R0, 0x1, R9, P2 ;  /* 0x0000000100097824 */ /* 0x008fca00010e0609 */
[----:B------:R0:W3:Y:S01]  /*67c0*/  @P1 LDG.E.U8 R138, desc[UR14][R8.64] ;  /* 0x0000000e088a1981 */ /* 0x0000e2000c1e1100 */
[----:B----4-:R-:W-:-:S03]  /*67d0*/  IADD3 R6, P3, R2, R5, RZ ;  /* 0x0000000502067210 */ /* 0x010fc60007f7e0ff */
[----:B------:R-:W0:Y:S02]  /*67e0*/  LDL R9, [R1+0x204] ;  /* 0x0002040001097983 */ /* 0x000e240000100800 */
[----:B--2---:R-:W-:-:S05]  /*67f0*/  IMAD.X R7, R0, 0x1, R7, P3 ;  /* 0x0000000100077824 */ /* 0x004fca00018e0607 */
[----:B------:R-:W2:Y:S04]  /*6800*/  @P1 LDG.E.U8 R139, desc[UR14][R6.64] ;  /* 0x0000000e068b1981 */ /* 0x000ea8000c1e1100 */
[----:B------:R-:W4:Y:S04]  /*6810*/  LDL R6, [R1+0x1fc] ;  /* 0x0001fc0001067983 */ /* 0x000f280000100800 */
[----:B------:R-:W3:Y:S01]  /*6820*/  LDL R7, [R1+0x220] ;  /* 0x0002200001077983 */ /* 0x000ee20000100800 */
[----:B------:R-:W-:Y:S02]  /*6830*/  ISETP.GT.AND P0, PT, R3, 0x7, PT ;  /* 0x000000070300780c */ /* 0x000fe40003f04270 */
[----:B------:R-:W-:-:S02]  /*6840*/  IADD3 R4, P2, R2, R11, RZ ;  /* 0x0000000b02047210 */ /* 0x000fc40007f5e0ff */
[----:B------:R-:W2:Y:S01]  /*6850*/  LDL R11, [R1+0x1f8] ;  /* 0x0001f800010b7983 */ /* 0x000ea20000100800 */
[----:B------:R-:W-:Y:S02]  /*6860*/  PRMT R72, RZ, 0x7610, R72 ;  /* 0x00007610ff487816 */ /* 0x000fe40000000048 */
[----:B------:R-:W-:Y:S01]  /*6870*/  IMAD.X R5, R0, 0x1, R10, P2 ;  /* 0x0000000100057824 */ /* 0x000fe200010e060a */
[----:B------:R-:W-:Y:S01]  /*6880*/  PRMT R116, RZ, 0x7610, R116 ;  /* 0x00007610ff747816 */ /* 0x000fe20000000074 */
[----:B------:R-:W2:Y:S01]  /*6890*/  LDL R10, [R1+0x238] ;  /* 0x00023800010a7983 */ /* 0x000ea20000100800 */
[----:B0-----:R-:W-:-:S03]  /*68a0*/  IADD3 R8, P3, R2, R9, RZ ;  /* 0x0000000902087210 */ /* 0x001fc60007f7e0ff */
[----:B------:R4:W2:Y:S04]  /*68b0*/  @P0 LDG.E.U8 R72, desc[UR14][R4.64] ;  /* 0x0000000e04480981 */ /* 0x0008a8000c1e1100 */
[----:B------:R-:W2:Y:S01]  /*68c0*/  LDL R9, [R1+0x200] ;  /* 0x0002000001097983 */ /* 0x000ea20000100800 */
[C---:B----4-:R-:W-:Y:S02]  /*68d0*/  IADD3 R4, P1, R2.reuse, R6, RZ ;  /* 0x0000000602047210 */ /* 0x050fe40007f3e0ff */
[----:B---3--:R-:W-:Y:S02]  /*68e0*/  IADD3 R6, P2, R2, R7, RZ ;  /* 0x0000000702067210 */ /* 0x008fe40007f5e0ff */
[----:B------:R-:W3:Y:S01]  /*68f0*/  LDL R7, [R1+0x210] ;  /* 0x0002100001077983 */ /* 0x000ee20000100800 */
[----:B------:R-:W-:Y:S01]  /*6900*/  PRMT R118, RZ, 0x7610, R118 ;  /* 0x00007610ff767816 */ /* 0x000fe20000000076 */
[C---:B--2---:R-:W-:Y:S01]  /*6910*/  IMAD.X R5, R0.reuse, 0x1, R11, P1 ;  /* 0x0000000100057824 */ /* 0x044fe200008e060b */
[----:B------:R-:W-:Y:S01]  /*6920*/  PRMT R140, RZ, 0x7610, R140 ;  /* 0x00007610ff8c7816 */ /* 0x000fe2000000008c */
[----:B------:R-:W2:Y:S04]  /*6930*/  LDL R11, [R1+0x224] ;  /* 0x00022400010b7983 */ /* 0x000ea80000100800 */
[----:B------:R0:W4:Y:S01]  /*6940*/  @P0 LDG.E.U8 R116, desc[UR14][R4.64] ;  /* 0x0000000e04740981 */ /* 0x000122000c1e1100 */
[----:B------:R-:W-:-:S03]  /*6950*/  IMAD.X R9, R0, 0x1, R9, P3 ;  /* 0x0000000100097824 */ /* 0x000fc600018e0609 */
[----:B------:R-:W2:Y:S04]  /*6960*/  LDL R5, [R1+0x230] ;  /* 0x0002300001057983 */ /* 0x000ea80000100800 */
[----:B------:R-:W4:Y:S04]  /*6970*/  @P0 LDG.E.U8 R118, desc[UR14][R8.64] ;  /* 0x0000000e08760981 */ /* 0x000f28000c1e1100 */
[----:B------:R-:W4:Y:S01]  /*6980*/  LDL R8, [R1+0x234] ;  /* 0x0002340001087983 */ /* 0x000f220000100800 */
[----:B---3--:R-:W-:Y:S01]  /*6990*/  IMAD.X R7, R0, 0x1, R7, P2 ;  /* 0x0000000100077824 */ /* 0x008fe200010e0607 */
[----:B------:R-:W-:-:S02]  /*69a0*/  ISETP.GT.AND P1, PT, R3, 0x8, PT ;  /* 0x000000080300780c */ /* 0x000fc40003f24270 */
[----:B------:R-:W3:Y:S04]  /*69b0*/  LDL R9, [R1+0x228] ;  /* 0x0002280001097983 */ /* 0x000ee80000100800 */
[----:B------:R2:W3:Y:S04]  /*69c0*/  @P0 LDG.E.U8 R140, desc[UR14][R6.64] ;  /* 0x0000000e068c0981 */ /* 0x0004e8000c1e1100 */
[----:B------:R-:W3:Y:S01]  /*69d0*/  LDL R7, [R1+0x22c] ;  /* 0x00022c0001077983 */ /* 0x000ee20000100800 */
[C---:B0-----:R-:W-:Y:S02]  /*69e0*/  IADD3 R4, P2, R2.reuse, R10, RZ ;  /* 0x0000000a02047210 */ /* 0x041fe40007f5e0ff */
[----:B--2---:R-:W-:Y:S01]  /*69f0*/  IADD3 R6, P0, R2, R5, RZ ;  /* 0x0000000502067210 */ /* 0x004fe20007f1e0ff */
[----:B------:R-:W2:Y:S01]  /*6a00*/  LDL R10, [R1+0x258] ;  /* 0x00025800010a7983 */ /* 0x000ea20000100800 */
[----:B------:R-:W-:-:S02]  /*6a10*/  PRMT R71, RZ, 0x7610, R71 ;  /* 0x00007610ff477816 */ /* 0x000fc40000000047 */
[----:B------:R-:W-:Y:S01]  /*6a20*/  PRMT R141, RZ, 0x7610, R141 ;  /* 0x00007610ff8d7816 */ /* 0x000fe2000000008d */
[----:B----4-:R-:W-:-:S05]  /*6a30*/  IMAD.X R5, R0, 0x1, R8, P2 ;  /* 0x0000000100057824 */ /* 0x010fca00010e0608 */
[----:B------:R-:W4:Y:S04]  /*6a40*/  @P1 LDG.E.U8 R71, desc[UR14][R4.64] ;  /* 0x0000000e04471981 */ /* 0x000f28000c1e1100 */
[----:B------:R-:W2:Y:S01]  /*6a50*/  LDL R5, [R1+0x240] ;  /* 0x0002400001057983 */ /* 0x000ea20000100800 */
[----:B---3--:R-:W-:-:S05]  /*6a60*/  IMAD.X R7, R0, 0x1, R7, P0 ;  /* 0x0000000100077824 */ /* 0x008fca00000e0607 */
[----:B------:R2:W3:Y:S04]  /*6a70*/  @P1 LDG.E.U8 R141, desc[UR14][R6.64] ;  /* 0x0000000e068d1981 */ /* 0x0004e8000c1e1100 */
[----:B------:R-:W4:Y:S01]  /*6a80*/  LDL R7, [R1+0x23c] ;  /* 0x00023c0001077983 */ /* 0x000f220000100800 */
[----:B------:R-:W-:Y:S02]  /*6a90*/  IADD3 R8, P2, R2, R9, RZ ;  /* 0x0000000902087210 */ /* 0x000fe40007f5e0ff */
[----:B------:R-:W-:-:S03]  /*6aa0*/  PRMT R142, RZ, 0x7610, R142 ;  /* 0x00007610ff8e7816 */ /* 0x000fc6000000008e */
[----:B------:R-:W-:Y:S02]  /*6ab0*/  IMAD.X R9, R0, 0x1, R11, P2 ;  /* 0x0000000100097824 */ /* 0x000fe400010e060b */
[----:B------:R-:W3:Y:S01]  /*6ac0*/  LDL R11, [R1+0x248] ;  /* 0x00024800010b7983 */ /* 0x000ee20000100800 */
[----:B--2---:R-:W-:-:S03]  /*6ad0*/  IADD3 R6, P3, R2, R5, RZ ;  /* 0x0000000502067210 */ /* 0x004fc60007f7e0ff */
[----:B------:R0:W2:Y:S04]  /*6ae0*/  @P1 LDG.E.U8 R142, desc[UR14][R8.64] ;  /* 0x0000000e088e1981 */ /* 0x0000a8000c1e1100 */
[----:B------:R-:W3:Y:S01]  /*6af0*/  LDL R5, [R1+0x254] ;  /* 0x0002540001057983 */ /* 0x000ee20000100800 */
[----:B------:R-:W-:Y:S02]  /*6b00*/  PRMT R143, RZ, 0x7610, R143 ;  /* 0x00007610ff8f7816 */ /* 0x000fe4000000008f */
[----:B------:R-:W-:Y:S02]  /*6b10*/  IADD3 R4, P2, R2, R10, RZ ;  /* 0x0000000a02047210 */ /* 0x000fe40007f5e0ff */
[----:B------:R-:W2:Y:S04]  /*6b20*/  LDL R10, [R1+0x244] ;  /* 0x00024400010a7983 */ /* 0x000ea80000100800 */
[----:B------:R-:W0:Y:S01]  /*6b30*/  LDL R9, [R1+0x250] ;  /* 0x0002500001097983 */ /* 0x000e220000100800 */
[----:B----4-:R-:W-:-:S05]  /*6b40*/  IMAD.X R7, R0, 0x1, R7, P3 ;  /* 0x0000000100077824 */ /* 0x010fca00018e0607 */
[----:B------:R-:W4:Y:S04]  /*6b50*/  @P1 LDG.E.U8 R143, desc[UR14][R6.64] ;  /* 0x0000000e068f1981 */ /* 0x000f28000c1e1100 */
[----:B------:R-:W4:Y:S01]  /*6b60*/  LDL R7, [R1+0x260] ;  /* 0x0002600001077983 */ /* 0x000f220000100800 */
[----:B------:R-:W-:Y:S02]  /*6b70*/  ISETP.GT.AND P0, PT, R3, 0x9, PT ;  /* 0x000000090300780c */ /* 0x000fe40003f04270 */
[----:B------:R-:W-:Y:S01]  /*6b80*/  PRMT R57, RZ, 0x7610, R57 ;  /* 0x00007610ff397816 */ /* 0x000fe20000000039 */
[----:B---3--:R-:W-:Y:S01]  /*6b90*/  IMAD.X R5, R0, 0x1, R5, P2 ;  /* 0x0000000100057824 */ /* 0x008fe200010e0605 */
[----:B------:R-:W-:-:S09]  /*6ba0*/  PRMT R59, RZ, 0x7610, R59 ;  /* 0x00007610ff3b7816 */ /* 0x000fd2000000003b */
[----:B------:R1:W3:Y:S01]  /*6bb0*/  @P0 LDG.E.U8 R57, desc[UR14][R4.64] ;  /* 0x0000000e04390981 */ /* 0x0002e2000c1e1100 */
[----:B0-----:R-:W-:-:S03]  /*6bc0*/  IADD3 R8, P3, R2, R9, RZ ;  /* 0x0000000902087210 */ /* 0x001fc60007f7e0ff */
[----:B------:R-:W3:Y:S01]  /*6bd0*/  LDL R9, [R1+0x24c] ;  /* 0x00024c0001097983 */ /* 0x000ee20000100800 */
[----:B-1----:R-:W-:Y:S02]  /*6be0*/  IADD3 R4, P1, R2, R11, RZ ;  /* 0x0000000b02047210 */ /* 0x002fe40007f3e0ff */
[----:B------:R-:W-:Y:S01]  /*6bf0*/  PRMT R61, RZ, 0x7610, R61 ;  /* 0x00007610ff3d7816 */ /* 0x000fe2000000003d */
[----:B------:R-:W3:Y:S02]  /*6c00*/  LDL R11, [R1+0x26c] ;  /* 0x00026c00010b7983 */ /* 0x000ee40000100800 */
[----:B--2---:R-:W-:Y:S01]  /*6c10*/  IMAD.X R5, R0, 0x1, R10, P1 ;  /* 0x0000000100057824 */ /* 0x004fe200008e060a */
        /* <DEDUP_REMOVED lines=229> */
[----:B------:R-:W3:Y:S01]  /*7a70*/  LDL R10, [R1+0x388] ;  /* 0x00038800010a7983 */ /* 0x000ee20000100800 */
[----:B------:R-:W-:-:S03]  /*7a80*/  PRMT R47, RZ, 0x7610, R47 ;  /* 0x00007610ff2f7816 */ /* 0x000fc6000000002f */
[----:B------:R-:W3:Y:S04]  /*7a90*/  LDL R7, [R1+0x37c] ;  /* 0x00037c0001077983 */ /* 0x000ee80000100800 */
[----:B------:R0:W3:Y:S04]  /*7aa0*/  @P1 LDG.E.U8 R98, desc[UR14][R8.64] ;  /* 0x0000000e08621981 */ /* 0x0000e8000c1e1100 */
[----:B------:R-:W0:Y:S01]  /*7ab0*/  LDL R9, [R1+0x390] ;  /* 0x0003900001097983 */ /* 0x000e220000100800 */
[C---:B----4-:R-:W-:Y:S02]  /*7ac0*/  IADD3 R6, P3, R2.reuse, R4, RZ ;  /* 0x0000000402067210 */ /* 0x050fe40007f7e0ff */
[----:B--2---:R-:W-:-:S02]  /*7ad0*/  IADD3 R4, P2, R2, R5, RZ ;  /* 0x0000000502047210 */ /* 0x004fc40007f5e0ff */
[----:B------:R-:W2:Y:S01]  /*7ae0*/  LDL R5, [R1+0x394] ;  /* 0x0003940001057983 */ /* 0x000ea20000100800 */
[----:B------:R-:W-:Y:S02]  /*7af0*/  PRMT R99, RZ, 0x7610, R99 ;  /* 0x00007610ff637816 */ /* 0x000fe40000000063 */
[----:B--2---:R-:W-:-:S05]  /*7b00*/  IMAD.X R5, R0, 0x1, R5, P2 ;  /* 0x0000000100057824 */ /* 0x004fca00010e0605 */
[----:B------:R1:W2:Y:S04]  /*7b10*/  @P0 LDG.E.U8 R47, desc[UR14][R4.64] ;  /* 0x0000000e042f0981 */ /* 0x0002a8000c1e1100 */
[----:B------:R-:W4:Y:S01]  /*7b20*/  LDL R5, [R1+0x384] ;  /* 0x0003840001057983 */ /* 0x000f220000100800 */
[----:B---3--:R-:W-:Y:S01]  /*7b30*/  IMAD.X R7, R0, 0x1, R7, P3 ;  /* 0x0000000100077824 */ /* 0x008fe200018e0607 */
[----:B0-----:R-:W-:-:S04]  /*7b40*/  IADD3 R8, P3, R2, R9, RZ ;  /* 0x0000000902087210 */ /* 0x001fc80007f7e0ff */
[----:B------:R0:W3:Y:S01]  /*7b50*/  @P1 LDG.E.U8 R99, desc[UR14][R6.64] ;  /* 0x0000000e06631981 */ /* 0x0000e2000c1e1100 */
[----:B-1----:R-:W-:Y:S01]  /*7b60*/  IADD3 R4, P1, R2, R10, RZ ;  /* 0x0000000a02047210 */ /* 0x002fe20007f3e0ff */
[----:B------:R-:W-:Y:S01]  /*7b70*/  IMAD.X R9, R0, 0x1, R11, P3 ;  /* 0x0000000100097824 */ /* 0x000fe200018e060b */
[----:B------:R-:W-:Y:S01]  /*7b80*/  PRMT R52, RZ, 0x7610, R52 ;  /* 0x00007610ff347816 */ /* 0x000fe20000000034 */
[----:B------:R-:W2:Y:S01]  /*7b90*/  LDL R11, [R1+0x3b4] ;  /* 0x0003b400010b7983 */ /* 0x000ea20000100800 */
[----:B------:R-:W-:Y:S02]  /*7ba0*/  PRMT R50, RZ, 0x7610, R50 ;  /* 0x00007610ff327816 */ /* 0x000fe40000000032 */
[----:B------:R-:W-:Y:S01]  /*7bb0*/  PRMT R100, RZ, 0x7610, R100 ;  /* 0x00007610ff647816 */ /* 0x000fe20000000064 */
[----:B------:R-:W3:Y:S04]  /*7bc0*/  LDL R10, [R1+0x3a8] ;  /* 0x0003a800010a7983 */ /* 0x000ee80000100800 */
[----:B------:R-:W0:Y:S04]  /*7bd0*/  LDL R7, [R1+0x3a0] ;  /* 0x0003a00001077983 */ /* 0x000e280000100800 */
[----:B------:R-:W3:Y:S04]  /*7be0*/  @P0 LDG.E.U8 R52, desc[UR14][R8.64] ;  /* 0x0000000e08340981 */ /* 0x000ee8000c1e1100 */
[----:B------:R-:W2:Y:S01]  /*7bf0*/  LDL R8, [R1+0x39c] ;  /* 0x00039c0001087983 */ /* 0x000ea20000100800 */
[----:B------:R-:W-:-:S03]  /*7c00*/  PRMT R48, RZ, 0x7610, R48 ;  /* 0x00007610ff307816 */ /* 0x000fc60000000030 */
[----:B------:R-:W3:Y:S01]  /*7c10*/  LDL R9, [R1+0x3a4] ;  /* 0x0003a40001097983 */ /* 0x000ee20000100800 */
[----:B----4-:R-:W-:-:S05]  /*7c20*/  IMAD.X R5, R0, 0x1, R5, P1 ;  /* 0x0000000100057824 */ /* 0x010fca00008e0605 */
[----:B------:R1:W4:Y:S04]  /*7c30*/  @P0 LDG.E.U8 R50, desc[UR14][R4.64] ;  /* 0x0000000e04320981 */ /* 0x000328000c1e1100 */
[----:B------:R-:W1:Y:S01]  /*7c40*/  LDL R5, [R1+0x3b8] ;  /* 0x0003b80001057983 */ /* 0x000e620000100800 */
[----:B0-----:R-:W-:-:S05]  /*7c50*/  IADD3 R6, P2, R2, R7, RZ ;  /* 0x0000000702067210 */ /* 0x001fca0007f5e0ff */
[----:B--2---:R-:W-:Y:S01]  /*7c60*/  IMAD.X R7, R0, 0x1, R8, P2 ;  /* 0x0000000100077824 */ /* 0x004fe200010e0608 */
[----:B------:R-:W-:Y:S01]  /*7c70*/  ISETP.GT.AND P1, PT, R3, 0x14, PT ;  /* 0x000000140300780c */ /* 0x000fe20003f24270 */
[----:B------:R-:W2:Y:S04]  /*7c80*/  LDL R8, [R1+0x3c0] ;  /* 0x0003c00001087983 */ /* 0x000ea80000100800 */
[----:B------:R0:W4:Y:S04]  /*7c90*/  @P0 LDG.E.U8 R100, desc[UR14][R6.64] ;  /* 0x0000000e06640981 */ /* 0x000128000c1e1100 */
[----:B------:R-:W2:Y:S01]  /*7ca0*/  LDL R7, [R1+0x3ac] ;  /* 0x0003ac0001077983 */ /* 0x000ea20000100800 */
[----:B-1----:R-:W-:-:S03]  /*7cb0*/  IADD3 R4, P2, R2, R5, RZ ;  /* 0x0000000502047210 */ /* 0x002fc60007f5e0ff */
[----:B------:R-:W0:Y:S02]  /*7cc0*/  LDL R5, [R1+0x3b0] ;  /* 0x0003b00001057983 */ /* 0x000e240000100800 */
[----:B0-----:R-:W-:Y:S01]  /*7cd0*/  IADD3 R6, P0, R2, R5, RZ ;  /* 0x0000000502067210 */ /* 0x001fe20007f1e0ff */
[----:B------:R-:W-:-:S05]  /*7ce0*/  IMAD.X R5, R0, 0x1, R11, P2 ;  /* 0x0000000100057824 */ /* 0x000fca00010e060b */
[----:B------:R0:W4:Y:S04]  /*7cf0*/  @P1 LDG.E.U8 R48, desc[UR14][R4.64] ;  /* 0x0000000e04301981 */ /* 0x000128000c1e1100 */
[----:B------:R-:W0:Y:S01]  /*7d00*/  LDL R5, [R1+0x3d8] ;  /* 0x0003d80001057983 */ /* 0x000e220000100800 */
[----:B---3--:R-:W-:Y:S01]  /*7d10*/  IADD3 R10, P2, R2, R10, RZ ;  /* 0x0000000a020a7210 */ /* 0x008fe20007f5e0ff */
[----:B--2---:R-:W-:Y:S01]  /*7d20*/  IMAD.X R7, R0, 0x1, R7, P0 ;  /* 0x0000000100077824 */ /* 0x004fe200000e0607 */
[----:B------:R-:W-:-:S03]  /*7d30*/  PRMT R101, RZ, 0x7610, R101 ;  /* 0x00007610ff657816 */ /* 0x000fc60000000065 */
[----:B------:R-:W-:-:S03]  /*7d40*/  IMAD.X R11, R0, 0x1, R9, P2 ;  /* 0x00000001000b7824 */ /* 0x000fc600010e0609 */
[----:B------:R1:W2:Y:S04]  /*7d50*/  @P1 LDG.E.U8 R101, desc[UR14][R6.64] ;  /* 0x0000000e06651981 */ /* 0x0002a8000c1e1100 */
[----:B------:R-:W3:Y:S04]  /*7d60*/  LDL R6, [R1+0x3bc] ;  /* 0x0003bc0001067983 */ /* 0x000ee80000100800 */
[----:B------:R-:W1:Y:S01]  /*7d70*/  LDL R7, [R1+0x3d0] ;  /* 0x0003d00001077983 */ /* 0x000e620000100800 */
[----:B0-----:R-:W-:-:S03]  /*7d80*/  IADD3 R4, P2, R2, R5, RZ ;  /* 0x0000000502047210 */ /* 0x001fc60007f5e0ff */
[----:B------:R-:W4:Y:S01]  /*7d90*/  LDL R5, [R1+0x3d4] ;  /* 0x0003d40001057983 */ /* 0x000f220000100800 */
[----:B------:R-:W-:Y:S02]  /*7da0*/  ISETP.GT.AND P0, PT, R3, 0x15, PT ;  /* 0x000000150300780c */ /* 0x000fe40003f04270 */
[----:B------:R-:W-:Y:S02]  /*7db0*/  IADD3 R8, P3, R2, R8, RZ ;  /* 0x0000000802087210 */ /* 0x000fe40007f7e0ff */
[----:B------:R-:W-:Y:S02]  /*7dc0*/  PRMT R45, RZ, 0x7610, R45 ;  /* 0x00007610ff2d7816 */ /* 0x000fe4000000002d */
[----:B------:R-:W-:Y:S01]  /*7dd0*/  PRMT R103, RZ, 0x7610, R103 ;  /* 0x00007610ff677816 */ /* 0x000fe20000000067 */
[----:B---3--:R-:W-:Y:S01]  /*7de0*/  IMAD.X R9, R0, 0x1, R6, P3 ;  /* 0x0000000100097824 */ /* 0x008fe200018e0606 */
[----:B-1----:R-:W-:-:S04]  /*7df0*/  IADD3 R6, P3, R2, R7, RZ ;  /* 0x0000000702067210 */ /* 0x002fc80007f7e0ff */
[----:B------:R0:W3:Y:S04]  /*7e00*/  @P1 LDG.E.U8 R103, desc[UR14][R8.64] ;  /* 0x0000000e08671981 */ /* 0x0000e8000c1e1100 */
[----:B------:R-:W2:Y:S04]  /*7e10*/  LDL R7, [R1+0x3cc] ;  /* 0x0003cc0001077983 */ /* 0x000ea80000100800 */
[----:B------:R-:W0:Y:S01]  /*7e20*/  LDL R9, [R1+0x3c8] ;  /* 0x0003c80001097983 */ /* 0x000e220000100800 */
[----:B----4-:R-:W-:-:S05]  /*7e30*/  IMAD.X R5, R0, 0x1, R5, P2 ;  /* 0x0000000100057824 */ /* 0x010fca00010e0605 */
[----:B------:R1:W4:Y:S04]  /*7e40*/  @P0 LDG.E.U8 R45, desc[UR14][R4.64] ;  /* 0x0000000e042d0981 */ /* 0x000328000c1e1100 */
[----:B------:R-:W1:Y:S01]  /*7e50*/  LDL R5, [R1+0x3e0] ;  /* 0x0003e00001057983 */ /* 0x000e620000100800 */
[----:B------:R-:W-:Y:S01]  /*7e60*/  PRMT R43, RZ, 0x7610, R43 ;  /* 0x00007610ff2b7816 */ /* 0x000fe2000000002b */
[----:B--2---:R-:W-:-:S05]  /*7e70*/  IMAD.X R7, R0, 0x1, R7, P3 ;  /* 0x0000000100077824 */ /* 0x004fca00018e0607 */
[----:B------:R2:W3:Y:S01]  /*7e80*/  @P0 LDG.E.U8 R43, desc[UR14][R6.64] ;  /* 0x0000000e062b0981 */ /* 0x0004e2000c1e1100 */
[----:B0-----:R-:W-:-:S03]  /*7e90*/  IADD3 R8, P2, R2, R9, RZ ;  /* 0x0000000902087210 */ /* 0x001fc60007f5e0ff */
[----:B------:R-:W2:Y:S04]  /*7ea0*/  LDL R9, [R1+0x3c4] ;  /* 0x0003c40001097983 */ /* 0x000ea80000100800 */
[----:B------:R-:W4:Y:S01]  /*7eb0*/  LDL R7, [R1+0x3f8] ;  /* 0x0003f80001077983 */ /* 0x000f220000100800 */
[----:B-1----:R-:W-:-:S03]  /*7ec0*/  IADD3 R4, P3, R2, R5, RZ ;  /* 0x0000000502047210 */ /* 0x002fc60007f7e0ff */
[----:B------:R-:W3:Y:S01]  /*7ed0*/  LDL R5, [R1+0x3dc] ;  /* 0x0003dc0001057983 */ /* 0x000ee20000100800 */
[----:B------:R-:W-:Y:S01]  /*7ee0*/  PRMT R104, RZ, 0x7610, R104 ;  /* 0x00007610ff687816 */ /* 0x000fe20000000068 */
[----:B--2---:R-:W-:Y:S01]  /*7ef0*/  IMAD.X R9, R0, 0x1, R9, P2 ;  /* 0x0000000100097824 */ /* 0x004fe200010e0609 */
[----:B----4-:R-:W-:Y:S02]  /*7f00*/  IADD3 R6, P2, R2, R7, RZ ;  /* 0x0000000702067210 */ /* 0x010fe40007f5e0ff */
[----:B------:R-:W2:Y:S01]  /*7f10*/  LDL R7, [R1+0x3f4] ;  /* 0x0003f40001077983 */ /* 0x000ea20000100800 */
[----:B---3--:R-:W-:-:S05]  /*7f20*/  IMAD.X R5, R0, 0x1, R5, P3 ;  /* 0x0000000100057824 */ /* 0x008fca00018e0605 */
[----:B------:R0:W3:Y:S04]  /*7f30*/  @P0 LDG.E.U8 R104, desc[UR14][R4.64] ;  /* 0x0000000e04680981 */ /* 0x0000e8000c1e1100 */
[----:B------:R-:W0:Y:S01]  /*7f40*/  LDL R5, [R1+0x3f0] ;  /* 0x0003f00001057983 */ /* 0x000e220000100800 */
[----:B------:R-:W-:Y:S02]  /*7f50*/  PRMT R102, RZ, 0x7610, R102 ;  /* 0x00007610ff667816 */ /* 0x000fe40000000066 */
[----:B------:R-:W-:-:S04]  /*7f60*/  PRMT R41, RZ, 0x7610, R41 ;  /* 0x00007610ff297816 */ /* 0x000fc80000000029 */
[----:B------:R-:W4:Y:S01]  /*7f70*/  @P1 LDG.E.U8 R102, desc[UR14][R10.64] ;  /* 0x0000000e0a661981 */ /* 0x000f22000c1e1100 */
[----:B------:R-:W-:Y:S02]  /*7f80*/  ISETP.GT.AND P1, PT, R3, 0x16, PT ;  /* 0x000000160300780c */ /* 0x000fe40003f24270 */
[----:B------:R-:W-:Y:S01]  /*7f90*/  PRMT R46, RZ, 0x7610, R46 ;  /* 0x00007610ff2e7816 */ /* 0x000fe2000000002e */
[----:B------:R-:W3:Y:S01]  /*7fa0*/  @P0 LDG.E.U8 R41, desc[UR14][R8.64] ;  /* 0x0000000e08290981 */ /* 0x000ee2000c1e1100 */
[----:B--2---:R-:W-:-:S09]  /*7fb0*/  IMAD.X R7, R0, 0x1, R7, P2 ;  /* 0x0000000100077824 */ /* 0x004fd200010e0607 */
[----:B------:R1:W2:Y:S04]  /*7fc0*/  @P1 LDG.E.U8 R46, desc[UR14][R6.64] ;  /* 0x0000000e062e1981 */ /* 0x0002a8000c1e1100 */
[----:B------:R-:W1:Y:S01]  /*7fd0*/  LDL R7, [R1+0x3e8] ;  /* 0x0003e80001077983 */ /* 0x000e620000100800 */
[----:B0-----:R-:W-:-:S03]  /*7fe0*/  IADD3 R4, P0, R2, R5, RZ ;  /* 0x0000000502047210 */ /* 0x001fc60007f1e0ff */
[----:B------:R-:W4:Y:S01]  /*7ff0*/  LDL R5, [R1+0x3ec] ;  /* 0x0003ec0001057983 */ /* 0x000f220000100800 */
[----:B------:R-:W-:Y:S01]  /*8000*/  PRMT R105, RZ, 0x7610, R105 ;  /* 0x00007610ff697816 */ /* 0x000fe20000000069 */
[----:B----4-:R-:W-:Y:S01]  /*8010*/  IMAD.X R5, R0, 0x1, R5, P0 ;  /* 0x0000000100057824 */ /* 0x010fe200000e0605 */
[----:B-1----:R-:W-:Y:S02]  /*8020*/  IADD3 R6, P0, R2, R7, RZ ;  /* 0x0000000702067210 */ /* 0x002fe40007f1e0ff */
[----:B------:R-:W4:Y:S04]  /*8030*/  LDL R7, [R1+0x3e4] ;  /* 0x0003e40001077983 */ /* 0x000f280000100800 */
[----:B------:R0:W2:Y:S04]  /*8040*/  @P1 LDG.E.U8 R105, desc[UR14][R4.64] ;  /* 0x0000000e04691981 */ /* 0x0000a8000c1e1100 */
[----:B------:R-:W0:Y:S01]  /*8050*/  LDL R5, [R1+0x400] ;  /* 0x0004000001057983 */ /* 0x000e220000100800 */
[----:B----4-:R-:W-:Y:S01]  /*8060*/  IMAD.X R7, R0, 0x1, R7, P0 ;  /* 0x0000000100077824 */ /* 0x010fe200000e0607 */
[----:B0-----:R-:W-:-:S02]  /*8070*/  IADD3 R4, P0, R2, R5, RZ ;  /* 0x0000000502047210 */ /* 0x001fc40007f1e0ff */
[----:B------:R-:W4:Y:S01]  /*8080*/  LDL R5, [R1+0x3fc] ;  /* 0x0003fc0001057983 */ /* 0x000f220000100800 */
[----:B------:R-:W-:Y:S02]  /*8090*/  PRMT R107, RZ, 0x7610, R107 ;  /* 0x00007610ff6b7816 */ /* 0x000fe4000000006b */
[----:B----4-:R-:W-:-:S05]  /*80a0*/  IMAD.X R5, R0, 0x1, R5, P0 ;  /* 0x0000000100057824 */ /* 0x010fca00000e0605 */
[----:B------:R0:W4:Y:S04]  /*80b0*/  @P1 LDG.E.U8 R107, desc[UR14][R4.64] ;  /* 0x0000000e046b1981 */ /* 0x000128000c1e1100 */
[----:B------:R-:W0:Y:S01]  /*80c0*/  LDL R5, [R1+0x418] ;  /* 0x0004180001057983 */ /* 0x000e220000100800 */
[----:B------:R-:W-:Y:S02]  /*80d0*/  ISETP.GT.AND P2, PT, R3, 0x17, PT ;  /* 0x000000170300780c */ /* 0x000fe40003f44270 */
[----:B0-----:R-:W-:Y:S02]  /*80e0*/  IADD3 R4, P0, R2, R5, RZ ;  /* 0x0000000502047210 */ /* 0x001fe40007f1e0ff */
[----:B------:R-:W3:Y:S01]  /*80f0*/  LDL R5, [R1+0x414] ;  /* 0x0004140001057983 */ /* 0x000ee20000100800 */
[----:B------:R-:W-:-:S02]  /*8100*/  PRMT R39, RZ, 0x7610, R39 ;  /* 0x00007610ff277816 */ /* 0x000fc40000000027 */
[----:B---3--:R-:W-:-:S06]  /*8110*/  IMAD.X R5, R0, 0x1, R5, P0 ;  /* 0x0000000100057824 */ /* 0x008fcc00000e0605 */
[----:B------:R0:W3:Y:S04]  /*8120*/  @P2 LDG.E.U8 R39, desc[UR14][R4.64] ;  /* 0x0000000e04272981 */ /* 0x0000e8000c1e1100 */
[----:B------:R-:W0:Y:S02]  /*8130*/  LDL R5, [R1+0x410] ;  /* 0x0004100001057983 */ /* 0x000e240000100800 */
[----:B0-----:R-:W-:Y:S02]  /*8140*/  IADD3 R4, P0, R2, R5, RZ ;  /* 0x0000000502047210 */ /* 0x001fe40007f1e0ff */
[----:B------:R-:W2:Y:S01]  /*8150*/  LDL R5, [R1+0x40c] ;  /* 0x00040c0001057983 */ /* 0x000ea20000100800 */
[----:B------:R-:W-:Y:S02]  /*8160*/  PRMT R44, RZ, 0x7610, R44 ;  /* 0x00007610ff2c7816 */ /* 0x000fe4000000002c */
[----:B--2---:R-:W-:-:S05]  /*8170*/  IMAD.X R5, R0, 0x1, R5, P0 ;  /* 0x0000000100057824 */ /* 0x004fca00000e0605 */
[----:B------:R0:W2:Y:S04]  /*8180*/  @P2 LDG.E.U8 R44, desc[UR14][R4.64] ;  /* 0x0000000e042c2981 */ /* 0x0000a8000c1e1100 */
[----:B------:R-:W0:Y:S01]  /*8190*/  LDL R5, [R1+0x408] ;  /* 0x0004080001057983 */ /* 0x000e220000100800 */
[----:B------:R-:W-:-:S06]  /*81a0*/  PRMT R106, RZ, 0x7610, R106 ;  /* 0x00007610ff6a7816 */ /* 0x000fcc000000006a */
[----:B------:R-:W4:Y:S04]  /*81b0*/  @P1 LDG.E.U8 R106, desc[UR14][R6.64] ;  /* 0x0000000e066a1981 */ /* 0x000f28000c1e1100 */
[----:B------:R-:W3:Y:S04]  /*81c0*/  LDL R7, [R1+0x420] ;  /* 0x0004200001077983 */ /* 0x000ee80000100800 */
[----:B------:R-:W2:Y:S01]  /*81d0*/  LDL R6, [R1+0x41c] ;  /* 0x00041c0001067983 */ /* 0x000ea20000100800 */
[----:B0-----:R-:W-:-:S03]  /*81e0*/  IADD3 R4, P0, R2, R5, RZ ;  /* 0x0000000502047210 */ /* 0x001fc60007f1e0ff */
[----:B------:R-:W4:Y:S01]  /*81f0*/  LDL R5, [R1+0x404] ;  /* 0x0004040001057983 */ /* 0x000f220000100800 */
[----:B------:R-:W-:Y:S02]  /*8200*/  PRMT R42, RZ, 0x7610, R42 ;  /* 0x00007610ff2a7816 */ /* 0x000fe4000000002a */
[----:B------:R-:W-:Y:S01]  /*8210*/  PRMT R40, RZ, 0x7610, R40 ;  /* 0x00007610ff287816 */ /* 0x000fe20000000028 */
[----:B----4-:R-:W-:-:S05]  /*8220*/  IMAD.X R5, R0, 0x1, R5, P0 ;  /* 0x0000000100057824 */ /* 0x010fca00000e0605 */
[----:B------:R3:W4:Y:S02]  /*8230*/  @P2 LDG.E.U8 R42, desc[UR14][R4.64] ;  /* 0x0000000e042a2981 */ /* 0x000724000c1e1100 */
[----:B---3--:R-:W-:Y:S02]  /*8240*/  IADD3 R4, P0, R2, R7, RZ ;  /* 0x0000000702047210 */ /* 0x008fe40007f1e0ff */
[----:B------:R-:W-:Y:S01]  /*8250*/  ISETP.GT.AND P1, PT, R3, 0x18, PT ;  /* 0x000000180300780c */ /* 0x000fe20003f24270 */
[----:B------:R-:W3:Y:S02]  /*8260*/  LDL R7, [R1+0x440] ;  /* 0x0004400001077983 */ /* 0x000ee40000100800 */
[----:B--2---:R-:W-:Y:S01]  /*8270*/  IMAD.X R5, R0, 0x1, R6, P0 ;  /* 0x0000000100057824 */ /* 0x004fe200000e0606 */
[----:B------:R-:W-:Y:S01]  /*8280*/  PRMT R38, RZ, 0x7610, R38 ;  /* 0x00007610ff267816 */ /* 0x000fe20000000026 */
[----:B------:R-:W2:Y:S04]  /*8290*/  LDL R6, [R1+0x43c] ;  /* 0x00043c0001067983 */ /* 0x000ea80000100800 */
[----:B------:R0:W4:Y:S04]  /*82a0*/  @P2 LDG.E.U8 R40, desc[UR14][R4.64] ;  /* 0x0000000e04282981 */ /* 0x000128000c1e1100 */
[----:B------:R-:W0:Y:S02]  /*82b0*/  LDL R5, [R1+0x438] ;  /* 0x0004380001057983 */ /* 0x000e240000100800 */
[----:B0-----:R-:W-:-:S02]  /*82c0*/  IADD3 R4, P0, R2, R5, RZ ;  /* 0x0000000502047210 */ /* 0x001fc40007f1e0ff */
[----:B------:R-:W3:Y:S03]  /*82d0*/  LDL R5, [R1+0x434] ;  /* 0x0004340001057983 */ /* 0x000ee60000100800 */
[----:B---3--:R-:W-:-:S05]  /*82e0*/  IMAD.X R5, R0, 0x1, R5, P0 ;  /* 0x0000000100057824 */ /* 0x008fca00000e0605 */
[----:B------:R0:W3:Y:S04]  /*82f0*/  @P1 LDG.E.U8 R38, desc[UR14][R4.64] ;  /* 0x0000000e04261981 */ /* 0x0000e8000c1e1100 */
[----:B------:R-:W0:Y:S02]  /*8300*/  LDL R5, [R1+0x430] ;  /* 0x0004300001057983 */ /* 0x000e240000100800 */
[----:B0-----:R-:W-:Y:S02]  /*8310*/  IADD3 R4, P0, R2, R5, RZ ;  /* 0x0000000502047210 */ /* 0x001fe40007f1e0ff */
[----:B------:R-:W2:Y:S01]  /*8320*/  LDL R5, [R1+0x42c] ;  /* 0x00042c0001057983 */ /* 0x000ea20000100800 */
[----:B------:R-:W-:Y:S02]  /*8330*/  PRMT R36, RZ, 0x7610, R36 ;  /* 0x00007610ff247816 */ /* 0x000fe40000000024 */
[----:B--2---:R-:W-:-:S05]  /*8340*/  IMAD.X R5, R0, 0x1, R5, P0 ;  /* 0x0000000100057824 */ /* 0x004fca00000e0605 */
[----:B------:R0:W2:Y:S04]  /*8350*/  @P1 LDG.E.U8 R36, desc[UR14][R4.64] ;  /* 0x0000000e04241981 */ /* 0x0000a8000c1e1100 */
[----:B------:R-:W0:Y:S02]  /*8360*/  LDL R5, [R1+0x428] ;  /* 0x0004280001057983 */ /* 0x000e240000100800 */
[----:B0-----:R-:W-:Y:S02]  /*8370*/  IADD3 R4, P0, R2, R5, RZ ;  /* 0x0000000502047210 */ /* 0x001fe40007f1e0ff */
[----:B------:R-:W4:Y:S01]  /*8380*/  LDL R5, [R1+0x424] ;  /* 0x0004240001057983 */ /* 0x000f220000100800 */
[----:B------:R-:W-:Y:S02]  /*8390*/  PRMT R35, RZ, 0x7610, R35 ;  /* 0x00007610ff237816 */ /* 0x000fe40000000023 */
[----:B------:R-:W-:Y:S01]  /*83a0*/  PRMT R32, RZ, 0x7610, R32 ;  /* 0x00007610ff207816 */ /* 0x000fe20000000020 */
[----:B----4-:R-:W-:-:S05]  /*83b0*/  IMAD.X R5, R0, 0x1, R5, P0 ;  /* 0x0000000100057824 */ /* 0x010fca00000e0605 */
[----:B------:R0:W4:Y:S02]  /*83c0*/  @P1 LDG.E.U8 R35, desc[UR14][R4.64] ;  /* 0x0000000e04231981 */ /* 0x000124000c1e1100 */
[----:B0-----:R-:W-:Y:S02]  /*83d0*/  IADD3 R4, P0, R2, R7, RZ ;  /* 0x0000000702047210 */ /* 0x001fe40007f1e0ff */
[----:B------:R-:W-:Y:S01]  /*83e0*/  PRMT R37, RZ, 0x7610, R37 ;  /* 0x00007610ff257816 */ /* 0x000fe20000000025 */
[----:B------:R-:W3:Y:S02]  /*83f0*/  LDL R7, [R1+0x460] ;  /* 0x0004600001077983 */ /* 0x000ee40000100800 */
[----:B------:R-:W-:Y:S01]  /*8400*/  IMAD.X R5, R0, 0x1, R6, P0 ;  /* 0x0000000100057824 */ /* 0x000fe200000e0606 */
[----:B------:R-:W-:Y:S01]  /*8410*/  PRMT R34, RZ, 0x7610, R34 ;  /* 0x00007610ff227816 */ /* 0x000fe20000000022 */
[----:B------:R-:W2:Y:S04]  /*8420*/  LDL R6, [R1+0x45c] ;  /* 0x00045c0001067983 */ /* 0x000ea80000100800 */
[----:B------:R0:W4:Y:S04]  /*8430*/  @P1 LDG.E.U8 R32, desc[UR14][R4.64] ;  /* 0x0000000e04201981 */ /* 0x000128000c1e1100 */
[----:B------:R-:W0:Y:S01]  /*8440*/  LDL R5, [R1+0x458] ;  /* 0x0004580001057983 */ /* 0x000e220000100800 */
[----:B------:R-:W-:-:S02]  /*8450*/  ISETP.GT.AND P1, PT, R3, 0x19, PT ;  /* 0x000000190300780c */ /* 0x000fc40003f24270 */
[----:B0-----:R-:W-:Y:S02]  /*8460*/  IADD3 R4, P0, R2, R5, RZ ;  /* 0x0000000502047210 */ /* 0x001fe40007f1e0ff */
[----:B------:R-:W3:Y:S03]  /*8470*/  LDL R5, [R1+0x454] ;  /* 0x0004540001057983 */ /* 0x000ee60000100800 */
[----:B---3--:R-:W-:-:S06]  /*8480*/  IMAD.X R5, R0, 0x1, R5, P0 ;  /* 0x0000000100057824 */ /* 0x008fcc00000e0605 */
[----:B------:R0:W3:Y:S04]  /*8490*/  @P1 LDG.E.U8 R37, desc[UR14][R4.64] ;  /* 0x0000000e04251981 */ /* 0x0000e8000c1e1100 */
[----:B------:R-:W0:Y:S02]  /*84a0*/  LDL R5, [R1+0x450] ;  /* 0x0004500001057983 */ /* 0x000e240000100800 */
[----:B0-----:R-:W-:Y:S02]  /*84b0*/  IADD3 R4, P0, R2, R5, RZ ;  /* 0x0000000502047210 */ /* 0x001fe40007f1e0ff */
[----:B------:R-:W2:Y:S03]  /*84c0*/  LDL R5, [R1+0x44c] ;  /* 0x00044c0001057983 */ /* 0x000ea60000100800 */
        /* <DEDUP_REMOVED lines=157> */
[----:B------:R0:W-:Y:S04]  /*8ea0*/  STL [R1+0x538], R2 ;  /* 0x0005380201007387 */ /* 0x0001e80000100800 */
[----:B------:R1:W-:Y:S01]  /*8eb0*/  STL [R1+0x534], R0 ;  /* 0x0005340001007387 */ /* 0x0003e20000100800 */
[----:B----4-:R-:W-:-:S05]  /*8ec0*/  IMAD.X R5, R0, 0x1, R5, P0 ;  /* 0x0000000100057824 */ /* 0x010fca00000e0605 */
[----:B------:R4:W3:Y:S02]  /*8ed0*/  @P1 LDG.E.U8 R21, desc[UR14][R4.64] ;  /* 0x0000000e04151981 */ /* 0x0008e4000c1e1100 */
[----:B----4-:R-:W-:-:S05]  /*8ee0*/  IADD3 R4, P0, R2, R7, RZ ;  /* 0x0000000702047210 */ /* 0x010fca0007f1e0ff */
[----:B------:R-:W-:-:S05]  /*8ef0*/  IMAD.X R5, R0, 0x1, R6, P0 ;  /* 0x0000000100057824 */ /* 0x000fca00000e0606 */
[----:B------:R4:W3:Y:S04]  /*8f00*/  @P1 LDG.E.U8 R20, desc[UR14][R4.64] ;  /* 0x0000000e04141981 */ /* 0x0008e8000c1e1100 */
[----:B------:R-:W4:Y:S01]  /*8f10*/  LDL R5, [R1+0xb4] ;  /* 0x0000b40001057983 */ /* 0x000f220000100800 */
[----:B------:R-:W2:Y:S03]  /*8f20*/  S2R R7, SR_TID.X ;  /* 0x0000000000077919 */ /* 0x000ea60000002100 */
[----:B0-----:R-:W3:Y:S04]  /*8f30*/  LDL.LU R2, [R1+0xe0] ;  /* 0x0000e00001027983 */ /* 0x001ee80000300800 */
[----:B-1----:R-:W3:Y:S01]  /*8f40*/  LDL.LU R0, [R1+0xf0] ;  /* 0x0000f00001007983 */ /* 0x002ee20000300800 */
[----:B--2---:R-:W-:-:S04]  /*8f50*/  LOP3.LUT R7, R7, 0x1f, RZ, 0xc0, !PT ;  /* 0x0000001f07077812 */ /* 0x004fc800078ec0ff */
[C---:B------:R-:W-:Y:S01]  /*8f60*/  ISETP.GE.AND P0, PT, R7.reuse, R3, PT ;  /* 0x000000030700720c */ /* 0x040fe20003f06270 */
[C---:B------:R-:W-:Y:S02]  /*8f70*/  IMAD R6, R7.reuse, UR6, RZ ;  /* 0x0000000607067c24 */ /* 0x040fe4000f8e02ff */
[----:B------:R-:W-:Y:S01]  /*8f80*/  IMAD R7, R7, UR7, RZ ;  /* 0x0000000707077c24 */ /* 0x000fe2000f8e02ff */
[----:B------:R-:W-:Y:S01]  /*8f90*/  PRMT R76, RZ, 0x7610, R76 ;  /* 0x00007610ff4c7816 */ /* 0x000fe2000000004c */
[----:B------:R-:W-:Y:S03]  /*8fa0*/  BAR.SYNC.DEFER_BLOCKING 0x0 ;  /* 0x0000000000007b1d */ /* 0x000fe60000010000 */
[----:B----4-:R-:W-:-:S03]  /*8fb0*/  IADD3 R4, P1, R7, R5, RZ ;  /* 0x0000000507047210 */ /* 0x010fc60007f3e0ff */
[----:B------:R-:W2:Y:S01]  /*8fc0*/  LDL R5, [R1+0xb0] ;  /* 0x0000b00001057983 */ /* 0x000ea20000100800 */
[----:B------:R-:W-:-:S05]  /*8fd0*/  SHF.R.S32.HI R6, RZ, 0x1f, R6 ;  /* 0x0000001fff067819 */ /* 0x000fca0000011406 */
[----:B--2---:R-:W-:-:S05]  /*8fe0*/  IMAD.X R5, R6, 0x1, R5, P1 ;  /* 0x0000000106057824 */ /* 0x004fca00008e0605 */
[----:B------:R0:W2:Y:S04]  /*8ff0*/  @!P0 LDG.E.U8 R76, desc[UR14][R4.64] ;  /* 0x0000000e044c8981 */ /* 0x0000a8000c1e1100 */
[----:B------:R-:W0:Y:S02]  /*9000*/  LDL R5, [R1+0xbc] ;  /* 0x0000bc0001057983 */ /* 0x000e240000100800 */
[----:B0-----:R-:W-:Y:S02]  /*9010*/  IADD3 R4, P1, R7, R5, RZ ;  /* 0x0000000507047210 */ /* 0x001fe40007f3e0ff */
[----:B------:R-:W4:Y:S01]  /*9020*/  LDL R5, [R1+0xb8] ;  /* 0x0000b80001057983 */ /* 0x000f220000100800 */
[----:B------:R-:W-:Y:S02]  /*9030*/  PRMT R87, RZ, 0x7610, R87 ;  /* 0x00007610ff577816 */ /* 0x000fe40000000057 */
[----:B----4-:R-:W-:-:S05]  /*9040*/  IMAD.X R5, R6, 0x1, R5, P1 ;  /* 0x0000000106057824 */ /* 0x010fca00008e0605 */
[----:B------:R0:W4:Y:S04]  /*9050*/  @!P0 LDG.E.U8 R87, desc[UR14][R4.64] ;  /* 0x0000000e04578981 */ /* 0x000128000c1e1100 */
[----:B------:R-:W0:Y:S02]  /*9060*/  LDL R5, [R1+0xc4] ;  /* 0x0000c40001057983 */ /* 0x000e240000100800 */
[----:B0-----:R-:W-:Y:S02]  /*9070*/  IADD3 R4, P1, R7, R5, RZ ;  /* 0x0000000507047210 */ /* 0x001fe40007f3e0ff */
[----:B------:R-:W3:Y:S01]  /*9080*/  LDL R5, [R1+0xc0] ;  /* 0x0000c00001057983 */ /* 0x000ee20000100800 */
[----:B------:R-:W-:Y:S02]  /*9090*/  PRMT R77, RZ, 0x7610, R77 ;  /* 0x00007610ff4d7816 */ /* 0x000fe4000000004d */
[----:B---3--:R-:W-:-:S05]  /*90a0*/  IMAD.X R5, R6, 0x1, R5, P1 ;  /* 0x0000000106057824 */ /* 0x008fca00008e0605 */
[----:B------:R0:W3:Y:S04]  /*90b0*/  @!P0 LDG.E.U8 R77, desc[UR14][R4.64] ;  /* 0x0000000e044d8981 */ /* 0x0000e8000c1e1100 */
[----:B------:R-:W0:Y:S02]  /*90c0*/  LDL R5, [R1+0xcc] ;  /* 0x0000cc0001057983 */ /* 0x000e240000100800 */
[----:B0-----:R-:W-:Y:S02]  /*90d0*/  IADD3 R4, P1, R7, R5, RZ ;  /* 0x0000000507047210 */ /* 0x001fe40007f3e0ff */
[----:B------:R-:W2:Y:S01]  /*90e0*/  LDL R5, [R1+0xc8] ;  /* 0x0000c80001057983 */ /* 0x000ea20000100800 */
[----:B------:R-:W-:Y:S02]  /*90f0*/  PRMT R86, RZ, 0x7610, R86 ;  /* 0x00007610ff567816 */ /* 0x000fe40000000056 */
        /* <DEDUP_REMOVED lines=14> */
[----:B------:R-:W0:Y:S01]  /*91e0*/  LDL R5, [R1+0xe4] ;  /* 0x0000e40001057983 */ /* 0x000e220000100800 */
[----:B------:R-:W-:-:S03]  /*91f0*/  PRMT R79, RZ, 0x7610, R79 ;  /* 0x00007610ff4f7816 */ /* 0x000fc6000000004f */
[----:B------:R1:W-:Y:S01]  /*9200*/  STL [R1+0x540], R2 ;  /* 0x0005400201007387 */ /* 0x0003e20000100800 */
[----:B0-----:R-:W-:-:S05]  /*9210*/  IADD3 R4, P1, R7, R5, RZ ;  /* 0x0000000507047210 */ /* 0x001fca0007f3e0ff */
[----:B------:R-:W-:Y:S02]  /*9220*/  IMAD.X R5, R6, 0x1, R2, P1 ;  /* 0x0000000106057824 */ /* 0x000fe400008e0602 */
[----:B-1----:R-:W2:Y:S04]  /*9230*/  LDL.LU R2, [R1+0xfc] ;  /* 0x0000fc0001027983 */ /* 0x002ea80000300800 */
[----:B------:R0:W3:Y:S02]  /*9240*/  @!P0 LDG.E.U8 R79, desc[UR14][R4.64] ;  /* 0x0000000e044f8981 */ /* 0x0000e4000c1e1100 */
[----:B0-----:R-:W-:Y:S02]  /*9250*/  LOP3.LUT R4, R248, 0xffff, RZ, 0xc0, !PT ;  /* 0x0000fffff8047812 */ /* 0x001fe400078ec0ff */
[----:B------:R-:W-:-:S04]  /*9260*/  LOP3.LUT R5, R109, 0xffff, RZ, 0xc0, !PT ;  /* 0x0000ffff6d057812 */ /* 0x000fc800078ec0ff */
[----:B------:R-:W-:Y:S02]  /*9270*/  PRMT R109, R5, 0x3340, R4 ;  /* 0x00003340056d7816 */ /* 0x000fe40000000004 */
[----:B------:R-:W4:Y:S04]  /*9280*/  LDL R4, [R1+0xec] ;  /* 0x0000ec0001047983 */ /* 0x000f280000100800 */
[----:B------:R-:W2:Y:S01]  /*9290*/  LDL R5, [R1+0xe8] ;  /* 0x0000e80001057983 */ /* 0x000ea20000100800 */
[----:B------:R-:W-:Y:S02]  /*92a0*/  PRMT R84, RZ, 0x7610, R84 ;  /* 0x00007610ff547816 */ /* 0x000fe40000000054 */
[----:B----4-:R-:W-:-:S05]  /*92b0*/  IADD3 R4, P1, R7, R4, RZ ;  /* 0x0000000407047210 */ /* 0x010fca0007f3e0ff */
[----:B--2---:R-:W-:-:S05]  /*92c0*/  IMAD.X R5, R6, 0x1, R5, P1 ;  /* 0x0000000106057824 */ /* 0x004fca00008e0605 */
[----:B------:R0:W2:Y:S02]  /*92d0*/  @!P0 LDG.E.U8 R84, desc[UR14][R4.64] ;  /* 0x0000000e04548981 */ /* 0x0000a4000c1e1100 */
[----:B0-----:R-:W-:Y:S02]  /*92e0*/  LOP3.LUT R4, R249, 0xffff, RZ, 0xc0, !PT ;  /* 0x0000fffff9047812 */ /* 0x001fe400078ec0ff */
[----:B------:R-:W-:-:S04]  /*92f0*/  LOP3.LUT R5, R111, 0xffff, RZ, 0xc0, !PT ;  /* 0x0000ffff6f057812 */ /* 0x000fc800078ec0ff */
[----:B------:R-:W-:Y:S02]  /*9300*/  PRMT R111, R5, 0x3340, R4 ;  /* 0x00003340056f7816 */ /* 0x000fe40000000004 */
[----:B------:R-:W4:Y:S01]  /*9310*/  LDL R4, [R1+0xf4] ;  /* 0x0000f40001047983 */ /* 0x000f220000100800 */
[----:B------:R-:W-:-:S03]  /*9320*/  PRMT R80, RZ, 0x7610, R80 ;  /* 0x00007610ff507816 */ /* 0x000fc60000000050 */
[----:B------:R0:W-:Y:S01]  /*9330*/  STL [R1+0x53c], R0 ;  /* 0x00053c0001007387 */ /* 0x0001e20000100800 */
[----:B----4-:R-:W-:-:S05]  /*9340*/  IADD3 R4, P1, R7, R4, RZ ;  /* 0x0000000407047210 */ /* 0x010fca0007f3e0ff */
[----:B------:R-:W-:Y:S02]  /*9350*/  IMAD.X R5, R6, 0x1, R0, P1 ;  /* 0x0000000106057824 */ /* 0x000fe400008e0600 */
[----:B0-----:R-:W4:Y:S04]  /*9360*/  LDL.LU R0, [R1+0x10c] ;  /* 0x00010c0001007983 */ /* 0x001f280000300800 */
[----:B------:R0:W2:Y:S02]  /*9370*/  @!P0 LDG.E.U8 R80, desc[UR14][R4.64] ;  /* 0x0000000e04508981 */ /* 0x0000a4000c1e1100 */
[----:B0-----:R-:W-:Y:S02]  /*9380*/  LOP3.LUT R5, R113, 0xffff, RZ, 0xc0, !PT ;  /* 0x0000ffff71057812 */ /* 0x001fe400078ec0ff */
[----:B------:R-:W-:-:S04]  /*9390*/  LOP3.LUT R4, R252, 0xffff, RZ, 0xc0, !PT ;  /* 0x0000fffffc047812 */ /* 0x000fc800078ec0ff */
[----:B------:R-:W-:Y:S02]  /*93a0*/  PRMT R113, R5, 0x3340, R4 ;  /* 0x0000334005717816 */ /* 0x000fe40000000004 */
[----:B------:R-:W3:Y:S01]  /*93b0*/  LDL R5, [R1+0xf8] ;  /* 0x0000f80001057983 */ /* 0x000ee20000100800 */
[----:B------:R-:W-:Y:S02]  /*93c0*/  IADD3 R4, P1, R7, R2, RZ ;  /* 0x0000000207047210 */ /* 0x000fe40007f3e0ff */
[----:B------:R-:W-:Y:S01]  /*93d0*/  PRMT R83, RZ, 0x7610, R83 ;  /* 0x00007610ff537816 */ /* 0x000fe20000000053 */
[----:B------:R0:W-:Y:S02]  /*93e0*/  STL [R1+0x548], R2 ;  /* 0x0005480201007387 */ /* 0x0001e40000100800 */
[----:B---3--:R-:W-:-:S05]  /*93f0*/  IMAD.X R5, R6, 0x1, R5, P1 ;  /* 0x0000000106057824 */ /* 0x008fca00008e0605 */
[----:B------:R1:W3:Y:S02]  /*9400*/  @!P0 LDG.E.U8 R83, desc[UR14][R4.64] ;  /* 0x0000000e04538981 */ /* 0x0002e4000c1e1100 */
[----:B-1----:R-:W-:Y:S02]  /*9410*/  LOP3.LUT R4, R70, 0xffff, RZ, 0xc0, !PT ;  /* 0x0000ffff46047812 */ /* 0x002fe400078ec0ff */
[----:B------:R-:W-:Y:S02]  /*9420*/  LOP3.LUT R5, R128, 0xffff, RZ, 0xc0, !PT ;  /* 0x0000ffff80057812 */ /* 0x000fe400078ec0ff */
[----:B------:R-:W3:Y:S02]  /*9430*/  LDL.LU R128, [R1+0x72c] ;  /* 0x00072c0001807983 */ /* 0x000ee40000300800 */
[----:B------:R-:W-:Y:S02]  /*9440*/  PRMT R70, R5, 0x3340, R4 ;  /* 0x0000334005467816 */ /* 0x000fe40000000004 */
[----:B------:R-:W4:Y:S04]  /*9450*/  LDL R4, [R1+0x104] ;  /* 0x0001040001047983 */ /* 0x000f280000100800 */
[----:B------:R-:W2:Y:S01]  /*9460*/  LDL R5, [R1+0x100] ;  /* 0x0001000001057983 */ /* 0x000ea20000100800 */
[----:B------:R-:W-:-:S03]  /*9470*/  PRMT R81, RZ, 0x7610, R81 ;  /* 0x00007610ff517816 */ /* 0x000fc60000000051 */
[----:B0-----:R-:W3:Y:S01]  /*9480*/  LDL R2, [R1+0x110] ;  /* 0x0001100001027983 */ /* 0x001ee20000100800 */
[----:B----4-:R-:W-:-:S05]  /*9490*/  IADD3 R4, P1, R7, R4, RZ ;  /* 0x0000000407047210 */ /* 0x010fca0007f3e0ff */
[----:B--2---:R-:W-:-:S05]  /*94a0*/  IMAD.X R5, R6, 0x1, R5, P1 ;  /* 0x0000000106057824 */ /* 0x004fca00008e0605 */
[----:B------:R0:W2:Y:S02]  /*94b0*/  @!P0 LDG.E.U8 R81, desc[UR14][R4.64] ;  /* 0x0000000e04518981 */ /* 0x0000a4000c1e1100 */
[----:B0-----:R-:W-:Y:S02]  /*94c0*/  LOP3.LUT R5, R108, 0xffff, RZ, 0xc0, !PT ;  /* 0x0000ffff6c057812 */ /* 0x001fe400078ec0ff */
[----:B------:R-:W-:-:S04]  /*94d0*/  LOP3.LUT R4, R251, 0xffff, RZ, 0xc0, !PT ;  /* 0x0000fffffb047812 */ /* 0x000fc800078ec0ff */
[----:B------:R-:W-:Y:S02]  /*94e0*/  PRMT R108, R5, 0x3340, R4 ;  /* 0x00003340056c7816 */ /* 0x000fe40000000004 */
[----:B------:R-:W4:Y:S01]  /*94f0*/  LDL R5, [R1+0x108] ;  /* 0x0001080001057983 */ /* 0x000f220000100800 */
[----:B------:R-:W-:-:S03]  /*9500*/  IADD3 R4, P1, R7, R0, RZ ;  /* 0x0000000007047210 */ /* 0x000fc60007f3e0ff */
[----:B------:R0:W-:Y:S04]  /*9510*/  STL [R1+0x544], R0 ;  /* 0x0005440001007387 */ /* 0x0001e80000100800 */
[----:B0-----:R-:W3:Y:S01]  /*9520*/  LDL R0, [R1+0x114] ;  /* 0x0001140001007983 */ /* 0x001ee20000100800 */
[----:B------:R-:W-:Y:S02]  /*9530*/  PRMT R82, RZ, 0x7610, R82 ;  /* 0x00007610ff527816 */ /* 0x000fe40000000052 */
[----:B------:R-:W-:Y:S01]  /*9540*/  PRMT R252, RZ, 0x7610, R252 ;  /* 0x00007610fffc7816 */ /* 0x000fe200000000fc */
[----:B----4-:R-:W-:-:S05]  /*9550*/  IMAD.X R5, R6, 0x1, R5, P1 ;  /* 0x0000000106057824 */ /* 0x010fca00008e0605 */
[----:B------:R0:W4:Y:S02]  /*9560*/  @!P0 LDG.E.U8 R82, desc[UR14][R4.64] ;  /* 0x0000000e04528981 */ /* 0x000124000c1e1100 */
[----:B0-----:R-:W-:Y:S02]  /*9570*/  LOP3.LUT R5, R129, 0xffff, RZ, 0xc0, !PT ;  /* 0x0000ffff81057812 */ /* 0x001fe400078ec0ff */
[----:B------:R-:W-:Y:S01]  /*9580*/  LOP3.LUT R4, R110, 0xffff, RZ, 0xc0, !PT ;  /* 0x0000ffff6e047812 */ /* 0x000fe200078ec0ff */
[----:B------:R-:W4:Y:S03]  /*9590*/  LDL.LU R129, [R1+0x728] ;  /* 0x0007280001817983 */ /* 0x000f260000300800 */
[----:B------:R-:W-:Y:S02]  /*95a0*/  PRMT R110, R5, 0x3340, R4 ;  /* 0x00003340056e7816 */ /* 0x000fe40000000004 */
[----:B---3--:R-:W-:-:S05]  /*95b0*/  IADD3 R4, P1, R7, R0, RZ ;  /* 0x0000000007047210 */ /* 0x008fca0007f3e0ff */
[----:B------:R-:W-:-:S05]  /*95c0*/  IMAD.X R5, R6, 0x1, R2, P1 ;  /* 0x0000000106057824 */ /* 0x000fca00008e0602 */
[----:B------:R0:W3:Y:S02]  /*95d0*/  @!P0 LDG.E.U8 R252, desc[UR14][R4.64] ;  /* 0x0000000e04fc8981 */ /* 0x0000e4000c1e1100 */
[----:B0-----:R-:W-:Y:S02]  /*95e0*/  LOP3.LUT R4, R112, 0xffff, RZ, 0xc0, !PT ;  /* 0x0000ffff70047812 */ /* 0x001fe400078ec0ff */
[----:B------:R-:W-:Y:S02]  /*95f0*/  LOP3.LUT R5, R130, 0xffff, RZ, 0xc0, !PT ;  /* 0x0000ffff82057812 */ /* 0x000fe400078ec0ff */
[----:B------:R-:W4:Y:S02]  /*9600*/  LDL.LU R130, [R1+0x724] ;  /* 0x0007240001827983 */ /* 0x000f240000300800 */
[----:B------:R-:W-:Y:S02]  /*9610*/  PRMT R112, R5, 0x3340, R4 ;  /* 0x0000334005707816 */ /* 0x000fe40000000004 */
[----:B------:R-:W2:Y:S04]  /*9620*/  LDL.LU R2, [R1+0xac] ;  /* 0x0000ac0001027983 */ /* 0x000ea80000300800 */
[----:B------:R-:W3:Y:S04]  /*9630*/  LDL.LU R0, [R1+0xa8] ;  /* 0x0000a80001007983 */ /* 0x000ee80000300800 */
[----:B------:R-:W4:Y:S04]  /*9640*/  LDL R4, [R1+0x11c] ;  /* 0x00011c0001047983 */ /* 0x000f280000100800 */
[----:B------:R-:W2:Y:S01]  /*9650*/  LDL R5, [R1+0x118] ;  /* 0x0001180001057983 */ /* 0x000ea20000100800 */
[----:B------:R-:W-:-:S02]  /*9660*/  PRMT R251, RZ, 0x7610, R251 ;  /* 0x00007610fffb7816 */ /* 0x000fc400000000fb */
[----:B----4-:R-:W-:-:S05]  /*9670*/  IADD3 R4, P1, R7, R4, RZ ;  /* 0x0000000407047210 */ /* 0x010fca0007f3e0ff */
[----:B--2---:R-:W-:-:S05]  /*9680*/  IMAD.X R5, R6, 0x1, R5, P1 ;  /* 0x0000000106057824 */ /* 0x004fca00008e0605 */
[----:B------:R0:W2:Y:S02]  /*9690*/  @!P0 LDG.E.U8 R251, desc[UR14][R4.64] ;  /* 0x0000000e04fb8981 */ /* 0x0000a4000c1e1100 */
[----:B0-----:R-:W-:Y:S02]  /*96a0*/  LOP3.LUT R4, R69, 0xffff, RZ, 0xc0, !PT ;  /* 0x0000ffff45047812 */ /* 0x001fe400078ec0ff */
[----:B------:R-:W-:Y:S02]  /*96b0*/  LOP3.LUT R5, R131, 0xffff, RZ, 0xc0, !PT ;  /* 0x0000ffff83057812 */ /* 0x000fe400078ec0ff */
[----:B------:R-:W4:Y:S02]  /*96c0*/  LDL.LU R131, [R1+0x720] ;  /* 0x0007200001837983 */ /* 0x000f240000300800 */
[----:B------:R-:W-:Y:S02]  /*96d0*/  PRMT R69, R5, 0x3340, R4 ;  /* 0x0000334005457816 */ /* 0x000fe40000000004 */
[----:B------:R-:W3:Y:S04]  /*96e0*/  LDL R4, [R1+0x124] ;  /* 0x0001240001047983 */ /* 0x000ee80000100800 */
[----:B------:R-:W2:Y:S01]  /*96f0*/  LDL R5, [R1+0x120] ;  /* 0x0001200001057983 */ /* 0x000ea20000100800 */
[----:B------:R-:W-:-:S02]  /*9700*/  PRMT R249, RZ, 0x7610, R249 ;  /* 0x00007610fff97816 */ /* 0x000fc400000000f9 */
[----:B------:R-:W-:Y:S02]  /*9710*/  PRMT R248, RZ, 0x7610, R248 ;  /* 0x00007610fff87816 */ /* 0x000fe400000000f8 */
[----:B------:R-:W-:Y:S02]  /*9720*/  LOP3.LUT R9, R9, 0xffff, RZ, 0xc0, !PT ;  /* 0x0000ffff09097812 */ /* 0x000fe400078ec0ff */
[----:B------:R-:W-:Y:S02]  /*9730*/  LOP3.LUT R8, R8, 0xffff, RZ, 0xc0, !PT ;  /* 0x0000ffff08087812 */ /* 0x000fe400078ec0ff */
[----:B---3--:R-:W-:-:S05]  /*9740*/  IADD3 R4, P1, R7, R4, RZ ;  /* 0x0000000407047210 */ /* 0x008fca0007f3e0ff */
[----:B--2---:R-:W-:-:S05]  /*9750*/  IMAD.X R5, R6, 0x1, R5, P1 ;  /* 0x0000000106057824 */ /* 0x004fca00008e0605 */
[----:B------:R0:W2:Y:S02]  /*9760*/  @!P0 LDG.E.U8 R249, desc[UR14][R4.64] ;  /* 0x0000000e04f98981 */ /* 0x0000a4000c1e1100 */
[----:B0-----:R-:W-:Y:S02]  /*9770*/  LOP3.LUT R5, R132, 0xffff, RZ, 0xc0, !PT ;  /* 0x0000ffff84057812 */ /* 0x001fe400078ec0ff */
[----:B------:R-:W-:Y:S01]  /*9780*/  LOP3.LUT R4, R115, 0xffff, RZ, 0xc0, !PT ;  /* 0x0000ffff73047812 */ /* 0x000fe200078ec0ff */
[----:B------:R-:W4:Y:S03]  /*9790*/  LDL.LU R132, [R1+0x71c] ;  /* 0x00071c0001847983 */ /* 0x000f260000300800 */
[----:B------:R-:W-:Y:S02]  /*97a0*/  PRMT R115, R5, 0x3340, R4 ;  /* 0x0000334005737816 */ /* 0x000fe40000000004 */
[----:B------:R-:W-:-:S05]  /*97b0*/  IADD3 R4, P1, R7, R2, RZ ;  /* 0x0000000207047210 */ /* 0x000fca0007f3e0ff */
[----:B------:R-:W-:Y:S01]  /*97c0*/  IMAD.X R5, R6, 0x1, R0, P1 ;  /* 0x0000000106057824 */ /* 0x000fe200008e0600 */
[----:B------:R-:W-:-:S04]  /*97d0*/  LOP3.LUT R7, R134, 0xffff, RZ, 0xc0, !PT ;  /* 0x0000ffff86077812 */ /* 0x000fc800078ec0ff */
[----:B------:R0:W3:Y:S01]  /*97e0*/  @!P0 LDG.E.U8 R248, desc[UR14][R4.64] ;  /* 0x0000000e04f88981 */ /* 0x0000e2000c1e1100 */
[----:B------:R-:W-:Y:S02]  /*97f0*/  LOP3.LUT R6, R117, 0xffff, RZ, 0xc0, !PT ;  /* 0x0000ffff75067812 */ /* 0x000fe400078ec0ff */
[----:B0-----:R-:W-:Y:S02]  /*9800*/  LOP3.LUT R5, R133, 0xffff, RZ, 0xc0, !PT ;  /* 0x0000ffff85057812 */ /* 0x001fe400078ec0ff */
[----:B------:R-:W-:Y:S01]  /*9810*/  LOP3.LUT R4, R119, 0xffff, RZ, 0xc0, !PT ;  /* 0x0000ffff77047812 */ /* 0x000fe200078ec0ff */
[----:B------:R-:W4:Y:S03]  /*9820*/  LDL.LU R133, [R1+0x718] ;  /* 0x0007180001857983 */ /* 0x000f260000300800 */
[----:B------:R-:W-:Y:S01]  /*9830*/  PRMT R117, R5, 0x3340, R4 ;  /* 0x0000334005757816 */ /* 0x000fe20000000004 */
[----:B------:R-:W4:Y:S01]  /*9840*/  LDL.LU R134, [R1+0x714] ;  /* 0x0007140001867983 */ /* 0x000f220000300800 */
[----:B------:R-:W-:-:S02]  /*9850*/  LOP3.LUT R5, R135, 0xffff, RZ, 0xc0, !PT ;  /* 0x0000ffff87057812 */ /* 0x000fc400078ec0ff */
[----:B------:R-:W-:Y:S01]  /*9860*/  LOP3.LUT R4, R136, 0xffff, RZ, 0xc0, !PT ;  /* 0x0000ffff88047812 */ /* 0x000fe200078ec0ff */
[----:B------:R-:W4:Y:S01]  /*9870*/  LDL.LU R135, [R1+0x710] ;  /* 0x0007100001877983 */ /* 0x000f220000300800 */
[----:B------:R-:W-:Y:S02]  /*9880*/  PRMT R119, R7, 0x3340, R6 ;  /* 0x0000334007777816 */ /* 0x000fe40000000006 */
[----:B------:R-:W-:Y:S01]  /*9890*/  LOP3.LUT R7, R114, 0xffff, RZ, 0xc0, !PT ;  /* 0x0000ffff72077812 */ /* 0x000fe200078ec0ff */
[----:B------:R-:W4:Y:S01]  /*98a0*/  LDL.LU R136, [R1+0x70c] ;  /* 0x00070c0001887983 */ /* 0x000f220000300800 */
[----:B------:R-:W-:Y:S02]  /*98b0*/  LOP3.LUT R6, R72, 0xffff, RZ, 0xc0, !PT ;  /* 0x0000ffff48067812 */ /* 0x000fe400078ec0ff */
[----:B------:R-:W-:Y:S02]  /*98c0*/  PRMT R72, R5, 0x3340, R4 ;  /* 0x0000334005487816 */ /* 0x000fe40000000004 */
[----:B------:R-:W-:-:S02]  /*98d0*/  LOP3.LUT R5, R137, 0xffff, RZ, 0xc0, !PT ;  /* 0x0000ffff89057812 */ /* 0x000fc400078ec0ff */
[----:B------:R-:W-:Y:S01]  /*98e0*/  LOP3.LUT R4, R118, 0xffff, RZ, 0xc0, !PT ;  /* 0x0000ffff76047812 */ /* 0x000fe200078ec0ff */
[----:B------:R-:W4:Y:S01]  /*98f0*/  LDL.LU R137, [R1+0x708] ;  /* 0x0007080001897983 */ /* 0x000f220000300800 */
[----:B------:R-:W-:Y:S02]  /*9900*/  PRMT R114, R7, 0x3340, R6 ;  /* 0x0000334007727816 */ /* 0x000fe40000000006 */
[----:B------:R-:W-:Y:S02]  /*9910*/  LOP3.LUT R7, R138, 0xffff, RZ, 0xc0, !PT ;  /* 0x0000ffff8a077812 */ /* 0x000fe400078ec0ff */
[----:B------:R-:W-:Y:S01]  /*9920*/  LOP3.LUT R6, R116, 0xffff, RZ, 0xc0, !PT ;  /* 0x0000ffff74067812 */ /* 0x000fe200078ec0ff */
[----:B------:R-:W4:Y:S01]  /*9930*/  LDL.LU R138, [R1+0x704] ;  /* 0x00070400018a7983 */ /* 0x000f220000300800 */
[----:B------:R-:W-:Y:S02]  /*9940*/  PRMT R116, R5, 0x3340, R4 ;  /* 0x0000334005747816 */ /* 0x000fe40000000004 */
        /* <DEDUP_REMOVED lines=65> */
[----:B------:R-:W-:Y:S02]  /*9d60*/  LOP3.LUT R4, R53, 0xffff, RZ, 0xc0, !PT ;  /* 0x0000ffff35047812 */ /* 0x000fe400078ec0ff */
[----:B------:R-:W-:Y:S02]  /*9d70*/  PRMT R62, R7, 0x3340, R6 ;  /* 0x00003340073e7816 */ /* 0x000fe40000000006 */
[----:B------:R-:W-:Y:S02]  /*9d80*/  LOP3.LUT R7, R91, 0xffff, RZ, 0xc0, !PT ;  /* 0x0000ffff5b077812 */ /* 0x000fe400078ec0ff */
[----:B------:R-:W-:Y:S01]  /*9d90*/  LOP3.LUT R6, R92, 0xffff, RZ, 0xc0, !PT ;  /* 0x0000ffff5c067812 */ /* 0x000fe200078ec0ff */
[----:B------:R-:W4:Y:S01]  /*9da0*/  LDL.LU R91, [R1+0x6c0] ;  /* 0x0006c000015b7983 */ /* 0x000f220000300800 */
[----:B------:R-:W-:Y:S02]  /*9db0*/  PRMT R53, R5, 0x3340, R4 ;  /* 0x0000334005357816 */ /* 0x000fe40000000004 */
[----:B------:R-:W-:Y:S01]  /*9dc0*/  LOP3.LUT R5, R93, 0xffff, RZ, 0xc0, !PT ;  /* 0x0000ffff5d057812 */ /* 0x000fe200078ec0ff */
[----:B------:R-:W4:Y:S01]  /*9dd0*/  LDL.LU R92, [R1+0x6bc] ;  /* 0x0006bc00015c7983 */ /* 0x000f220000300800 */
[----:B------:R-:W-:-:S02]  /*9de0*/  LOP3.LUT R4, R51, 0xffff, RZ, 0xc0, !PT ;  /* 0x0000ffff33047812 */ /* 0x000fc400078ec0ff */
[----:B------:R-:W-:Y:S01]  /*9df0*/  PRMT R75, R7, 0x3340, R6 ;  /* 0x00003340074b7816 */ /* 0x000fe20000000006 */
[----:B------:R-:W4:Y:S01]  /*9e00*/  LDL.LU R93, [R1+0x6b8] ;  /* 0x0006b800015d7983 */ /* 0x000f220000300800 */
[----:B------:R-:W-:Y:S02]  /*9e10*/  LOP3.LUT R7, R94, 0xffff, RZ, 0xc0, !PT ;  /* 0x0000ffff5e077812 */ /* 0x000fe400078ec0ff */
[----:B------:R-:W-:Y:S01]  /*9e20*/  LOP3.LUT R6, R49, 0xffff, RZ, 0xc0, !PT ;  /* 0x0000ffff31067812 */ /* 0x000fe200078ec0ff */
[----:B------:R-:W4:Y:S01]  /*9e30*/  LDL.LU R94, [R1+0x6b4] ;  /* 0x0006b400015e7983 */ /* 0x000f220000300800 */
[----:B------:R-:W-:Y:S02]  /*9e40*/  PRMT R51, R5, 0x3340, R4 ;  /* 0x0000334005337816 */ /* 0x000fe40000000004 */
[----:B------:R-:W-:Y:S02]  /*9e50*/  LOP3.LUT R5, R95, 0xffff, RZ, 0xc0, !PT ;  /* 0x0000ffff5f057812 */ /* 0x000fe400078ec0ff */
[----:B------:R-:W-:Y:S01]  /*9e60*/  LOP3.LUT R4, R96, 0xffff, RZ, 0xc0, !PT ;  /* 0x0000ffff60047812 */ /* 0x000fe200078ec0ff */
[----:B------:R-:W4:Y:S01]  /*9e70*/  LDL.LU R95, [R1+0x6b0] ;  /* 0x0006b000015f7983 */ /* 0x000f220000300800 */
[----:B------:R-:W-:-:S02]  /*9e80*/  PRMT R49, R7, 0x3340, R6 ;  /* 0x0000334007317816 */ /* 0x000fc40000000006 */
[----:B------:R-:W-:Y:S01]  /*9e90*/  LOP3.LUT R7, R54, 0xffff, RZ, 0xc0, !PT ;  /* 0x0000ffff36077812 */ /* 0x000fe200078ec0ff */
[----:B------:R-:W4:Y:S01]  /*9ea0*/  LDL.LU R96, [R1+0x6ac] ;  /* 0x0006ac0001607983 */ /* 0x000f220000300800 */
[----:B------:R-:W-:Y:S02]  /*9eb0*/  LOP3.LUT R6, R47, 0xffff, RZ, 0xc0, !PT ;  /* 0x0000ffff2f067812 */ /* 0x000fe400078ec0ff */
[----:B------:R-:W-:Y:S02]  /*9ec0*/  PRMT R47, R5, 0x3340, R4 ;  /* 0x00003340052f7816 */ /* 0x000fe40000000004 */
[----:B------:R-:W-:Y:S02]  /*9ed0*/  LOP3.LUT R5, R97, 0xffff, RZ, 0xc0, !PT ;  /* 0x0000ffff61057812 */ /* 0x000fe400078ec0ff */
[----:B------:R-:W-:Y:S01]  /*9ee0*/  LOP3.LUT R4, R52, 0xffff, RZ, 0xc0, !PT ;  /* 0x0000ffff34047812 */ /* 0x000fe200078ec0ff */
[----:B------:R-:W4:Y:S01]  /*9ef0*/  LDL.LU R97, [R1+0x6a8] ;  /* 0x0006a80001617983 */ /* 0x000f220000300800 */
[----:B------:R-:W-:-:S02]  /*9f00*/  PRMT R54, R7, 0x3340, R6 ;  /* 0x0000334007367816 */ /* 0x000fc40000000006 */
        /* <DEDUP_REMOVED lines=40> */
[----:B------:R-:W-:Y:S02]  /*a190*/  LOP3.LUT R7, R38, 0xffff, RZ, 0xc0, !PT ;  /* 0x0000ffff26077812 */ /* 0x000fe400078ec0ff */
[----:B------:R-:W-:Y:S02]  /*a1a0*/  LOP3.LUT R6, R37, 0xffff, RZ, 0xc0, !PT ;  /* 0x0000ffff25067812 */ /* 0x000fe400078ec0ff */
[----:B------:R-:W-:Y:S02]  /*a1b0*/  PRMT R40, R5, 0x3340, R4 ;  /* 0x0000334005287816 */ /* 0x000fe40000000004 */
[----:B------:R-:W-:Y:S02]  /*a1c0*/  LOP3.LUT R5, R36, 0xffff, RZ, 0xc0, !PT ;  /* 0x0000ffff24057812 */ /* 0x000fe400078ec0ff */
[----:B------:R-:W-:Y:S02]  /*a1d0*/  LOP3.LUT R4, R34, 0xffff, RZ, 0xc0, !PT ;  /* 0x0000ffff22047812 */ /* 0x000fe400078ec0ff */
[----:B------:R-:W-:-:S02]  /*a1e0*/  PRMT R37, R7, 0x3340, R6 ;  /* 0x0000334007257816 */ /* 0x000fc40000000006 */
[----:B------:R-:W-:Y:S02]  /*a1f0*/  LOP3.LUT R7, R35, 0xffff, RZ, 0xc0, !PT ;  /* 0x0000ffff23077812 */ /* 0x000fe400078ec0ff */
[----:B------:R-:W-:Y:S02]  /*a200*/  PRMT R35, R5, 0x3340, R4 ;  /* 0x0000334005237816 */ /* 0x000fe40000000004 */
[----:B------:R-:W-:Y:S02]  /*a210*/  LOP3.LUT R5, R32, 0xffff, RZ, 0xc0, !PT ;  /* 0x0000ffff20057812 */ /* 0x000fe400078ec0ff */
[----:B------:R-:W-:Y:S02]  /*a220*/  LOP3.LUT R4, R31, 0xffff, RZ, 0xc0, !PT ;  /* 0x0000ffff1f047812 */ /* 0x000fe400078ec0ff */
[----:B------:R-:W-:Y:S02]  /*a230*/  LOP3.LUT R6, R33, 0xffff, RZ, 0xc0, !PT ;  /* 0x0000ffff21067812 */ /* 0x000fe400078ec0ff */
[----:B------:R-:W-:-:S02]  /*a240*/  PRMT R31, R5, 0x3340, R4 ;  /* 0x00003340051f7816 */ /* 0x000fc40000000004 */
[----:B------:R-:W-:Y:S02]  /*a250*/  LOP3.LUT R5, R29, 0xffff, RZ, 0xc0, !PT ;  /* 0x0000ffff1d057812 */ /* 0x000fe400078ec0ff */
[----:B------:R-:W-:Y:S02]  /*a260*/  LOP3.LUT R4, R27, 0xffff, RZ, 0xc0, !PT ;  /* 0x0000ffff1b047812 */ /* 0x000fe400078ec0ff */
[----:B------:R-:W-:Y:S02]  /*a270*/  PRMT R33, R7, 0x3340, R6 ;  /* 0x0000334007217816 */ /* 0x000fe40000000006 */
[----:B------:R-:W-:Y:S02]  /*a280*/  PRMT R36, R9, 0x3340, R8 ;  /* 0x0000334009247816 */ /* 0x000fe40000000008 */
[----:B------:R-:W-:Y:S02]  /*a290*/  LOP3.LUT R7, R11, 0xffff, RZ, 0xc0, !PT ;  /* 0x0000ffff0b077812 */ /* 0x000fe400078ec0ff */
[----:B------:R-:W-:-:S02]  /*a2a0*/  LOP3.LUT R6, R10, 0xffff, RZ, 0xc0, !PT ;  /* 0x0000ffff0a067812 */ /* 0x000fc400078ec0ff */
[----:B------:R-:W-:Y:S02]  /*a2b0*/  LOP3.LUT R9, R23, 0xffff, RZ, 0xc0, !PT ;  /* 0x0000ffff17097812 */ /* 0x000fe400078ec0ff */
[----:B------:R-:W-:Y:S02]  /*a2c0*/  LOP3.LUT R8, R17, 0xffff, RZ, 0xc0, !PT ;  /* 0x0000ffff11087812 */ /* 0x000fe400078ec0ff */
[----:B------:R-:W-:Y:S02]  /*a2d0*/  LOP3.LUT R11, R30, 0xffff, RZ, 0xc0, !PT ;  /* 0x0000ffff1e0b7812 */ /* 0x000fe400078ec0ff */
[----:B------:R-:W-:Y:S02]  /*a2e0*/  LOP3.LUT R10, R28, 0xffff, RZ, 0xc0, !PT ;  /* 0x0000ffff1c0a7812 */ /* 0x000fe400078ec0ff */
[----:B------:R-:W-:Y:S02]  /*a2f0*/  PRMT R32, R5, 0x3340, R4 ;  /* 0x0000334005207816 */ /* 0x000fe40000000004 */
[----:B------:R-:W-:-:S02]  /*a300*/  LOP3.LUT R5, R22, 0xffff, RZ, 0xc0, !PT ;  /* 0x0000ffff16057812 */ /* 0x000fc400078ec0ff */
[----:B------:R-:W-:Y:S02]  /*a310*/  LOP3.LUT R4, R16, 0xffff, RZ, 0xc0, !PT ;  /* 0x0000ffff10047812 */ /* 0x000fe400078ec0ff */
[----:B------:R-:W-:Y:S02]  /*a320*/  PRMT R28, R9, 0x3340, R8 ;  /* 0x00003340091c7816 */ /* 0x000fe40000000008 */
[----:B------:R-:W-:Y:S02]  /*a330*/  PRMT R34, R11, 0x3340, R10 ;  /* 0x000033400b227816 */ /* 0x000fe4000000000a */
[----:B------:R-:W-:Y:S02]  /*a340*/  LOP3.LUT R9, R14, 0xffff, RZ, 0xc0, !PT ;  /* 0x0000ffff0e097812 */ /* 0x000fe400078ec0ff */
[----:B------:R-:W-:Y:S02]  /*a350*/  LOP3.LUT R8, R12, 0xffff, RZ, 0xc0, !PT ;  /* 0x0000ffff0c087812 */ /* 0x000fe400078ec0ff */
[----:B------:R-:W-:-:S02]  /*a360*/  LOP3.LUT R11, R24, 0xffff, RZ, 0xc0, !PT ;  /* 0x0000ffff180b7812 */ /* 0x000fc400078ec0ff */
[----:B------:R-:W-:Y:S02]  /*a370*/  PRMT R24, R5, 0x3340, R4 ;  /* 0x0000334005187816 */ /* 0x000fe40000000004 */
[----:B------:R-:W-:Y:S02]  /*a380*/  PRMT R4, R109, 0x5410, R108 ;  /* 0x000054106d047816 */ /* 0x000fe4000000006c */
[----:B------:R-:W-:Y:S01]  /*a390*/  PRMT R38, R7, 0x3340, R6 ;  /* 0x0000334007267816 */ /* 0x000fe20000000006 */
[----:B------:R-:W4:Y:S01]  /*a3a0*/  LDL.LU R108, [R1+0x67c] ;  /* 0x00067c00016c7983 */ /* 0x000f220000300800 */
[----:B------:R-:W-:Y:S02]  /*a3b0*/  PRMT R29, R9, 0x3340, R8 ;  /* 0x00003340091d7816 */ /* 0x000fe40000000008 */
[----:B------:R-:W-:Y:S01]  /*a3c0*/  LOP3.LUT R7, R26, 0xffff, RZ, 0xc0, !PT ;  /* 0x0000ffff1a077812 */ /* 0x000fe200078ec0ff */
[----:B------:R-:W4:Y:S01]  /*a3d0*/  LDL.LU R109, [R1+0x678] ;  /* 0x00067800016d7983 */ /* 0x000f220000300800 */
[----:B------:R-:W-:-:S02]  /*a3e0*/  LOP3.LUT R6, R18, 0xffff, RZ, 0xc0, !PT ;  /* 0x0000ffff12067812 */ /* 0x000fc400078ec0ff */
[----:B------:R-:W-:Y:S02]  /*a3f0*/  PRMT R8, R111, 0x5410, R110 ;  /* 0x000054106f087816 */ /* 0x000fe4000000006e */
[----:B------:R-:W4:Y:S01]  /*a400*/  LDL.LU R110, [R1+0x674] ;  /* 0x00067400016e7983 */ /* 0x000f220000300800 */
[----:B------:R-:W-:-:S03]  /*a410*/  PRMT R12, R113, 0x5410, R112 ;  /* 0x00005410710c7816 */ /* 0x000fc60000000070 */
[----:B------:R-:W4:Y:S01]  /*a420*/  LDL.LU R111, [R1+0x670] ;  /* 0x00067000016f7983 */ /* 0x000f220000300800 */
[----:B------:R-:W-:Y:S02]  /*a430*/  PRMT R26, R7, 0x3340, R6 ;  /* 0x00003340071a7816 */ /* 0x000fe40000000006 */
[----:B------:R-:W-:Y:S01]  /*a440*/  PRMT R5, R115, 0x5410, R114 ;  /* 0x0000541073057816 */ /* 0x000fe20000000072 */
[----:B------:R-:W4:Y:S01]  /*a450*/  LDL.LU R112, [R1+0x66c] ;  /* 0x00066c0001707983 */ /* 0x000f220000300800 */
[----:B------:R-:W-:Y:S02]  /*a460*/  LOP3.LUT R7, R15, 0xffff, RZ, 0xc0, !PT ;  /* 0x0000ffff0f077812 */ /* 0x000fe400078ec0ff */
[----:B------:R-:W-:Y:S01]  /*a470*/  LOP3.LUT R6, R13, 0xffff, RZ, 0xc0, !PT ;  /* 0x0000ffff0d067812 */ /* 0x000fe200078ec0ff */
[----:B------:R-:W4:Y:S01]  /*a480*/  LDL.LU R113, [R1+0x668] ;  /* 0x0006680001717983 */ /* 0x000f220000300800 */
[----:B------:R-:W-:-:S03]  /*a490*/  PRMT R9, R117, 0x5410, R116 ;  /* 0x0000541075097816 */ /* 0x000fc60000000074 */
[----:B------:R-:W4:Y:S01]  /*a4a0*/  LDL.LU R114, [R1+0x664] ;  /* 0x0006640001727983 */ /* 0x000f220000300800 */
[----:B------:R-:W-:-:S03]  /*a4b0*/  LOP3.LUT R10, R19, 0xffff, RZ, 0xc0, !PT ;  /* 0x0000ffff130a7812 */ /* 0x000fc600078ec0ff */
[----:B------:R-:W4:Y:S01]  /*a4c0*/  LDL.LU R115, [R1+0x660] ;  /* 0x0006600001737983 */ /* 0x000f220000300800 */
[----:B------:R-:W-:-:S03]  /*a4d0*/  PRMT R13, R119, 0x5410, R118 ;  /* 0x00005410770d7816 */ /* 0x000fc60000000076 */
        /* <DEDUP_REMOVED lines=12> */
[----:B------:R-:W4:Y:S04]  /*a5a0*/  LDL.LU R58, [R1+0x644] ;  /* 0x00064400013a7983 */ /* 0x000f280000300800 */
[----:B------:R-:W4:Y:S01]  /*a5b0*/  LDL.LU R59, [R1+0x640] ;  /* 0x00064000013b7983 */ /* 0x000f220000300800 */
[----:B------:R-:W-:-:S03]  /*a5c0*/  LOP3.LUT R19, R64, 0xffff, RZ, 0xc0, !PT ;  /* 0x0000ffff40137812 */ /* 0x000fc600078ec0ff */
[----:B------:R-:W4:Y:S01]  /*a5d0*/  LDL.LU R60, [R1+0x63c] ;  /* 0x00063c00013c7983 */ /* 0x000f220000300800 */
[----:B------:R-:W-:-:S03]  /*a5e0*/  LOP3.LUT R17, R65, 0xffff, RZ, 0xc0, !PT ;  /* 0x0000ffff41117812 */ /* 0x000fc600078ec0ff */
        /* <DEDUP_REMOVED lines=18> */
[----:B------:R-:W-:-:S03]  /*a710*/  PRMT R19, R19, 0x3340, R18 ;  /* 0x0000334013137816 */ /* 0x000fc60000000012 */
[----:B------:R-:W4:Y:S01]  /*a720*/  LDL.LU R71, [R1+0x610] ;  /* 0x0006100001477983 */ /* 0x000f220000300800 */
[----:B------:R-:W-:-:S03]  /*a730*/  PRMT R23, R55, 0x5410, R75 ;  /* 0x0000541037177816 */ /* 0x000fc6000000004b */
[----:B------:R-:W4:Y:S04]  /*a740*/  LDL.LU R72, [R1+0x60c] ;  /* 0x00060c0001487983 */ /* 0x000f280000300800 */
[----:B------:R-:W4:Y:S04]  /*a750*/  LDL.LU R73, [R1+0x608] ;  /* 0x0006080001497983 */ /* 0x000f280000300800 */
[----:B------:R0:W-:Y:S04]  /*a760*/  STS.128 [R250+UR12+0x2000], R4 ;  /* 0x00200004fa007988 */ /* 0x0001e80008000c0c */
[----:B------:R-:W4:Y:S01]  /*a770*/  LDL.LU R74, [R1+0x604] ;  /* 0x00060400014a7983 */ /* 0x000f220000300800 */
[----:B------:R-:W-:-:S03]  /*a780*/  PRMT R19, R30, 0x5410, R19 ;  /* 0x000054101e137816 */ /* 0x000fc60000000013 */
[----:B------:R1:W-:Y:S04]  /*a790*/  STS.128 [R250+UR12+0x1000], R8 ;  /* 0x00100008fa007988 */ /* 0x0003e80008000c0c */
[----:B------:R-:W4:Y:S01]  /*a7a0*/  LDL.LU R75, [R1+0x600] ;  /* 0x00060000014b7983 */ /* 0x000f220000300800 */
[----:B0-----:R-:W-:-:S03]  /*a7b0*/  PRMT R7, R24, 0x5410, R25 ;  /* 0x0000541018077816 */ /* 0x001fc60000000019 */
[----:B------:R0:W-:Y:S01]  /*a7c0*/  STS.128 [R250+UR12], R12 ;  /* 0x0000000cfa007988 */ /* 0x0001e20008000c0c */
[----:B------:R-:W-:-:S03]  /*a7d0*/  PRMT R6, R31, 0x5410, R32 ;  /* 0x000054101f067816 */ /* 0x000fc60000000020 */
[----:B------:R-:W4:Y:S01]  /*a7e0*/  LDL.LU.64 R24, [R1] ;  /* 0x0000000001187983 */ /* 0x000f220000300a00 */
[----:B-1----:R-:W-:-:S03]  /*a7f0*/  PRMT R11, R26, 0x5410, R27 ;  /* 0x000054101a0b7816 */ /* 0x002fc6000000001b */
[----:B------:R-:W4:Y:S01]  /*a800*/  LDL.LU.64 R26, [R1+0x8] ;  /* 0x00000800011a7983 */ /* 0x000f220000300a00 */
[----:B------:R-:W-:Y:S02]  /*a810*/  PRMT R18, R33, 0x5410, R34 ;  /* 0x0000541021127816 */ /* 0x000fe40000000022 */
[----:B------:R-:W-:Y:S02]  /*a820*/  PRMT R10, R37, 0x5410, R38 ;  /* 0x00005410250a7816 */ /* 0x000fe40000000026 */
[----:B0-----:R-:W-:Y:S02]  /*a830*/  PRMT R15, R28, 0x5410, R29 ;  /* 0x000054101c0f7816 */ /* 0x001fe4000000001d */
[----:B------:R-:W4:Y:S01]  /*a840*/  LDL.LU.64 R28, [R1+0x10] ;  /* 0x00001000011c7983 */ /* 0x000f220000300a00 */
[----:B------:R-:W-:-:S03]  /*a850*/  PRMT R14, R35, 0x5410, R36 ;  /* 0x00005410230e7816 */ /* 0x000fc60000000024 */
        /* <DEDUP_REMOVED lines=16> */
[----:B------:R-:W4:Y:S04]  /*a960*/  LDL.LU.64 R46, [R1+0x58] ;  /* 0x00005800012e7983 */ /* 0x000f280000300a00 */
[----:B------:R-:W4:Y:S04]  /*a970*/  LDL.LU.64 R48, [R1+0x60] ;  /* 0x0000600001307983 */ /* 0x000f280000300a00 */
[----:B------:R-:W4:Y:S04]  /*a980*/  LDL.LU.64 R50, [R1+0x68] ;  /* 0x0000680001327983 */ /* 0x000f280000300a00 */
[----:B------:R-:W4:Y:S04]  /*a990*/  LDL.LU.64 R52, [R1+0x70] ;  /* 0x0000700001347983 */ /* 0x000f280000300a00 */
[----:B------:R-:W4:Y:S04]  /*a9a0*/  LDL.LU.64 R54, [R1+0x78] ;  /* 0x0000780001367983 */ /* 0x000f280000300a00 */
[----:B------:R0:W-:Y:S02]  /*a9b0*/  STS.128 [R250+UR12+0x3000], R20 ;  /* 0x00300014fa007988 */ /* 0x0001e40008000c0c */
[----:B0-----:R-:W0:Y:S01]  /*a9c0*/  S2R R22, SR_TID.X ;  /* 0x0000000000167919 */ /* 0x001e220000002100 */
[----:B------:R-:W-:-:S05]  /*a9d0*/  LOP3.LUT R23, R250, 0x10, RZ, 0x3c, !PT ;  /* 0x00000010fa177812 */ /* 0x000fca00078e3cff */
[----:B------:R-:W-:Y:S04]  /*a9e0*/  STS.128 [R23+UR12], R16 ;  /* 0x0000001017007988 */ /* 0x000fe80008000c0c */
[----:B------:R-:W-:Y:S04]  /*a9f0*/  STS.128 [R23+UR12+0x1000], R12 ;  /* 0x0010000c17007988 */ /* 0x000fe80008000c0c */
[----:B------:R-:W-:Y:S04]  /*aa00*/  STS.128 [R23+UR12+0x2000], R8 ;  /* 0x0020000817007988 */ /* 0x000fe80008000c0c */
[----:B------:R1:W-:Y:S01]  /*aa10*/  STS.128 [R23+UR12+0x3000], R4 ;  /* 0x0030000417007988 */ /* 0x0003e20008000c0c */
[----:B0-----:R-:W-:-:S05]  /*aa20*/  LOP3.LUT R22, R22, 0x7f, RZ, 0xc0, !PT ;  /* 0x0000007f16167812 */ /* 0x001fca00078ec0ff */
[----:B------:R0:W-:Y:S01]  /*aa30*/  STS.U8 [R22+UR12+0x4700], R76 ;  /* 0x0047004c16007988 */ /* 0x0001e2000800000c */
[----:B-1----:R-:W-:-:S03]  /*aa40*/  LOP3.LUT R23, R22, 0x10, RZ, 0x3c, !PT ;  /* 0x0000001016177812 */ /* 0x002fc600078e3cff */
[----:B------:R1:W-:Y:S04]  /*aa50*/  STS.U8 [R22+UR12+0x4600], R77 ;  /* 0x0046004d16007988 */ /* 0x0003e8000800000c */
[----:B------:R1:W-:Y:S04]  /*aa60*/  STS.U8 [R22+UR12+0x4500], R78 ;  /* 0x0045004e16007988 */ /* 0x0003e8000800000c */
[----:B------:R1:W-:Y:S04]  /*aa70*/  STS.U8 [R22+UR12+0x4400], R79 ;  /* 0x0044004f16007988 */ /* 0x0003e8000800000c */
[----:B------:R1:W-:Y:S04]  /*aa80*/  STS.U8 [R22+UR12+0x4300], R80 ;  /* 0x0043005016007988 */ /* 0x0003e8000800000c */
[----:B------:R1:W-:Y:S04]  /*aa90*/  STS.U8 [R22+UR12+0x4200], R81 ;  /* 0x0042005116007988 */ /* 0x0003e8000800000c */
[----:B------:R-:W-:Y:S04]  /*aaa0*/  STS.U8 [R22+UR12+0x4100], R252 ;  /* 0x004100fc16007988 */ /* 0x000fe8000800000c */
[----:B--2---:R-:W-:Y:S04]  /*aab0*/  STS.U8 [R22+UR12+0x4000], R249 ;  /* 0x004000f916007988 */ /* 0x004fe8000800000c */
[----:B------:R-:W-:Y:S04]  /*aac0*/  STS.U8 [R23+UR12+0x4080], R251 ;  /* 0x004080fb17007988 */ /* 0x000fe8000800000c */
[----:B------:R2:W-:Y:S04]  /*aad0*/  STS.U8 [R23+UR12+0x4180], R82 ;  /* 0x0041805217007988 */ /* 0x0005e8000800000c */
[----:B------:R2:W-:Y:S04]  /*aae0*/  STS.U8 [R23+UR12+0x4280], R83 ;  /* 0x0042805317007988 */ /* 0x0005e8000800000c */
[----:B------:R2:W-:Y:S04]  /*aaf0*/  STS.U8 [R23+UR12+0x4380], R84 ;  /* 0x0043805417007988 */ /* 0x0005e8000800000c */
[----:B------:R2:W-:Y:S04]  /*ab00*/  STS.U8 [R23+UR12+0x4480], R85 ;  /* 0x0044805517007988 */ /* 0x0005e8000800000c */
[----:B------:R2:W-:Y:S04]  /*ab10*/  STS.U8 [R23+UR12+0x4580], R86 ;  /* 0x0045805617007988 */ /* 0x0005e8000800000c */
[----:B------:R2:W-:Y:S04]  /*ab20*/  STS.U8 [R23+UR12+0x4680], R87 ;  /* 0x0046805717007988 */ /* 0x0005e8000800000c */
[----:B---3--:R-:W-:Y:S01]  /*ab30*/  STS.U8 [R23+UR12+0x4780], R248 ;  /* 0x004780f817007988 */ /* 0x008fe2000800000c */
[----:B------:R3:W-:Y:S06]  /*ab40*/  MEMBAR.ALL.CTA ;  /* 0x0000000000007992 */ /* 0x0007ec0000008000 */
[----:B---3--:R-:W3:Y:S01]  /*ab50*/  FENCE.VIEW.ASYNC.S ;  /* 0x00000000000073c6 */ /* 0x008ee20000000000 */
[----:B------:R-:W-:-:S03]  /*ab60*/  UMOV UR9, 0xc0000010 ;  /* 0xc000001000097882 */ /* 0x000fc60000000000 */
[----:B0-----:R-:W4:Y:S04]  /*ab70*/  LDL.LU R76, [R1+0x5fc] ;  /* 0x0005fc00014c7983 */ /* 0x001f280000300800 */
[----:B-1----:R-:W4:Y:S04]  /*ab80*/  LDL.LU R77, [R1+0x5f8] ;  /* 0x0005f800014d7983 */ /* 0x002f280000300800 */
[----:B------:R-:W4:Y:S04]  /*ab90*/  LDL.LU R78, [R1+0x5f4] ;  /* 0x0005f400014e7983 */ /* 0x000f280000300800 */
[----:B------:R-:W4:Y:S04]  /*aba0*/  LDL.LU R79, [R1+0x5f0] ;  /* 0x0005f000014f7983 */ /* 0x000f280000300800 */
[----:B------:R-:W4:Y:S01]  /*abb0*/  LDL.LU R80, [R1+0x5ec] ;  /* 0x0005ec0001507983 */ /* 0x000f220000300800 */
[----:B---3--:R-:W-:Y:S06]  /*abc0*/  BAR.SYNC.DEFER_BLOCKING 0x0 ;  /* 0x0000000000007b1d */ /* 0x008fec0000010000 */
[----:B------:R-:W3:Y:S04]  /*abd0*/  LDL.LU R81, [R1+0x5e8] ;  /* 0x0005e80001517983 */ /* 0x000ee80000300800 */
[----:B--2---:R-:W3:Y:S04]  /*abe0*/  LDL.LU R82, [R1+0x5e4] ;  /* 0x0005e40001527983 */ /* 0x004ee80000300800 */
[----:B------:R-:W3:Y:S04]  /*abf0*/  LDL.LU R83, [R1+0x5e0] ;  /* 0x0005e00001537983 */ /* 0x000ee80000300800 */
[----:B------:R-:W3:Y:S04]  /*ac00*/  LDL.LU R84, [R1+0x5dc] ;  /* 0x0005dc0001547983 */ /* 0x000ee80000300800 */
[----:B------:R-:W3:Y:S04]  /*ac10*/  LDL.LU R85, [R1+0x5d8] ;  /* 0x0005d80001557983 */ /* 0x000ee80000300800 */
[----:B------:R-:W3:Y:S04]  /*ac20*/  LDL.LU R86, [R1+0x5d4] ;  /* 0x0005d40001567983 */ /* 0x000ee80000300800 */
[----:B------:R-:W3:Y:S04]  /*ac30*/  LDL.LU R87, [R1+0x5d0] ;  /* 0x0005d00001577983 */ /* 0x000ee80000300800 */
[----:B------:R-:W2:Y:S01]  /*ac40*/  LDL.LU R5, [R1+0x94] ;  /* 0x0000940001057983 */ /* 0x000ea20000300800 */
[----:B----4-:R-:W-:-:S06]  /*ac50*/  WARPGROUP.ARRIVE ;  /* 0x00000000000079c5 */ /* 0x010fcc0000000000 */
[----:B------:R-:W-:Y:S03]  /*ac60*/  QGMMA.64x64x32.F32.E5M2.E5M2 R24, gdesc[UR8], R24, gsb0 ;  /* 0x00e00000081879f3 */ /* 0x000fe60008003818 */
[----:B------:R-:W-:Y:S02]  /*ac70*/  WARPGROUP.DEPBAR.LE gsb0, 0x0 ;  /* 0x00008000000079c5 */ /* 0x000fe40000010000 */
[----:B------:R-:W-:Y:S04]  /*ac80*/  STL.64 [R1], R24 ;  /* 0x0000001801007387 */ /* 0x000fe80000100a00 */
        /* <DEDUP_REMOVED lines=15> */
[----:B0-----:R-:W4:Y:S04]  /*ad80*/  LDL.LU.64 R54, [R1+0x5c8] ;  /* 0x0005c80001367983 */ /* 0x001f280000300a00 */
[----:B------:R-:W4:Y:S04]  /*ad90*/  LDL.LU.64 R52, [R1+0x5c0] ;  /* 0x0005c00001347983 */ /* 0x000f280000300a00 */
        /* <DEDUP_REMOVED lines=14> */
[----:B------:R-:W3:Y:S04]  /*ae80*/  LDL.LU R20, [R1+0xb4] ;  /* 0x0000b40001147983 */ /* 0x000ee80000300800 */
[----:B------:R-:W4:Y:S04]  /*ae90*/  LDL.LU R21, [R1+0xbc] ;  /* 0x0000bc0001157983 */ /* 0x000f280000300800 */
[----:B------:R-:W4:Y:S04]  /*aea0*/  LDL.LU R22, [R1+0xc4] ;  /* 0x0000c40001167983 */ /* 0x000f280000300800 */
[----:B------:R-:W4:Y:S04]  /*aeb0*/  LDL.LU R23, [R1+0xcc] ;  /* 0x0000cc0001177983 */ /* 0x000f280000300800 */
[----:B------:R-:W4:Y:S04]  /*aec0*/  LDL.LU R251, [R1+0xd4] ;  /* 0x0000d40001fb7983 */ /* 0x000f280000300800 */
[----:B------:R-:W4:Y:S04]  /*aed0*/  LDL.LU R249, [R1+0xdc] ;  /* 0x0000dc0001f97983 */ /* 0x000f280000300800 */
[----:B------:R-:W4:Y:S04]  /*aee0*/  LDL.LU R252, [R1+0xe4] ;  /* 0x0000e40001fc7983 */ /* 0x000f280000300800 */
[----:B------:R-:W4:Y:S04]  /*aef0*/  LDL.LU R4, [R1+0xb0] ;  /* 0x0000b00001047983 */ /* 0x000f280000300800 */
[----:B------:R-:W4:Y:S01]  /*af00*/  LDL.LU R6, [R1+0xec] ;  /* 0x0000ec0001067983 */ /* 0x000f220000300800 */
[----:B------:R-:W-:-:S03]  /*af10*/  IADD3 R2, P1, R2, UR13, RZ ;  /* 0x0000000d02027c10 */ /* 0x000fc6000ff3e0ff */
[----:B------:R-:W4:Y:S04]  /*af20*/  LDL.LU R7, [R1+0xb8] ;  /* 0x0000b80001077983 */ /* 0x000f280000300800 */
[----:B------:R-:W4:Y:S04]  /*af30*/  LDL.LU R8, [R1+0xf4] ;  /* 0x0000f40001087983 */ /* 0x000f280000300800 */
[----:B------:R-:W4:Y:S04]  /*af40*/  LDL.LU R9, [R1+0xc0] ;  /* 0x0000c00001097983 */ /* 0x000f280000300800 */
[----:B------:R-:W4:Y:S04]  /*af50*/  LDL.LU R10, [R1+0xc8] ;  /* 0x0000c800010a7983 */ /* 0x000f280000300800 */
[----:B------:R-:W4:Y:S01]  /*af60*/  LDL.LU R11, [R1+0x104] ;  /* 0x00010400010b7983 */ /* 0x000f220000300800 */
[----:B--2---:R-:W-:-:S03]  /*af70*/  VIADD R5, R5, 0xffffffff ;  /* 0xffffffff05057836 */ /* 0x004fc60000000000 */
[----:B------:R-:W2:Y:S04]  /*af80*/  LDL.LU R12, [R1+0xd0] ;  /* 0x0000d000010c7983 */ /* 0x000ea80000300800 */
[----:B------:R-:W2:Y:S04]  /*af90*/  LDL.LU R13, [R1+0xd8] ;  /* 0x0000d800010d7983 */ /* 0x000ea80000300800 */
[----:B------:R-:W2:Y:S04]  /*afa0*/  LDL.LU R14, [R1+0x114] ;  /* 0x00011400010e7983 */ /* 0x000ea80000300800 */
[----:B------:R0:W-:Y:S04]  /*afb0*/  STL [R1+0xac], R2 ;  /* 0x0000ac0201007387 */ /* 0x0001e80000100800 */
[----:B0-----:R-:W2:Y:S04]  /*afc0*/  LDL.LU R2, [R1+0x548] ;  /* 0x0005480001027983 */ /* 0x001ea80000300800 */
[----:B------:R-:W2:Y:S04]  /*afd0*/  LDL.LU R15, [R1+0x11c] ;  /* 0x00011c00010f7983 */ /* 0x000ea80000300800 */
[----:B------:R-:W2:Y:S04]  /*afe0*/  LDL.LU R16, [R1+0xe8] ;  /* 0x0000e80001107983 */ /* 0x000ea80000300800 */
[----:B------:R-:W2:Y:S04]  /*aff0*/  LDL.LU R17, [R1+0x124] ;  /* 0x0001240001117983 */ /* 0x000ea80000300800 */
[----:B------:R-:W-:Y:S01]  /*b000*/  STL [R1+0x94], R5 ;  /* 0x0000940501007387 */ /* 0x000fe20000100800 */
[----:B------:R-:W-:-:S02]  /*b010*/  IADD3.X R0, R0, UR40, RZ, P1, !PT ;  /* 0x0000002800007c10 */ /* 0x000fc40008ffe4ff */
[----:B---3--:R-:W-:Y:S02]  /*b020*/  IADD3 R20, P2, R20, UR13, RZ ;  /* 0x0000000d14147c10 */ /* 0x008fe4000ff5e0ff */
[----:B----4-:R-:W-:-:S03]  /*b030*/  IADD3 R21, P3, R21, UR13, RZ ;  /* 0x0000000d15157c10 */ /* 0x010fc6000ff7e0ff */
[----:B------:R0:W-:Y:S01]  /*b040*/  STL [R1+0xb4], R20 ;  /* 0x0000b41401007387 */ /* 0x0001e20000100800 */
[----:B------:R-:W-:-:S03]  /*b050*/  IADD3 R22, P4, R22, UR13, RZ ;  /* 0x0000000d16167c10 */ /* 0x000fc6000ff9e0ff */
[----:B------:R-:W3:Y:S01]  /*b060*/  LDL.LU R18, [R1+0xf8] ;  /* 0x0000f80001127983 */ /* 0x000ee20000300800 */
[----:B------:R-:W-:-:S03]  /*b070*/  IADD3 R23, P5, R23, UR13, RZ ;  /* 0x0000000d17177c10 */ /* 0x000fc6000ffbe0ff */
[----:B------:R1:W-:Y:S04]  /*b080*/  STL [R1+0xbc], R21 ;  /* 0x0000bc1501007387 */ /* 0x0003e80000100800 */
[----:B------:R-:W4:Y:S01]  /*b090*/  LDL.LU R19, [R1+0x100] ;  /* 0x0001000001137983 */ /* 0x000f220000300800 */
[----:B------:R-:W-:-:S03]  /*b0a0*/  IADD3 R251, P6, R251, UR13, RZ ;  /* 0x0000000dfbfb7c10 */ /* 0x000fc6000ffde0ff */
[----:B------:R1:W-:Y:S04]  /*b0b0*/  STL [R1+0xc4], R22 ;  /* 0x0000c41601007387 */ /* 0x0003e80000100800 */
[----:B0-----:R-:W4:Y:S04]  /*b0c0*/  LDL.LU R20, [R1+0x108] ;  /* 0x0001080001147983 */ /* 0x001f280000300800 */
[----:B-1----:R-:W4:Y:S04]  /*b0d0*/  LDL.LU R21, [R1+0x110] ;  /* 0x0001100001157983 */ /* 0x002f280000300800 */
[----:B------:R0:W-:Y:S04]  /*b0e0*/  STL [R1+0xcc], R23 ;  /* 0x0000cc1701007387 */ /* 0x0001e80000100800 */
[----:B------:R-:W4:Y:S04]  /*b0f0*/  LDL.LU R22, [R1+0x118] ;  /* 0x0001180001167983 */ /* 0x000f280000300800 */
[----:B0-----:R-:W4:Y:S04]  /*b100*/  LDL.LU R23, [R1+0x120] ;  /* 0x0001200001177983 */ /* 0x001f280000300800 */
[----:B------:R0:W-:Y:S04]  /*b110*/  STL [R1+0xa8], R0 ;  /* 0x0000a80001007387 */ /* 0x0001e80000100800 */
[----:B------:R-:W-:Y:S04]  /*b120*/  STL [R1+0xd4], R251 ;  /* 0x0000d4fb01007387 */ /* 0x000fe80000100800 */
[----:B0-----:R-:W3:Y:S01]  /*b130*/  LDL.LU R0, [R1+0x544] ;  /* 0x0005440001007983 */ /* 0x001ee20000300800 */
[----:B------:R-:W-:-:S02]  /*b140*/  IADD3 R249, P0, R249, UR13, RZ ;  /* 0x0000000df9f97c10 */ /* 0x000fc4000ff1e0ff */
[----:B------:R-:W-:Y:S02]  /*b150*/  IADD3 R252, P1, R252, UR13, RZ ;  /* 0x0000000dfcfc7c10 */ /* 0x000fe4000ff3e0ff */
[----:B------:R-:W-:Y:S02]  /*b160*/  IADD3.X R4, R4, UR40, RZ, P2, !PT ;  /* 0x0000002804047c10 */ /* 0x000fe400097fe4ff */
[----:B------:R-:W-:Y:S01]  /*b170*/  IADD3 R6, P2, R6, UR13, RZ ;  /* 0x0000000d06067c10 */ /* 0x000fe2000ff5e0ff */
[----:B------:R-:W-:Y:S01]  /*b180*/  STL [R1+0xdc], R249 ;  /* 0x0000dcf901007387 */ /* 0x000fe20000100800 */
[----:B------:R-:W-:Y:S02]  /*b190*/  IADD3.X R7, R7, UR40, RZ, P3, !PT ;  /* 0x0000002807077c10 */ /* 0x000fe40009ffe4ff */
[----:B------:R-:W-:Y:S01]  /*b1a0*/  IADD3.X R9, R9, UR40, RZ, P4, !PT ;  /* 0x0000002809097c10 */ /* 0x000fe2000a7fe4ff */
[----:B------:R-:W-:Y:S01]  /*b1b0*/  STL [R1+0xe4], R252 ;  /* 0x0000e4fc01007387 */ /* 0x000fe20000100800 */
[----:B------:R-:W-:-:S03]  /*b1c0*/  IADD3 R8, P3, R8, UR13, RZ ;  /* 0x0000000d08087c10 */ /* 0x000fc6000ff7e0ff */
[----:B------:R-:W-:Y:S01]  /*b1d0*/  STL [R1+0xb0], R4 ;  /* 0x0000b00401007387 */ /* 0x000fe20000100800 */
[----:B------:R-:W-:Y:S02]  /*b1e0*/  IADD3.X R10, R10, UR40, RZ, P5, !PT ;  /* 0x000000280a0a7c10 */ /* 0x000fe4000affe4ff */
[----:B--2---:R-:W-:Y:S01]  /*b1f0*/  IADD3 R2, P4, R2, UR13, RZ ;  /* 0x0000000d02027c10 */ /* 0x004fe2000ff9e0ff */
[----:B------:R-:W-:Y:S01]  /*b200*/  STL [R1+0xec], R6 ;  /* 0x0000ec0601007387 */ /* 0x000fe20000100800 */
[----:B------:R-:W-:-:S03]  /*b210*/  IADD3.X R12, R12, UR40, RZ, P6, !PT ;  /* 0x000000280c0c7c10 */ /* 0x000fc6000b7fe4ff */
[----:B------:R-:W-:Y:S01]  /*b220*/  STL [R1+0xb8], R7 ;  /* 0x0000b80701007387 */ /* 0x000fe20000100800 */
[----:B------:R-:W-:Y:S01]  /*b230*/  IADD3 R11, P5, R11, UR13, RZ ;  /* 0x0000000d0b0b7c10 */ /* 0x000fe2000ffbe0ff */
[----:B------:R-:W-:Y:S01]  /*b240*/  WARPGROUP.ARRIVE ;  /* 0x00000000000079c5 */ /* 0x000fe20000000000 */
[----:B------:R-:W-:Y:S01]  /*b250*/  UMOV UR6, UR10 ;  /* 0x0000000a00067c82 */ /* 0x000fe20008000000 */
[----:B------:R0:W-:Y:S01]  /*b260*/  STL [R1+0xfc], R2 ;  /* 0x0000fc0201007387 */ /* 0x0001e20000100800 */
[----:B------:R-:W-:Y:S01]  /*b270*/  UMOV UR7, UR11 ;  /* 0x0000000b00077c82 */ /* 0x000fe20008000000 */
[----:B------:R-:W-:Y:S01]  /*b280*/  UMOV UR38, UR10 ;  /* 0x0000000a00267c82 */ /* 0x000fe20008000000 */
[----:B------:R-:W-:Y:S01]  /*b290*/  UMOV UR39, UR11 ;  /* 0x0000000b00277c82 */ /* 0x000fe20008000000 */
[----:B------:R-:W-:Y:S01]  /*b2a0*/  STL [R1+0xf4], R8 ;  /* 0x0000f40801007387 */ /* 0x000fe20000100800 */
[----:B------:R-:W-:Y:S01]  /*b2b0*/  QGMMA.64x64x32.F32.E5M2.E5M2 R216, gdesc[UR4], R216, gsb0 ;  /* 0x00e0000004d879f3 */ /* 0x000fe200080038d8 */
[----:B------:R-:W-:Y:S01]  /*b2c0*/  UMOV UR34, UR10 ;  /* 0x0000000a00227c82 */ /* 0x000fe20008000000 */
[----:B------:R-:W-:Y:S01]  /*b2d0*/  UMOV UR35, UR11 ;  /* 0x0000000b00237c82 */ /* 0x000fe20008000000 */
[----:B------:R-:W-:Y:S01]  /*b2e0*/  UMOV UR30, UR10 ;  /* 0x0000000a001e7c82 */ /* 0x000fe20008000000 */
[----:B------:R-:W-:Y:S01]  /*b2f0*/  UMOV UR31, UR11 ;  /* 0x0000000b001f7c82 */ /* 0x000fe20008000000 */
[----:B0-----:R-:W2:Y:S01]  /*b300*/  LDL.LU R2, [R1+0x540] ;  /* 0x0005400001027983 */ /* 0x001ea20000300800 */
[----:B------:R-:W-:Y:S01]  /*b310*/  IADD3.X R13, R13, UR40, RZ, P0, !PT ;  /* 0x000000280d0d7c10 */ /* 0x000fe200087fe4ff */
[----:B------:R-:W-:Y:S01]  /*b320*/  UMOV UR26, UR10 ;  /* 0x0000000a001a7c82 */ /* 0x000fe20008000000 */
[----:B------:R-:W-:Y:S01]  /*b330*/  IADD3.X R16, R16, UR40, RZ, P2, !PT ;  /* 0x0000002810107c10 */ /* 0x000fe200097fe4ff */
[----:B------:R-:W-:Y:S01]  /*b340*/  STL [R1+0xc0], R9 ;  /* 0x0000c00901007387 */ /* 0x000fe20000100800 */
[----:B------:R-:W-:Y:S01]  /*b350*/  UMOV UR27, UR11 ;  /* 0x0000000b001b7c82 */ /* 0x000fe20008000000 */
[----:B------:R-:W-:Y:S01]  /*b360*/  UMOV UR22, UR10 ;  /* 0x0000000a00167c82 */ /* 0x000fe20008000000 */
[----:B------:R-:W-:Y:S01]  /*b370*/  UMOV UR23, UR11 ;  /* 0x0000000b00177c82 */ /* 0x000fe20008000000 */
[----:B------:R-:W-:Y:S01]  /*b380*/  STL [R1+0xc8], R10 ;  /* 0x0000c80a01007387 */ /* 0x000fe20000100800 */
[----:B------:R-:W-:Y:S01]  /*b390*/  UMOV UR18, UR10 ;  /* 0x0000000a00127c82 */ /* 0x000fe20008000000 */
[----:B------:R-:W-:Y:S01]  /*b3a0*/  UMOV UR19, UR11 ;  /* 0x0000000b00137c82 */ /* 0x000fe20008000000 */
[----:B------:R-:W0:Y:S01]  /*b3b0*/  LDC R4, c[0x0][0x238] ;  /* 0x00008e00ff047b82 */ /* 0x000e220000000800 */
[----:B------:R-:W-:-:S02]  /*b3c0*/  WARPGROUP.DEPBAR.LE gsb0, 0x0 ;  /* 0x00008000000079c5 */ /* 0x000fc40000010000 */
[----:B------:R-:W-:-:S06]  /*b3d0*/  WARPGROUP.ARRIVE ;  /* 0x00000000000079c5 */ /* 0x000fcc0000000000 */
[----:B------:R-:W-:Y:S01]  /*b3e0*/  QGMMA.64x64x32.F32.E5M2.E5M2 R184, gdesc[UR36], R184, gsb0 ;  /* 0x00e0000024b879f3 */ /* 0x000fe200080038b8 */
[----:B---3--:R-:W-:-:S05]  /*b3f0*/  IADD3 R0, P6, R0, UR13, RZ ;  /* 0x0000000d00007c10 */ /* 0x008fca000ffde0ff */
[----:B------:R1:W-:Y:S04]  /*b400*/  STL [R1+0x10c], R0 ;  /* 0x00010c0001007387 */ /* 0x0003e80000100800 */
[----:B------:R-:W-:Y:S04]  /*b410*/  STL [R1+0x104], R11 ;  /* 0x0001040b01007387 */ /* 0x000fe80000100800 */
[----:B-1----:R-:W3:Y:S01]  /*b420*/  LDL.LU R0, [R1+0x53c] ;  /* 0x00053c0001007983 */ /* 0x002ee20000300800 */
[----:B------:R-:W-:Y:S02]  /*b430*/  WARPGROUP.DEPBAR.LE gsb0, 0x0 ;  /* 0x00008000000079c5 */ /* 0x000fe40000010000 */
[----:B------:R-:W-:-:S06]  /*b440*/  WARPGROUP.ARRIVE ;  /* 0x00000000000079c5 */ /* 0x000fcc0000000000 */
[----:B------:R-:W-:Y:S01]  /*b450*/  QGMMA.64x64x32.F32.E5M2.E5M2 R152, gdesc[UR32], R152, gsb0 ;  /* 0x00e00000209879f3 */ /* 0x000fe20008003898 */
[----:B------:R-:W-:Y:S01]  /*b460*/  IADD3 R14, P0, R14, UR13, RZ ;  /* 0x0000000d0e0e7c10 */ /* 0x000fe2000ff1e0ff */
[----:B------:R-:W-:Y:S01]  /*b470*/  STL [R1+0xd0], R12 ;  /* 0x0000d00c01007387 */ /* 0x000fe20000100800 */
[----:B--2---:R-:W-:Y:S02]  /*b480*/  IADD3.X R2, R2, UR40, RZ, P1, !PT ;  /* 0x0000002802027c10 */ /* 0x004fe40008ffe4ff */
[----:B------:R-:W-:-:S03]  /*b490*/  IADD3 R15, P1, R15, UR13, RZ ;  /* 0x0000000d0f0f7c10 */ /* 0x000fc6000ff3e0ff */
[----:B------:R1:W-:Y:S04]  /*b4a0*/  STL [R1+0xe0], R2 ;  /* 0x0000e00201007387 */ /* 0x0003e80000100800 */
[----:B------:R-:W-:Y:S04]  /*b4b0*/  STL [R1+0xd8], R13 ;  /* 0x0000d80d01007387 */ /* 0x000fe80000100800 */
[----:B-1----:R-:W2:Y:S04]  /*b4c0*/  LDL.LU R2, [R1+0x538] ;  /* 0x0005380001027983 */ /* 0x002ea80000300800 */
[----:B------:R-:W-:Y:S04]  /*b4d0*/  STL [R1+0x114], R14 ;  /* 0x0001140e01007387 */ /* 0x000fe80000100800 */
[----:B------:R-:W-:Y:S01]  /*b4e0*/  STL [R1+0x11c], R15 ;  /* 0x00011c0f01007387 */ /* 0x000fe20000100800 */
[----:B------:R-:W-:-:S02]  /*b4f0*/  WARPGROUP.DEPBAR.LE gsb0, 0x0 ;  /* 0x00008000000079c5 */ /* 0x000fc40000010000 */
[----:B------:R-:W-:-:S06]  /*b500*/  WARPGROUP.ARRIVE ;  /* 0x00000000000079c5 */ /* 0x000fcc0000000000 */
[----:B------:R-:W-:Y:S03]  /*b510*/  QGMMA.64x64x32.F32.E5M2.E5M2 R120, gdesc[UR28], R120, gsb0 ;  /* 0x00e000001c7879f3 */ /* 0x000fe60008003878 */
[----:B------:R-:W-:Y:S02]  /*b520*/  WARPGROUP.DEPBAR.LE gsb0, 0x0 ;  /* 0x00008000000079c5 */ /* 0x000fe40000010000 */
[----:B------:R-:W-:-:S06]  /*b530*/  WARPGROUP.ARRIVE ;  /* 0x00000000000079c5 */ /* 0x000fcc0000000000 */
[----:B------:R-:W-:Y:S01]  /*b540*/  QGMMA.64x64x32.F32.E5M2.E5M2 R88, gdesc[UR24], R88, gsb0 ;  /* 0x00e00000185879f3 */ /* 0x000fe20008003858 */
[----:B---3--:R-:W-:-:S05]  /*b550*/  IADD3.X R0, R0, UR40, RZ, P3, !PT ;  /* 0x0000002800007c10 */ /* 0x008fca0009ffe4ff */
[----:B------:R1:W-:Y:S04]  /*b560*/  STL [R1+0xf0], R0 ;  /* 0x0000f00001007387 */ /* 0x0003e80000100800 */
[----:B------:R3:W-:Y:S04]  /*b570*/  STL [R1+0xe8], R16 ;  /* 0x0000e81001007387 */ /* 0x0007e80000100800 */
[----:B-1----:R-:W3:Y:S01]  /*b580*/  LDL.LU R0, [R1+0x534] ;  /* 0x0005340001007983 */ /* 0x002ee20000300800 */
[----:B------:R-:W-:Y:S02]  /*b590*/  WARPGROUP.DEPBAR.LE gsb0, 0x0 ;  /* 0x00008000000079c5 */ /* 0x000fe40000010000 */
[----:B------:R-:W-:-:S06]  /*b5a0*/  WARPGROUP.ARRIVE ;  /* 0x00000000000079c5 */ /* 0x000fcc0000000000 */
[----:B------:R-:W-:Y:S01]  /*b5b0*/  QGMMA.64x64x32.F32.E5M2.E5M2 R56, gdesc[UR20], R56, gsb0 ;  /* 0x00e00000143879f3 */ /* 0x000fe20008003838 */
[----:B------:R-:W-:Y:S02]  /*b5c0*/  IADD3 R17, P2, R17, UR13, RZ ;  /* 0x0000000d11117c10 */ /* 0x000fe4000ff5e0ff */
[----:B------:R-:W-:Y:S02]  /*b5d0*/  IADD3.X R18, R18, UR40, RZ, P4, !PT ;  /* 0x0000002812127c10 */ /* 0x000fe4000a7fe4ff */
[----:B----4-:R-:W-:Y:S02]  /*b5e0*/  IADD3.X R19, R19, UR40, RZ, P5, !PT ;  /* 0x0000002813137c10 */ /* 0x010fe4000affe4ff */
[----:B------:R-:W-:Y:S01]  /*b5f0*/  IADD3.X R20, R20, UR40, RZ, P6, !PT ;  /* 0x0000002814147c10 */ /* 0x000fe2000b7fe4ff */
[----:B------:R1:W-:Y:S01]  /*b600*/  STL [R1+0x124], R17 ;  /* 0x0001241101007387 */ /* 0x0003e20000100800 */
[----:B------:R-:W-:Y:S02]  /*b610*/  IADD3.X R21, R21, UR40, RZ, P0, !PT ;  /* 0x0000002815157c10 */ /* 0x000fe400087fe4ff */
[----:B------:R-:W-:Y:S01]  /*b620*/  IADD3.X R23, R23, UR40, RZ, P2, !PT ;  /* 0x0000002817177c10 */ /* 0x000fe200097fe4ff */
[----:B------:R1:W-:Y:S01]  /*b630*/  STL [R1+0xf8], R18 ;  /* 0x0000f81201007387 */ /* 0x0003e20000100800 */
[----:B------:R-:W-:Y:S01]  /*b640*/  IADD3.X R22, R22, UR40, RZ, P1, !PT ;  /* 0x0000002816167c10 */ /* 0x000fe20008ffe4ff */
[----:B------:R-:W-:-:S02]  /*b650*/  WARPGROUP.DEPBAR.LE gsb0, 0x0 ;  /* 0x00008000000079c5 */ /* 0x000fc40000010000 */
[----:B------:R-:W-:-:S06]  /*b660*/  WARPGROUP.ARRIVE ;  /* 0x00000000000079c5 */ /* 0x000fcc0000000000 */
[----:B------:R-:W-:Y:S01]  /*b670*/  QGMMA.64x64x32.F32.E5M2.E5M2 R24, gdesc[UR16], R24, gsb0 ;  /* 0x00e00000101879f3 */ /* 0x000fe20008003818 */
[----:B------:R1:W-:Y:S04]  /*b680*/  STL [R1+0x100], R19 ;  /* 0x0001001301007387 */ /* 0x0003e80000100800 */
[----:B------:R1:W-:Y:S04]  /*b690*/  STL [R1+0x108], R20 ;  /* 0x0001081401007387 */ /* 0x0003e80000100800 */
[----:B------:R1:W-:Y:S04]  /*b6a0*/  STL [R1+0x110], R21 ;  /* 0x0001101501007387 */ /* 0x0003e80000100800 */
[----:B------:R1:W-:Y:S04]  /*b6b0*/  STL [R1+0x120], R23 ;  /* 0x0001201701007387 */ /* 0x0003e80000100800 */
[----:B------:R1:W-:Y:S01]  /*b6c0*/  STL [R1+0x118], R22 ;  /* 0x0001181601007387 */ /* 0x0003e20000100800 */
[----:B------:R-:W-:Y:S01]  /*b6d0*/  ISETP.NE.U32.AND P4, PT, R5, RZ, PT ;  /* 0x000000ff0500720c */ /* 0x000fe20003f85070 */
[----:B0-----:R-:W-:-:S05]  /*b6e0*/  IMAD.SHL.U32 R4, R4, 0x20, RZ ;  /* 0x0000002004047824 */ /* 0x001fca00078e00ff */
[C---:B--2---:R-:W-:Y:S01]  /*b6f0*/  IADD3 R2, P3, R4.reuse, R2, RZ ;  /* 0x0000000204027210 */ /* 0x044fe20007f7e0ff */
[----:B------:R-:W-:Y:S01]  /*b700*/  VIADD R3, R3, 0xffffffe0 ;  /* 0xffffffe003037836 */ /* 0x000fe20000000000 */
[----:B------:R-:W-:Y:S02]  /*b710*/  WARPGROUP.DEPBAR.LE gsb0, 0x0 ;  /* 0x00008000000079c5 */ /* 0x000fe40000010000 */
[----:B---3--:R-:W-:-:S03]  /*b720*/  LEA.HI.X.SX32 R0, R4, R0, 0x1, P3 ;  /* 0x0000000004007211 */ /* 0x008fc600018f0eff */
[----:B-1----:R-:W-:Y:S06]  /*b730*/  @P4 BRA `(.L_x_1) ;  /* 0xffffff9c00c44947 */ /* 0x002fec000383ffff */
.L_x_0:
[----:B------:R1:W-:Y:S01]  /*b740*/  STL [R1+0x540], R52 ;  /* 0x0005403401007387 */ /* 0x0003e20000100800 */
[----:B------:R-:W-:Y:S01]  /*b750*/  F2FP.SATFINITE.E5M2.F32.PACK_AB_MERGE_C R184, R185, R184, RZ ;  /* 0x000000b8b9b8723e */ /* 0x000fe200048060ff */
[----:B------:R-:W-:Y:S01]  /*b760*/  ULDC.64 UR26, c[0x0][0x228] ;  /* 0x00008a00001a7ab9 */ /* 0x000fe20000000a00 */
[----:B------:R-:W-:Y:S01]  /*b770*/  F2FP.SATFINITE.E5M2.F32.PACK_AB_MERGE_C R120, R121, R120, RZ ;  /* 0x000000787978723e */ /* 0x000fe200048060ff */
[----:B------:R-:W2:Y:S01]  /*b780*/  LDL.LU R8, [R1+0x4] ;  /* 0x0000040001087983 */ /* 0x000ea20000300800 */
[----:B------:R-:W-:Y:S01]  /*b790*/  F2FP.SATFINITE.E5M2.F32.PACK_AB_MERGE_C R216, R217, R216, RZ ;  /* 0x000000d8d9d8723e */ /* 0x000fe200048060ff */
[----:B------:R-:W-:Y:S01]  /*b7a0*/  ULDC UR4, c[0x0][0x244] ;  /* 0x0000910000047ab9 */ /* 0x000fe20000000800 */
[----:B------:R-:W-:Y:S01]  /*b7b0*/  F2FP.SATFINITE.E5M2.F32.PACK_AB_MERGE_C R152, R153, R152, RZ ;  /* 0x000000989998723e */ /* 0x000fe200048060ff */
[----:B------:R-:W-:Y:S01]  /*b7c0*/  ULDC.64 UR6, c[0x0][0x220] ;  /* 0x0000880000067ab9 */ /* 0x000fe20000000a00 */
[----:B------:R-:W-:Y:S01]  /*b7d0*/  F2FP.SATFINITE.E5M2.F32.PACK_AB_MERGE_C R88, R89, R88, RZ ;  /* 0x000000585958723e */ /* 0x000fe200048060ff */
[----:B-1----:R-:W2:Y:S01]  /*b7e0*/  LDL.LU R52, [R1] ;  /* 0x0000000001347983 */ /* 0x002ea20000300800 */
[----:B------:R-:W-:Y:S01]  /*b7f0*/  F2FP.SATFINITE.E5M2.F32.PACK_AB_MERGE_C R218, R219, R218, RZ ;  /* 0x000000dadbda723e */ /* 0x000fe200048060ff */
[----:B------:R-:W-:Y:S01]  /*b800*/  ULDC.64 UR28, c[0x0][0x228] ;  /* 0x00008a00001c7ab9 */ /* 0x000fe20000000a00 */
[----:B------:R-:W-:Y:S01]  /*b810*/  F2FP.SATFINITE.E5M2.F32.PACK_AB_MERGE_C R186, R187, R186, RZ ;  /* 0x000000babbba723e */ /* 0x000fe200048060ff */
[----:B------:R1:W-:Y:S01]  /*b820*/  STL [R1+0x53c], R53 ;  /* 0x00053c3501007387 */ /* 0x0003e20000100800 */
[----:B------:R-:W-:Y:S01]  /*b830*/  F2FP.SATFINITE.E5M2.F32.PACK_AB_MERGE_C R154, R155, R154, RZ ;  /* 0x0000009a9b9a723e */ /* 0x000fe200048060ff */
[----:B------:R-:W-:Y:S01]  /*b840*/  ULDC.64 UR8, c[0x0][0x220] ;  /* 0x0000880000087ab9 */ /* 0x000fe20000000a00 */
[----:B------:R-:W-:Y:S01]  /*b850*/  F2FP.SATFINITE.E5M2.F32.PACK_AB_MERGE_C R122, R123, R122, RZ ;  /* 0x0000007a7b7a723e */ /* 0x000fe200048060ff */
[----:B------:R-:W-:Y:S01]  /*b860*/  ULDC UR10, c[0x0][0x22c] ;  /* 0x00008b00000a7ab9 */ /* 0x000fe20000000800 */
[----:B------:R-:W-:Y:S01]  /*b870*/  F2FP.SATFINITE.E5M2.F32.PACK_AB_MERGE_C R90, R91, R90, RZ ;  /* 0x0000005a5b5a723e */ /* 0x000fe200048060ff */
[----:B------:R-:W-:Y:S01]  /*b880*/  ULDC.64 UR22, c[0x0][0x228] ;  /* 0x00008a0000167ab9 */ /* 0x000fe20000000a00 */
[----:B------:R-:W-:Y:S01]  /*b890*/  F2FP.SATFINITE.E5M2.F32.PACK_AB_MERGE_C R188, R189, R188, RZ ;  /* 0x000000bcbdbc723e */ /* 0x000fe200048060ff */
[----:B------:R-:W-:Y:S01]  /*b8a0*/  ULDC.64 UR20, c[0x0][0x228] ;  /* 0x00008a0000147ab9 */ /* 0x000fe20000000a00 */
[----:B------:R-:W-:Y:S01]  /*b8b0*/  F2FP.SATFINITE.E5M2.F32.PACK_AB_MERGE_C R124, R125, R124, RZ ;  /* 0x0000007c7d7c723e */ /* 0x000fe200048060ff */
[----:B-1----:R-:W3:Y:S01]  /*b8c0*/  LDL.LU R53, [R1+0x8] ;  /* 0x0000080001357983 */ /* 0x002ee20000300800 */
[----:B------:R-:W-:Y:S01]  /*b8d0*/  F2FP.SATFINITE.E5M2.F32.PACK_AB_MERGE_C R26, R27, R26, RZ ;  /* 0x0000001a1b1a723e */ /* 0x000fe200048060ff */
[----:B------:R-:W-:Y:S01]  /*b8e0*/  ULDC.64 UR18, c[0x0][0x228] ;  /* 0x00008a0000127ab9 */ /* 0x000fe20000000a00 */
[----:B------:R-:W-:Y:S01]  /*b8f0*/  F2FP.SATFINITE.E5M2.F32.PACK_AB_MERGE_C R28, R29, R28, RZ ;  /* 0x0000001c1d1c723e */ /* 0x000fe200048060ff */
[----:B------:R-:W3:Y:S01]  /*b900*/  LDL.LU R6, [R1+0xc] ;  /* 0x00000c0001067983 */ /* 0x000ee20000300800 */
[----:B------:R-:W-:Y:S01]  /*b910*/  F2FP.SATFINITE.E5M2.F32.PACK_AB_MERGE_C R24, R25, R24, RZ ;  /* 0x000000181918723e */ /* 0x000fe200048060ff */
[----:B------:R-:W-:Y:S01]  /*b920*/  ULDC.64 UR16, c[0x0][0x228] ;  /* 0x00008a0000107ab9 */ /* 0x000fe20000000a00 */
[----:B------:R-:W-:Y:S01]  /*b930*/  F2FP.SATFINITE.E5M2.F32.PACK_AB_MERGE_C R30, R31, R30, RZ ;  /* 0x0000001e1f1e723e */ /* 0x000fe200048060ff */
[----:B------:R1:W-:Y:S01]  /*b940*/  STL [R1+0x538], R54 ;  /* 0x0005383601007387 */ /* 0x0003e20000100800 */
[----:B------:R-:W-:Y:S01]  /*b950*/  F2FP.SATFINITE.E5M2.F32.PACK_AB_MERGE_C R32, R33, R32, RZ ;  /* 0x000000202120723e */ /* 0x000fe200048060ff */
[----:B------:R-:W-:-:S02]  /*b960*/  ULDC.64 UR24, c[0x0][0x228] ;  /* 0x00008a0000187ab9 */ /* 0x000fc40000000a00 */
[----:B-1----:R-:W4:Y:S04]  /*b970*/  LDL.LU R54, [R1+0x10] ;  /* 0x0000100001367983 */ /* 0x002f280000300800 */
[----:B------:R-:W4:Y:S04]  /*b980*/  LDL.LU R4, [R1+0x14] ;  /* 0x0000140001047983 */ /* 0x000f280000300800 */
[----:B------:R1:W-:Y:S04]  /*b990*/  STL [R1+0x534], R55 ;  /* 0x0005343701007387 */ /* 0x0003e80000100800 */
[----:B-1----:R-:W5:Y:S04]  /*b9a0*/  LDL.LU R55, [R1+0x18] ;  /* 0x0000180001377983 */ /* 0x002f680000300800 */
[----:B------:R-:W5:Y:S04]  /*b9b0*/  LDL.LU R2, [R1+0x1c] ;  /* 0x00001c0001027983 */ /* 0x000f680000300800 */
        /* <DEDUP_REMOVED lines=14> */
[----:B0-----:R-:W5:Y:S04]  /*baa0*/  LDL.LU R21, [R1+0x58] ;  /* 0x0000580001157983 */ /* 0x001f680000300800 */
        /* <DEDUP_REMOVED lines=8> */
[----:B------:R-:W5:Y:S01]  /*bb30*/  LDL.LU R16, [R1+0x7c] ;  /* 0x00007c0001107983 */ /* 0x000f620000300800 */
[----:B--2---:R-:W-:-:S03]  /*bb40*/  F2FP.SATFINITE.E5M2.F32.PACK_AB_MERGE_C R8, R8, R52, RZ ;  /* 0x000000340808723e */ /* 0x004fc600048060ff */
[----:B------:R-:W2:Y:S01]  /*bb50*/  LDL.LU R52, [R1+0x540] ;  /* 0x0005400001347983 */ /* 0x000ea20000300800 */
[----:B---3--:R-:W-:-:S03]  /*bb60*/  F2FP.SATFINITE.E5M2.F32.PACK_AB_MERGE_C R6, R6, R53, RZ ;  /* 0x000000350606723e */ /* 0x008fc600048060ff */
[----:B------:R-:W2:Y:S01]  /*bb70*/  LDL.LU R53, [R1+0x53c] ;  /* 0x00053c0001357983 */ /* 0x000ea20000300800 */
[----:B----4-:R-:W-:-:S03]  /*bb80*/  F2FP.SATFINITE.E5M2.F32.PACK_AB_MERGE_C R4, R4, R54, RZ ;  /* 0x000000360404723e */ /* 0x010fc600048060ff */
[----:B------:R-:W3:Y:S01]  /*bb90*/  LDL.LU R54, [R1+0x538] ;  /* 0x0005380001367983 */ /* 0x000ee20000300800 */
[----:B-----5:R-:W-:-:S03]  /*bba0*/  F2FP.SATFINITE.E5M2.F32.PACK_AB_MERGE_C R2, R2, R55, RZ ;  /* 0x000000370202723e */ /* 0x020fc600048060ff */
[----:B------:R-:W3:Y:S01]  /*bbb0*/  LDL.LU R55, [R1+0x534] ;  /* 0x0005340001377983 */ /* 0x000ee20000300800 */
[----:B------:R-:W-:Y:S02]  /*bbc0*/  LOP3.LUT R120, R120, 0xffff, RZ, 0xc0, !PT ;  /* 0x0000ffff78787812 */ /* 0x000fe400078ec0ff */
[----:B------:R-:W-:Y:S02]  /*bbd0*/  LOP3.LUT R216, R216, 0xffff, RZ, 0xc0, !PT ;  /* 0x0000ffffd8d87812 */ /* 0x000fe400078ec0ff */
[----:B------:R-:W-:Y:S02]  /*bbe0*/  LOP3.LUT R27, R152, 0xffff, RZ, 0xc0, !PT ;  /* 0x0000ffff981b7812 */ /* 0x000fe400078ec0ff */
[----:B------:R-:W-:Y:S02]  /*bbf0*/  LOP3.LUT R88, R88, 0xffff, RZ, 0xc0, !PT ;  /* 0x0000ffff58587812 */ /* 0x000fe400078ec0ff */
[----:B------:R-:W-:Y:S02]  /*bc00*/  LOP3.LUT R218, R218, 0xffff, RZ, 0xc0, !PT ;  /* 0x0000ffffdada7812 */ /* 0x000fe400078ec0ff */
[----:B------:R-:W-:-:S02]  /*bc10*/  LOP3.LUT R29, R154, 0xffff, RZ, 0xc0, !PT ;  /* 0x0000ffff9a1d7812 */ /* 0x000fc400078ec0ff */
[----:B------:R-:W-:Y:S02]  /*bc20*/  LOP3.LUT R122, R122, 0xffff, RZ, 0xc0, !PT ;  /* 0x0000ffff7a7a7812 */ /* 0x000fe400078ec0ff */
[----:B------:R-:W-:Y:S02]  /*bc30*/  F2FP.SATFINITE.E5M2.F32.PACK_AB_MERGE_C R3, R252, R3, RZ ;  /* 0x00000003fc03723e */ /* 0x000fe400048060ff */
[----:B------:R-:W4:Y:S01]  /*bc40*/  LDL.LU R252, [R1+0x80] ;  /* 0x0000800001fc7983 */ /* 0x000f220000300800 */
[----:B------:R-:W-:Y:S02]  /*bc50*/  LOP3.LUT R6, R6, 0xffff, RZ, 0xc0, !PT ;  /* 0x0000ffff06067812 */ /* 0x000fe400078ec0ff */
[----:B------:R-:W-:Y:S02]  /*bc60*/  LOP3.LUT R90, R90, 0xffff, RZ, 0xc0, !PT ;  /* 0x0000ffff5a5a7812 */ /* 0x000fe400078ec0ff */
[----:B------:R-:W-:Y:S02]  /*bc70*/  LOP3.LUT R4, R4, 0xffff, RZ, 0xc0, !PT ;  /* 0x0000ffff04047812 */ /* 0x000fe400078ec0ff */
[----:B------:R-:W-:-:S02]  /*bc80*/  LOP3.LUT R25, R188, 0xffff, RZ, 0xc0, !PT ;  /* 0x0000ffffbc197812 */ /* 0x000fc400078ec0ff */
[----:B------:R-:W-:Y:S02]  /*bc90*/  LOP3.LUT R124, R124, 0xffff, RZ, 0xc0, !PT ;  /* 0x0000ffff7c7c7812 */ /* 0x000fe400078ec0ff */
[----:B------:R-:W-:Y:S02]  /*bca0*/  F2FP.SATFINITE.E5M2.F32.PACK_AB_MERGE_C R34, R35, R34, RZ ;  /* 0x000000222322723e */ /* 0x000fe400048060ff */
[----:B------:R-:W-:Y:S02]  /*bcb0*/  PRMT R31, R216, 0x3340, R27 ;  /* 0x00003340d81f7816 */ /* 0x000fe4000000001b */
[----:B------:R-:W-:Y:S02]  /*bcc0*/  F2FP.SATFINITE.E5M2.F32.PACK_AB_MERGE_C R36, R37, R36, RZ ;  /* 0x000000242524723e */ /* 0x000fe400048060ff */
[----:B------:R-:W-:Y:S02]  /*bcd0*/  PRMT R152, R90, 0x3340, R1 ;  /* 0x000033405a987816 */ /* 0x000fe40000000001 */
[----:B------:R-:W-:-:S02]  /*bce0*/  PRMT R35, R218, 0x3340, R29 ;  /* 0x00003340da237816 */ /* 0x000fc4000000001d */
[----:B------:R-:W-:Y:S02]  /*bcf0*/  F2FP.SATFINITE.E5M2.F32.PACK_AB_MERGE_C R190, R191, R190, RZ ;  /* 0x000000bebfbe723e */ /* 0x000fe400048060ff */
[----:B------:R-:W-:Y:S02]  /*bd00*/  F2FP.SATFINITE.E5M2.F32.PACK_AB_MERGE_C R126, R127, R126, RZ ;  /* 0x0000007e7f7e723e */ /* 0x000fe400048060ff */
[----:B------:R-:W-:Y:S02]  /*bd10*/  F2FP.SATFINITE.E5M2.F32.PACK_AB_MERGE_C R0, R0, R250, RZ ;  /* 0x000000fa0000723e */ /* 0x000fe400048060ff */
[----:B------:R-:W-:Y:S02]  /*bd20*/  F2FP.SATFINITE.E5M2.F32.PACK_AB_MERGE_C R220, R221, R220, RZ ;  /* 0x000000dcdddc723e */ /* 0x000fe400048060ff */
[----:B------:R-:W-:Y:S02]  /*bd30*/  F2FP.SATFINITE.E5M2.F32.PACK_AB_MERGE_C R10, R10, R23, RZ ;  /* 0x000000170a0a723e */ /* 0x000fe400048060ff */
[----:B------:R-:W-:-:S02]  /*bd40*/  F2FP.SATFINITE.E5M2.F32.PACK_AB_MERGE_C R192, R193, R192, RZ ;  /* 0x000000c0c1c0723e */ /* 0x000fc400048060ff */
        /* <DEDUP_REMOVED lines=13> */
[----:B------:R-:W-:Y:S01]  /*be20*/  F2FP.SATFINITE.E5M2.F32.PACK_AB_MERGE_C R224, R225, R224, RZ ;  /* 0x000000e0e1e0723e */ /* 0x000fe200048060ff */
[----:B------:R-:W5:Y:S01]  /*be30*/  LDL.LU R251, [R1+0x84] ;  /* 0x0000840001fb7983 */ /* 0x000f620000300800 */
[----:B------:R-:W-:Y:S02]  /*be40*/  F2FP.SATFINITE.E5M2.F32.PACK_AB_MERGE_C R14, R14, R19, RZ ;  /* 0x000000130e0e723e */ /* 0x000fe400048060ff */
[----:B------:R-:W-:Y:S01]  /*be50*/  F2FP.SATFINITE.E5M2.F32.PACK_AB_MERGE_C R226, R227, R226, RZ ;  /* 0x000000e2e3e2723e */ /* 0x000fe200048060ff */
[----:B------:R-:W5:Y:S01]  /*be60*/  LDL.LU R250, [R1+0x90] ;  /* 0x0000900001fa7983 */ /* 0x000f620000300800 */
[----:B------:R-:W-:Y:S02]  /*be70*/  F2FP.SATFINITE.E5M2.F32.PACK_AB_MERGE_C R196, R197, R196, RZ ;  /* 0x000000c4c5c4723e */ /* 0x000fe400048060ff */
[----:B------:R-:W-:-:S02]  /*be80*/  F2FP.SATFINITE.E5M2.F32.PACK_AB_MERGE_C R160, R161, R160, RZ ;  /* 0x000000a0a1a0723e */ /* 0x000fc400048060ff */
[----:B------:R-:W-:Y:S02]  /*be90*/  F2FP.SATFINITE.E5M2.F32.PACK_AB_MERGE_C R15, R15, R18, RZ ;  /* 0x000000120f0f723e */ /* 0x000fe400048060ff */
[----:B------:R-:W-:Y:S02]  /*bea0*/  F2FP.SATFINITE.E5M2.F32.PACK_AB_MERGE_C R162, R163, R162, RZ ;  /* 0x000000a2a3a2723e */ /* 0x000fe400048060ff */
[----:B------:R-:W-:Y:S02]  /*beb0*/  F2FP.SATFINITE.E5M2.F32.PACK_AB_MERGE_C R132, R133, R132, RZ ;  /* 0x000000848584723e */ /* 0x000fe400048060ff */
[----:B------:R-:W-:Y:S02]  /*bec0*/  F2FP.SATFINITE.E5M2.F32.PACK_AB_MERGE_C R96, R97, R96, RZ ;  /* 0x000000606160723e */ /* 0x000fe400048060ff */
[----:B------:R-:W-:Y:S02]  /*bed0*/  F2FP.SATFINITE.E5M2.F32.PACK_AB_MERGE_C R16, R16, R17, RZ ;  /* 0x000000111010723e */ /* 0x000fe400048060ff */
[----:B------:R-:W0:Y:S01]  /*bee0*/  S2R R17, SR_TID.X ;  /* 0x0000000000117919 */ /* 0x000e220000002100 */
[----:B------:R-:W-:-:S02]  /*bef0*/  LOP3.LUT R21, R184, 0xffff, RZ, 0xc0, !PT ;  /* 0x0000ffffb8157812 */ /* 0x000fc400078ec0ff */
[--C-:B------:R-:W-:Y:S02]  /*bf00*/  PRMT R23, R120, 0x3340, R1.reuse ;  /* 0x0000334078177816 */ /* 0x100fe40000000001 */
[----:B------:R-:W-:Y:S02]  /*bf10*/  PRMT R154, R124, 0x3340, R1 ;  /* 0x000033407c9a7816 */ /* 0x000fe40000000001 */
[----:B------:R-:W-:Y:S02]  /*bf20*/  PRMT R37, R4, 0x3340, R25 ;  /* 0x0000334004257816 */ /* 0x000fe40000000019 */
        /* <DEDUP_REMOVED lines=9> */
[----:B------:R-:W-:Y:S01]  /*bfc0*/  F2FP.SATFINITE.E5M2.F32.PACK_AB_MERGE_C R228, R229, R228, RZ ;  /* 0x000000e4e5e4723e */ /* 0x000fe200048060ff */
[----:B------:R-:W5:Y:S01]  /*bfd0*/  LDL.LU R249, [R1+0x8c] ;  /* 0x00008c0001f97983 */ /* 0x000f620000300800 */
[----:B------:R-:W-:Y:S02]  /*bfe0*/  F2FP.SATFINITE.E5M2.F32.PACK_AB_MERGE_C R230, R231, R230, RZ ;  /* 0x000000e6e7e6723e */ /* 0x000fe400048060ff */
[----:B------:R-:W-:Y:S01]  /*bff0*/  F2FP.SATFINITE.E5M2.F32.PACK_AB_MERGE_C R198, R199, R198, RZ ;  /* 0x000000c6c7c6723e */ /* 0x000fe200048060ff */
[----:B0-----:R-:W-:Y:S01]  /*c000*/  IMAD.SHL.U32 R18, R17, 0x10, RZ ;  /* 0x0000001011127824 */ /* 0x001fe200078e00ff */
[----:B------:R-:W-:Y:S01]  /*c010*/  F2FP.SATFINITE.E5M2.F32.PACK_AB_MERGE_C R164, R165, R164, RZ ;  /* 0x000000a4a5a4723e */ /* 0x000fe200048060ff */
[----:B------:R-:W-:Y:S01]  /*c020*/  IMAD.SHL.U32 R19, R17, 0x40, RZ ;  /* 0x0000004011137824 */ /* 0x000fe200078e00ff */
[----:B------:R-:W-:Y:S02]  /*c030*/  F2FP.SATFINITE.E5M2.F32.PACK_AB_MERGE_C R166, R167, R166, RZ ;  /* 0x000000a6a7a6723e */ /* 0x000fe400048060ff */
[----:B------:R-:W-:-:S02]  /*c040*/  LOP3.LUT R18, R18, 0xf0, RZ, 0xc0, !PT ;  /* 0x000000f012127812 */ /* 0x000fc400078ec0ff */
[----:B------:R-:W-:Y:S02]  /*c050*/  LOP3.LUT R19, R19, 0x400, RZ, 0xc0, !PT ;  /* 0x0000040013137812 */ /* 0x000fe400078ec0ff */
[----:B------:R-:W-:Y:S02]  /*c060*/  F2FP.SATFINITE.E5M2.F32.PACK_AB_MERGE_C R134, R135, R134, RZ ;  /* 0x000000868786723e */ /* 0x000fe400048060ff */
[----:B------:R-:W-:Y:S02]  /*c070*/  IADD3 R19, R19, UR12, R18 ;  /* 0x0000000c13137c10 */ /* 0x000fe4000fffe012 */
[----:B------:R-:W-:Y:S02]  /*c080*/  LOP3.LUT R18, R8, 0xffff, RZ, 0xc0, !PT ;  /* 0x0000ffff08127812 */ /* 0x000fe400078ec0ff */
[----:B------:R-:W-:Y:S02]  /*c090*/  LOP3.LUT R22, R17, 0x60, RZ, 0xc0, !PT ;  /* 0x0000006011167812 */ /* 0x000fe400078ec0ff */
[----:B------:R-:W-:-:S02]  /*c0a0*/  PRMT R20, R18, 0x3340, R21 ;  /* 0x0000334012147816 */ /* 0x000fc40000000015 */
[----:B------:R-:W-:Y:S02]  /*c0b0*/  LOP3.LUT R190, R190, 0xffff, RZ, 0xc0, !PT ;  /* 0x0000ffffbebe7812 */ /* 0x000fe400078ec0ff */
[----:B------:R-:W-:Y:S02]  /*c0c0*/  LOP3.LUT R126, R126, 0xffff, RZ, 0xc0, !PT ;  /* 0x0000ffff7e7e7812 */ /* 0x000fe400078ec0ff */
[----:B------:R-:W-:Y:S02]  /*c0d0*/  LOP3.LUT R220, R220, 0xffff, RZ, 0xc0, !PT ;  /* 0x0000ffffdcdc7812 */ /* 0x000fe400078ec0ff */
[----:B------:R-:W-:Y:S02]  /*c0e0*/  LOP3.LUT R192, R192, 0xffff, RZ, 0xc0, !PT ;  /* 0x0000ffffc0c07812 */ /* 0x000fe400078ec0ff */
[----:B------:R-:W-:Y:S02]  /*c0f0*/  LOP3.LUT R45, R156, 0xffff, RZ, 0xc0, !PT ;  /* 0x0000ffff9c2d7812 */ /* 0x000fe400078ec0ff */
[----:B------:R-:W-:-:S02]  /*c100*/  LOP3.LUT R92, R92, 0xffff, RZ, 0xc0, !PT ;  /* 0x0000ffff5c5c7812 */ /* 0x000fc400078ec0ff */
[----:B------:R-:W-:Y:S02]  /*c110*/  LOP3.LUT R128, R128, 0xffff, RZ, 0xc0, !PT ;  /* 0x0000ffff80807812 */ /* 0x000fe400078ec0ff */
[----:B------:R-:W-:Y:S02]  /*c120*/  LOP3.LUT R222, R222, 0xffff, RZ, 0xc0, !PT ;  /* 0x0000ffffdede7812 */ /* 0x000fe400078ec0ff */
[----:B------:R-:W-:Y:S02]  /*c130*/  LOP3.LUT R94, R94, 0xffff, RZ, 0xc0, !PT ;  /* 0x0000ffff5e5e7812 */ /* 0x000fe400078ec0ff */
[----:B------:R-:W-:Y:S02]  /*c140*/  SHF.R.U32.HI R18, RZ, 0x8, R18 ;  /* 0x00000008ff127819 */ /* 0x000fe40000011612 */
[----:B------:R-:W-:Y:S02]  /*c150*/  SHF.R.U32.HI R21, RZ, 0x8, R21 ;  /* 0x00000008ff157819 */ /* 0x000fe40000011615 */
        /* <DEDUP_REMOVED lines=15> */
[----:B------:R-:W-:Y:S02]  /*c250*/  F2FP.SATFINITE.E5M2.F32.PACK_AB_MERGE_C R100, R101, R100, RZ ;  /* 0x000000646564723e */ /* 0x000fe400048060ff */
[----:B------:R-:W-:Y:S02]  /*c260*/  F2FP.SATFINITE.E5M2.F32.PACK_AB_MERGE_C R102, R103, R102, RZ ;  /* 0x000000666766723e */ /* 0x000fe400048060ff */
[----:B------:R-:W-:Y:S02]  /*c270*/  F2FP.SATFINITE.E5M2.F32.PACK_AB_MERGE_C R9, R9, R248, RZ ;  /* 0x000000f80909723e */ /* 0x000fe400048060ff */
[----:B------:R-:W-:Y:S01]  /*c280*/  F2FP.SATFINITE.E5M2.F32.PACK_AB_MERGE_C R200, R201, R200, RZ ;  /* 0x000000c8c9c8723e */ /* 0x000fe200048060ff */
[----:B------:R-:W5:Y:S01]  /*c290*/  LDL.LU R248, [R1+0x88] ;  /* 0x0000880001f87983 */ /* 0x000f620000300800 */
[----:B------:R-:W-:-:S02]  /*c2a0*/  F2FP.SATFINITE.E5M2.F32.PACK_AB_MERGE_C R48, R49, R48, RZ ;  /* 0x000000303130723e */ /* 0x000fc400048060ff */
[----:B------:R-:W-:Y:S02]  /*c2b0*/  F2FP.SATFINITE.E5M2.F32.PACK_AB_MERGE_C R50, R51, R50, RZ ;  /* 0x000000323332723e */ /* 0x000fe400048060ff */
[----:B------:R-:W-:Y:S02]  /*c2c0*/  F2FP.SATFINITE.E5M2.F32.PACK_AB_MERGE_C R84, R85, R84, RZ ;  /* 0x000000545554723e */ /* 0x000fe400048060ff */
[----:B------:R-:W-:Y:S02]  /*c2d0*/  F2FP.SATFINITE.E5M2.F32.PACK_AB_MERGE_C R86, R87, R86, RZ ;  /* 0x000000565756723e */ /* 0x000fe400048060ff */
[----:B------:R-:W-:Y:S02]  /*c2e0*/  PRMT R156, R132, 0x3340, R1 ;  /* 0x00003340849c7816 */ /* 0x000fe40000000001 */
[----:B------:R-:W-:Y:S02]  /*c2f0*/  PRMT R49, R224, 0x3340, R65 ;  /* 0x00003340e0317816 */ /* 0x000fe40000000041 */
[----:B------:R-:W-:-:S02]  /*c300*/  PRMT R51, R226, 0x3340, R67 ;  /* 0x00003340e2337816 */ /* 0x000fc40000000043 */
[----:B------:R-:W-:Y:S02]  /*c310*/  PRMT R3, R5, 0x3340, R196 ;  /* 0x0000334005037816 */ /* 0x000fe400000000c4 */
[----:B------:R-:W-:Y:S02]  /*c320*/  PRMT R18, R18, 0x3340, R21 ;  /* 0x0000334012127816 */ /* 0x000fe40000000015 */
[----:B------:R-:W-:Y:S02]  /*c330*/  F2FP.SATFINITE.E5M2.F32.PACK_AB_MERGE_C R202, R203, R202, RZ ;  /* 0x000000cacbca723e */ /* 0x000fe400048060ff */
[----:B------:R-:W-:Y:S02]  /*c340*/  F2FP.SATFINITE.E5M2.F32.PACK_AB_MERGE_C R138, R139, R138, RZ ;  /* 0x0000008a8b8a723e */ /* 0x000fe400048060ff */
[----:B------:R-:W-:Y:S02]  /*c350*/  F2FP.SATFINITE.E5M2.F32.PACK_AB_MERGE_C R82, R83, R82, RZ ;  /* 0x000000525352723e */ /* 0x000fe400048060ff */
        /* <DEDUP_REMOVED lines=9> */
[----:B------:R-:W-:Y:S02]  /*c3f0*/  SHF.R.U32.HI R218, RZ, 0x8, R218 ;  /* 0x00000008ffda7819 */ /* 0x000fe400000116da */
[----:B------:R-:W-:Y:S02]  /*c400*/  SHF.R.U32.HI R29, RZ, 0x8, R29 ;  /* 0x00000008ff1d7819 */ /* 0x000fe4000001161d */
[----:B--2---:R-:W-:Y:S02]  /*c410*/  F2FP.SATFINITE.E5M2.F32.PACK_AB_MERGE_C R52, R53, R52, RZ ;  /* 0x000000343534723e */ /* 0x004fe400048060ff */
[----:B------:R-:W-:-:S04]  /*c420*/  LOP3.LUT R53, R158, 0xffff, RZ, 0xc0, !PT ;  /* 0x0000ffff9e357812 */ /* 0x000fc800078ec0ff */
[----:B------:R-:W-:Y:S02]  /*c430*/  PRMT R39, R222, 0x3340, R53 ;  /* 0x00003340de277816 */ /* 0x000fe40000000035 */
[----:B------:R-:W-:Y:S02]  /*c440*/  F2FP.SATFINITE.E5M2.F32.PACK_AB_MERGE_C R232, R233, R232, RZ ;  /* 0x000000e8e9e8723e */ /* 0x000fe400048060ff */
[----:B------:R-:W-:Y:S02]  /*c450*/  F2FP.SATFINITE.E5M2.F32.PACK_AB_MERGE_C R234, R235, R234, RZ ;  /* 0x000000eaebea723e */ /* 0x000fe400048060ff */
[----:B------:R-:W-:Y:S02]  /*c460*/  F2FP.SATFINITE.E5M2.F32.PACK_AB_MERGE_C R204, R205, R204, RZ ;  /* 0x000000cccdcc723e */ /* 0x000fe400048060ff */
[----:B------:R-:W-:Y:S02]  /*c470*/  F2FP.SATFINITE.E5M2.F32.PACK_AB_MERGE_C R168, R169, R168, RZ ;  /* 0x000000a8a9a8723e */ /* 0x000fe400048060ff */
[----:B------:R-:W-:-:S02]  /*c480*/  F2FP.SATFINITE.E5M2.F32.PACK_AB_MERGE_C R170, R171, R170, RZ ;  /* 0x000000aaabaa723e */ /* 0x000fc400048060ff */
[----:B------:R-:W-:Y:S02]  /*c490*/  F2FP.SATFINITE.E5M2.F32.PACK_AB_MERGE_C R140, R141, R140, RZ ;  /* 0x0000008c8d8c723e */ /* 0x000fe400048060ff */
[----:B------:R-:W-:Y:S02]  /*c4a0*/  F2FP.SATFINITE.E5M2.F32.PACK_AB_MERGE_C R104, R105, R104, RZ ;  /* 0x000000686968723e */ /* 0x000fe400048060ff */
[----:B------:R-:W-:Y:S01]  /*c4b0*/  F2FP.SATFINITE.E5M2.F32.PACK_AB_MERGE_C R106, R107, R106, RZ ;  /* 0x0000006a6b6a723e */ /* 0x000fe200048060ff */
[----:B----4-:R-:W-:-:S05]  /*c4c0*/  VIADD R8, R252, 0x3f ;  /* 0x0000003ffc087836 */ /* 0x010fca0000000000 */
[----:B------:R-:W-:Y:S01]  /*c4d0*/  ISETP.GE.AND P0, PT, R8, UR27, PT ;  /* 0x0000001b08007c0c */ /* 0x000fe2000bf06270 */
[----:B------:R-:W-:Y:S01]  /*c4e0*/  IMAD R8, R22, 0x8, R19 ;  /* 0x0000000816087824 */ /* 0x000fe200078e0213 */
[----:B------:R-:W-:Y:S02]  /*c4f0*/  PRMT R19, R20, 0x5410, R23 ;  /* 0x0000541014137816 */ /* 0x000fe40000000017 */
[----:B------:R-:W-:Y:S02]  /*c500*/  LOP3.LUT R23, R186, 0xffff, RZ, 0xc0, !PT ;  /* 0x0000ffffba177812 */ /* 0x000fe400078ec0ff */
[--C-:B------:R-:W-:Y:S02]  /*c510*/  PRMT R22, R88, 0x3340, R1.reuse ;  /* 0x0000334058167816 */ /* 0x100fe40000000001 */
[----:B------:R-:W-:Y:S02]  /*c520*/  PRMT R20, R122, 0x3340, R1 ;  /* 0x000033407a147816 */ /* 0x000fe40000000001 */
[----:B------:R-:W-:-:S02]  /*c530*/  PRMT R33, R6, 0x3340, R23 ;  /* 0x0000334006217816 */ /* 0x000fc40000000017 */
[----:B------:R-:W-:Y:S02]  /*c540*/  PRMT R31, R31, 0x5410, R22 ;  /* 0x000054101f1f7816 */ /* 0x000fe40000000016 */
[----:B------:R-:W-:Y:S02]  /*c550*/  PRMT R33, R33, 0x5410, R20 ;  /* 0x0000541021217816 */ /* 0x000fe40000000014 */
[----:B------:R-:W-:Y:S02]  /*c560*/  PRMT R22, R35, 0x5410, R152 ;  /* 0x0000541023167816 */ /* 0x000fe40000000098 */
[----:B------:R-:W-:Y:S02]  /*c570*/  PRMT R20, R37, 0x5410, R154 ;  /* 0x0000541025147816 */ /* 0x000fe4000000009a */
[----:B------:R-:W-:Y:S02]  /*c580*/  LOP3.LUT R35, R2, 0xffff, RZ, 0xc0, !PT ;  /* 0x0000ffff02237812 */ /* 0x000fe400078ec0ff */
[----:B------:R-:W-:-:S02]  /*c590*/  LOP3.LUT R37, R0, 0xffff, RZ, 0xc0, !PT ;  /* 0x0000ffff00257812 */ /* 0x000fc400078ec0ff */
[--C-:B------:R-:W-:Y:S02]  /*c5a0*/  PRMT R0, R126, 0x3340, R1.reuse ;  /* 0x000033407e007816 */ /* 0x100fe40000000001 */
[----:B------:R-:W-:Y:S02]  /*c5b0*/  PRMT R43, R35, 0x3340, R190 ;  /* 0x00003340232b7816 */ /* 0x000fe400000000be */
[--C-:B------:R-:W-:Y:S02]  /*c5c0*/  PRMT R2, R92, 0x3340, R1.reuse ;  /* 0x000033405c027816 */ /* 0x100fe40000000001 */
[--C-:B------:R-:W-:Y:S02]  /*c5d0*/  PRMT R154, R128, 0x3340, R1.reuse ;  /* 0x00003340809a7816 */ /* 0x100fe40000000001 */
[----:B------:R-:W-:Y:S02]  /*c5e0*/  PRMT R47, R37, 0x3340, R192 ;  /* 0x00003340252f7816 */ /* 0x000fe400000000c0 */
[----:B------:R-:W-:-:S02]  /*c5f0*/  PRMT R152, R94, 0x3340, R1 ;  /* 0x000033405e987816 */ /* 0x000fc40000000001 */
[----:B------:R-:W-:Y:S02]  /*c600*/  PRMT R43, R43, 0x5410, R0 ;  /* 0x000054102b2b7816 */ /* 0x000fe40000000000 */
[----:B------:R-:W-:Y:S02]  /*c610*/  SHF.R.U32.HI R6, RZ, 0x8, R6 ;  /* 0x00000008ff067819 */ /* 0x000fe40000011606 */
[----:B------:R-:W-:Y:S02]  /*c620*/  SHF.R.U32.HI R23, RZ, 0x8, R23 ;  /* 0x00000008ff177819 */ /* 0x000fe40000011617 */
[----:B------:R-:W-:Y:S02]  /*c630*/  PRMT R41, R41, 0x5410, R2 ;  /* 0x0000541029297816 */ /* 0x000fe40000000002 */
[----:B------:R-:W-:Y:S02]  /*c640*/  PRMT R0, R47, 0x5410, R154 ;  /* 0x000054102f007816 */ /* 0x000fe4000000009a */
[----:B------:R-:W-:-:S02]  /*c650*/  PRMT R39, R39, 0x5410, R152 ;  /* 0x0000541027277816 */ /* 0x000fc40000000098 */
[--C-:B------:R-:W-:Y:S02]  /*c660*/  PRMT R2, R130, 0x3340, R1.reuse ;  /* 0x0000334082027816 */ /* 0x100fe40000000001 */
[----:B------:R-:W-:Y:S02]  /*c670*/  PRMT R47, R59, 0x3340, R194 ;  /* 0x000033403b2f7816 */ /* 0x000fe400000000c2 */
[--C-:B------:R-:W-:Y:S02]  /*c680*/  PRMT R152, R96, 0x3340, R1.reuse ;  /* 0x0000334060987816 */ /* 0x100fe40000000001 */
[----:B------:R-:W-:Y:S02]  /*c690*/  PRMT R154, R98, 0x3340, R1 ;  /* 0x00003340629a7816 */ /* 0x000fe40000000001 */
[----:B------:R-:W-:Y:S02]  /*c6a0*/  LOP3.LUT R21, R23, 0xffff, RZ, 0xc0, !PT ;  /* 0x0000ffff17157812 */ /* 0x000fe400078ec0ff */
[----:B------:R-:W-:-:S02]  /*c6b0*/  LOP3.LUT R6, R6, 0xffff, RZ, 0xc0, !PT ;  /* 0x0000ffff06067812 */ /* 0x000fc400078ec0ff */
[----:B------:R-:W-:Y:S02]  /*c6c0*/  LOP3.LUT R83, R9, 0xffff, RZ, 0xc0, !PT ;  /* 0x0000ffff09537812 */ /* 0x000fe400078ec0ff */
[----:B------:R-:W-:Y:S02]  /*c6d0*/  LOP3.LUT R200, R200, 0xffff, RZ, 0xc0, !PT ;  /* 0x0000ffffc8c87812 */ /* 0x000fe400078ec0ff */
[----:B------:R-:W-:Y:S02]  /*c6e0*/  SHF.R.U32.HI R4, RZ, 0x8, R4 ;  /* 0x00000008ff047819 */ /* 0x000fe40000011604 */
[----:B------:R-:W-:Y:S02]  /*c6f0*/  SHF.R.U32.HI R25, RZ, 0x8, R25 ;  /* 0x00000008ff197819 */ /* 0x000fe40000011619 */
[----:B------:R-:W-:Y:S02]  /*c700*/  PRMT R47, R47, 0x5410, R2 ;  /* 0x000054102f2f7816 */ /* 0x000fe40000000002 */
[----:B------:R-:W-:-:S02]  /*c710*/  F2FP.SATFINITE.E5M2.F32.PACK_AB_MERGE_C R56, R57, R56, RZ ;  /* 0x000000383938723e */ /* 0x000fc400048060ff */
[----:B---3--:R-:W-:Y:S02]  /*c720*/  F2FP.SATFINITE.E5M2.F32.PACK_AB_MERGE_C R54, R55, R54, RZ ;  /* 0x000000363736723e */ /* 0x008fe400048060ff */
[----:B------:R-:W-:Y:S02]  /*c730*/  PRMT R49, R49, 0x5410, R152 ;  /* 0x0000541031317816 */ /* 0x000fe40000000098 */
[----:B------:R-:W-:Y:S02]  /*c740*/  PRMT R51, R51, 0x5410, R154 ;  /* 0x0000541033337816 */ /* 0x000fe4000000009a */
[----:B------:R-:W-:Y:S02]  /*c750*/  PRMT R2, R3, 0x5410, R156 ;  /* 0x0000541003027816 */ /* 0x000fe4000000009c */
[----:B------:R-:W-:Y:S02]  /*c760*/  F2FP.SATFINITE.E5M2.F32.PACK_AB_MERGE_C R118, R119, R118, RZ ;  /* 0x000000767776723e */ /* 0x000fe400048060ff */
[----:B------:R-:W-:-:S02]  /*c770*/  PRMT R152, R134, 0x3340, R1 ;  /* 0x0000334086987816 */ /* 0x000fc40000000001 */
[--C-:B------:R-:W-:Y:S02]  /*c780*/  PRMT R154, R100, 0x3340, R1.reuse ;  /* 0x00003340649a7816 */ /* 0x100fe40000000001 */
[----:B------:R-:W-:Y:S02]  /*c790*/  PRMT R156, R102, 0x3340, R1 ;  /* 0x00003340669c7816 */ /* 0x000fe40000000001 */
[----:B------:R-:W-:Y:S02]  /*c7a0*/  PRMT R9, R7, 0x3340, R198 ;  /* 0x0000334007097816 */ /* 0x000fe400000000c6 */
[----:B------:R-:W-:Y:S02]  /*c7b0*/  PRMT R57, R228, 0x3340, R85 ;  /* 0x00003340e4397816 */ /* 0x000fe40000000055 */
[----:B------:R-:W-:Y:S02]  /*c7c0*/  PRMT R55, R230, 0x3340, R87 ;  /* 0x00003340e6377816 */ /* 0x000fe40000000057 */
[----:B------:R-:W-:-:S02]  /*c7d0*/  LOP3.LUT R89, R10, 0xffff, RZ, 0xc0, !PT ;  /* 0x0000ffff0a597812 */ /* 0x000fc400078ec0ff */
[----:B------:R-:W-:Y:S02]  /*c7e0*/  LOP3.LUT R202, R202, 0xffff, RZ, 0xc0, !PT ;  /* 0x0000ffffcaca7812 */ /* 0x000fe400078ec0ff */
[----:B------:R-:W-:Y:S02]  /*c7f0*/  LOP3.LUT R138, R138, 0xffff, RZ, 0xc0, !PT ;  /* 0x0000ffff8a8a7812 */ /* 0x000fe400078ec0ff */
[----:B------:R-:W-:Y:S02]  /*c800*/  PRMT R21, R6, 0x3340, R21 ;  /* 0x0000334006157816 */ /* 0x000fe40000000015 */
        /* <DEDUP_REMOVED lines=14> */
[----:B------:R-:W-:-:S02]  /*c8f0*/  SHF.R.U32.HI R222, RZ, 0x8, R222 ;  /* 0x00000008ffde7819 */ /* 0x000fc400000116de */
[----:B------:R-:W-:Y:S02]  /*c900*/  SHF.R.U32.HI R53, RZ, 0x8, R53 ;  /* 0x00000008ff357819 */ /* 0x000fe40000011635 */
[----:B------:R-:W-:Y:S02]  /*c910*/  SHF.R.U32.HI R5, RZ, 0x8, R5 ;  /* 0x00000008ff057819 */ /* 0x000fe40000011605 */
[----:B------:R-:W-:Y:S02]  /*c920*/  SHF.R.U32.HI R230, RZ, 0x8, R230 ;  /* 0x00000008ffe67819 */ /* 0x000fe400000116e6 */
[----:B------:R-:W-:Y:S02]  /*c930*/  SHF.R.U32.HI R87, RZ, 0x8, R87 ;  /* 0x00000008ff577819 */ /* 0x000fe40000011657 */
[----:B------:R-:W-:Y:S02]  /*c940*/  F2FP.SATFINITE.E5M2.F32.PACK_AB_MERGE_C R236, R237, R236, RZ ;  /* 0x000000ecedec723e */ /* 0x000fe400048060ff */
[----:B------:R-:W-:-:S02]  /*c950*/  F2FP.SATFINITE.E5M2.F32.PACK_AB_MERGE_C R206, R207, R206, RZ ;  /* 0x000000cecfce723e */ /* 0x000fc400048060ff */
[----:B------:R-:W-:Y:S02]  /*c960*/  F2FP.SATFINITE.E5M2.F32.PACK_AB_MERGE_C R172, R173, R172, RZ ;  /* 0x000000acadac723e */ /* 0x000fe400048060ff */
[----:B------:R-:W-:Y:S02]  /*c970*/  F2FP.SATFINITE.E5M2.F32.PACK_AB_MERGE_C R142, R143, R142, RZ ;  /* 0x0000008e8f8e723e */ /* 0x000fe400048060ff */
[----:B------:R-:W-:Y:S02]  /*c980*/  F2FP.SATFINITE.E5M2.F32.PACK_AB_MERGE_C R108, R109, R108, RZ ;  /* 0x0000006c6d6c723e */ /* 0x000fe400048060ff */
[----:B------:R-:W-:Y:S02]  /*c990*/  F2FP.SATFINITE.E5M2.F32.PACK_AB_MERGE_C R110, R111, R110, RZ ;  /* 0x0000006e6f6e723e */ /* 0x000fe400048060ff */
[----:B------:R-:W-:Y:S02]  /*c9a0*/  SHF.R.U32.HI R37, RZ, 0x8, R37 ;  /* 0x00000008ff257819 */ /* 0x000fe40000011625 */
[----:B------:R-:W-:-:S02]  /*c9b0*/  SHF.R.U32.HI R192, RZ, 0x8, R192 ;  /* 0x00000008ffc07819 */ /* 0x000fc400000116c0 */
[----:B------:R-:W-:Y:S02]  /*c9c0*/  SHF.R.U32.HI R83, RZ, 0x8, R83 ;  /* 0x00000008ff537819 */ /* 0x000fe40000011653 */
[----:B------:R-:W-:Y:S02]  /*c9d0*/  SHF.R.U32.HI R200, RZ, 0x8, R200 ;  /* 0x00000008ffc87819 */ /* 0x000fe400000116c8 */
[----:B------:R-:W-:Y:S02]  /*c9e0*/  F2FP.SATFINITE.E5M2.F32.PACK_AB_MERGE_C R240, R241, R240, RZ ;  /* 0x000000f0f1f0723e */ /* 0x000fe400048060ff */
[----:B------:R-:W-:Y:S02]  /*c9f0*/  F2FP.SATFINITE.E5M2.F32.PACK_AB_MERGE_C R208, R209, R208, RZ ;  /* 0x000000d0d1d0723e */ /* 0x000fe400048060ff */
[----:B------:R-:W-:Y:S02]  /*ca00*/  F2FP.SATFINITE.E5M2.F32.PACK_AB_MERGE_C R176, R177, R176, RZ ;  /* 0x000000b0b1b0723e */ /* 0x000fe400048060ff */
        /* <DEDUP_REMOVED lines=9> */
[----:B------:R-:W-:Y:S02]  /*caa0*/  PRMT R25, R218, 0x3340, R29 ;  /* 0x00003340da197816 */ /* 0x000fe4000000001d */
[--C-:B------:R-:W-:Y:S02]  /*cab0*/  PRMT R152, R104, 0x3340, R1.reuse ;  /* 0x0000334068987816 */ /* 0x100fe40000000001 */
[--C-:B------:R-:W-:Y:S02]  /*cac0*/  PRMT R154, R106, 0x3340, R1.reuse ;  /* 0x000033406a9a7816 */ /* 0x100fe40000000001 */
[----:B------:R-:W-:-:S02]  /*cad0*/  PRMT R156, R140, 0x3340, R1 ;  /* 0x000033408c9c7816 */ /* 0x000fc40000000001 */
[----:B------:R-:W-:Y:S02]  /*cae0*/  PRMT R61, R232, 0x3340, R93 ;  /* 0x00003340e83d7816 */ /* 0x000fe4000000005d */
[----:B------:R-:W-:Y:S02]  /*caf0*/  PRMT R63, R234, 0x3340, R95 ;  /* 0x00003340ea3f7816 */ /* 0x000fe4000000005f */
        /* <DEDUP_REMOVED lines=20> */
[----:B------:R-:W-:Y:S02]  /*cc40*/  F2FP.SATFINITE.E5M2.F32.PACK_AB_MERGE_C R238, R239, R238, RZ ;  /* 0x000000eeefee723e */ /* 0x000fe400048060ff */
[----:B------:R-:W-:-:S02]  /*cc50*/  F2FP.SATFINITE.E5M2.F32.PACK_AB_MERGE_C R210, R211, R210, RZ ;  /* 0x000000d2d3d2723e */ /* 0x000fc400048060ff */
[----:B------:R-:W-:Y:S02]  /*cc60*/  F2FP.SATFINITE.E5M2.F32.PACK_AB_MERGE_C R174, R175, R174, RZ ;  /* 0x000000aeafae723e */ /* 0x000fe400048060ff */
[----:B------:R-:W-:Y:S02]  /*cc70*/  F2FP.SATFINITE.E5M2.F32.PACK_AB_MERGE_C R146, R147, R146, RZ ;  /* 0x000000929392723e */ /* 0x000fe400048060ff */
[----:B------:R-:W-:Y:S02]  /*cc80*/  F2FP.SATFINITE.E5M2.F32.PACK_AB_MERGE_C R112, R113, R112, RZ ;  /* 0x000000707170723e */ /* 0x000fe400048060ff */
[----:B------:R-:W-:Y:S02]  /*cc90*/  LOP3.LUT R99, R13, 0xffff, RZ, 0xc0, !PT ;  /* 0x0000ffff0d637812 */ /* 0x000fe400078ec0ff */
[----:B------:R-:W-:Y:S02]  /*cca0*/  LOP3.LUT R208, R208, 0xffff, RZ, 0xc0, !PT ;  /* 0x0000ffffd0d07812 */ /* 0x000fe400078ec0ff */
[----:B------:R-:W-:-:S02]  /*ccb0*/  LOP3.LUT R144, R144, 0xffff, RZ, 0xc0, !PT ;  /* 0x0000ffff90907812 */ /* 0x000fc400078ec0ff */
[----:B------:R-:W-:Y:S02]  /*ccc0*/  LOP3.LUT R240, R240, 0xffff, RZ, 0xc0, !PT ;  /* 0x0000fffff0f07812 */ /* 0x000fe400078ec0ff */
[----:B------:R-:W-:Y:S02]  /*ccd0*/  LOP3.LUT R109, R176, 0xffff, RZ, 0xc0, !PT ;  /* 0x0000ffffb06d7812 */ /* 0x000fe400078ec0ff */
[----:B------:R-:W-:Y:S02]  /*cce0*/  SHF.R.U32.HI R196, RZ, 0x8, R196 ;  /* 0x00000008ffc47819 */ /* 0x000fe400000116c4 */
[----:B------:R-:W-:Y:S02]  /*ccf0*/  SHF.R.U32.HI R91, RZ, 0x8, R91 ;  /* 0x00000008ff5b7819 */ /* 0x000fe4000001165b */
[----:B------:R-:W-:Y:S02]  /*cd00*/  SHF.R.U32.HI R204, RZ, 0x8, R204 ;  /* 0x00000008ffcc7819 */ /* 0x000fe400000116cc */
        /* <DEDUP_REMOVED lines=10> */
[----:B------:R-:W-:Y:S02]  /*cdb0*/  F2FP.SATFINITE.E5M2.F32.PACK_AB_MERGE_C R72, R73, R72, RZ ;  /* 0x000000484948723e */ /* 0x000fe400048060ff */
[--C-:B------:R-:W-:Y:S02]  /*cdc0*/  PRMT R12, R142, 0x3340, R1.reuse ;  /* 0x000033408e0c7816 */ /* 0x100fe40000000001 */
[----:B------:R-:W-:-:S02]  /*cdd0*/  PRMT R152, R108, 0x3340, R1 ;  /* 0x000033406c987816 */ /* 0x000fc40000000001 */
[----:B------:R-:W-:Y:S02]  /*cde0*/  PRMT R154, R110, 0x3340, R1 ;  /* 0x000033406e9a7816 */ /* 0x000fe40000000001 */
[----:B------:R-:W-:Y:S02]  /*cdf0*/  PRMT R13, R97, 0x3340, R206 ;  /* 0x00003340610d7816 */ /* 0x000fe400000000ce */
[----:B------:R-:W-:Y:S02]  /*ce00*/  PRMT R69, R236, 0x3340, R101 ;  /* 0x00003340ec457816 */ /* 0x000fe40000000065 */
[----:B------:R-:W-:Y:S02]  /*ce10*/  LOP3.LUT R107, R15, 0xffff, RZ, 0xc0, !PT ;  /* 0x0000ffff0f6b7812 */ /* 0x000fe400078ec0ff */
[----:B------:R-:W-:Y:S02]  /*ce20*/  PRMT R53, R119, 0x3340, R192 ;  /* 0x0000334077357816 */ /* 0x000fe400000000c0 */
[----:B------:R-:W-:-:S02]  /*ce30*/  PRMT R87, R5, 0x3340, R200 ;  /* 0x0000334005577816 */ /* 0x000fc400000000c8 */
[----:B------:R-:W-:Y:S02]  /*ce40*/  LOP3.LUT R95, R95, 0xffff, RZ, 0xc0, !PT ;  /* 0x0000ffff5f5f7812 */ /* 0x000fe400078ec0ff */
[----:B------:R-:W-:Y:S02]  /*ce50*/  LOP3.LUT R234, R234, 0xffff, RZ, 0xc0, !PT ;  /* 0x0000ffffeaea7812 */ /* 0x000fe400078ec0ff */
[----:B------:R-:W-:Y:S02]  /*ce60*/  LOP3.LUT R238, R238, 0xffff, RZ, 0xc0, !PT ;  /* 0x0000ffffeeee7812 */ /* 0x000fe400078ec0ff */
        /* <DEDUP_REMOVED lines=8> */
[----:B------:R-:W-:-:S02]  /*cef0*/  LOP3.LUT R119, R196, 0xffff, RZ, 0xc0, !PT ;  /* 0x0000ffffc4777812 */ /* 0x000fc400078ec0ff */
[----:B------:R-:W-:Y:S02]  /*cf00*/  LOP3.LUT R204, R204, 0xffff, RZ, 0xc0, !PT ;  /* 0x0000ffffcccc7812 */ /* 0x000fe400078ec0ff */
[----:B------:R-:W-:Y:S02]  /*cf10*/  LOP3.LUT R5, R91, 0xffff, RZ, 0xc0, !PT ;  /* 0x0000ffff5b057812 */ /* 0x000fe400078ec0ff */
[----:B------:R-:W-:Y:S02]  /*cf20*/  SHF.R.U32.HI R110, RZ, 0x8, R110 ;  /* 0x00000008ff6e7819 */ /* 0x000fe4000001166e */
[----:B------:R-:W-:Y:S02]  /*cf30*/  F2FP.SATFINITE.E5M2.F32.PACK_AB_MERGE_C R114, R115, R114, RZ ;  /* 0x000000727372723e */ /* 0x000fe400048060ff */
        /* <DEDUP_REMOVED lines=14> */
[----:B------:R-:W-:Y:S02]  /*d020*/  F2FP.SATFINITE.E5M2.F32.PACK_AB_MERGE_C R76, R77, R76, RZ ;  /* 0x0000004c4d4c723e */ /* 0x000fe400048060ff */
[----:B------:R-:W-:Y:S02]  /*d030*/  PRMT R71, R238, 0x3340, R103 ;  /* 0x00003340ee477816 */ /* 0x000fe40000000067 */
[----:B------:R-:W-:Y:S02]  /*d040*/  PRMT R12, R73, 0x5410, R156 ;  /* 0x00005410490c7816 */ /* 0x000fe4000000009c */
[--C-:B------:R-:W-:Y:S02]  /*d050*/  PRMT R14, R146, 0x3340, R1.reuse ;  /* 0x00003340920e7816 */ /* 0x100fe40000000001 */
[----:B------:R-:W-:Y:S02]  /*d060*/  PRMT R152, R112, 0x3340, R1 ;  /* 0x0000334070987816 */ /* 0x000fe40000000001 */
[----:B------:R-:W-:-:S02]  /*d070*/  PRMT R75, R105, 0x3340, R210 ;  /* 0x00003340694b7816 */ /* 0x000fc400000000d2 */
[----:B------:R-:W-:Y:S02]  /*d080*/  PRMT R119, R4, 0x3340, R119 ;  /* 0x0000334004777816 */ /* 0x000fe40000000077 */
[----:B------:R-:W-:Y:S02]  /*d090*/  PRMT R95, R5, 0x3340, R204 ;  /* 0x00003340055f7816 */ /* 0x000fe400000000cc */
[----:B------:R-:W-:Y:S02]  /*d0a0*/  LOP3.LUT R110, R110, 0xffff, RZ, 0xc0, !PT ;  /* 0x0000ffff6e6e7812 */ /* 0x000fe400078ec0ff */
[----:B------:R-:W-:Y:S02]  /*d0b0*/  LOP3.LUT R114, R114, 0xffff, RZ, 0xc0, !PT ;  /* 0x0000ffff72727812 */ /* 0x000fe400078ec0ff */
[----:B------:R-:W-:Y:S02]  /*d0c0*/  PRMT R156, R148, 0x3340, R1 ;  /* 0x00003340949c7816 */ /* 0x000fe40000000001 */
[----:B------:R-:W-:-:S02]  /*d0d0*/  PRMT R73, R242, 0x3340, R111 ;  /* 0x00003340f2497816 */ /* 0x000fc4000000006f */
[----:B------:R-:W-:Y:S02]  /*d0e0*/  PRMT R77, R107, 0x3340, R212 ;  /* 0x000033406b4d7816 */ /* 0x000fe400000000d4 */
[----:B------:R-:W-:Y:S02]  /*d0f0*/  LOP3.LUT R4, R109, 0xffff, RZ, 0xc0, !PT ;  /* 0x0000ffff6d047812 */ /* 0x000fe400078ec0ff */
[----:B------:R-:W-:Y:S02]  /*d100*/  LOP3.LUT R5, R240, 0xffff, RZ, 0xc0, !PT ;  /* 0x0000fffff0057812 */ /* 0x000fe400078ec0ff */
[----:B------:R-:W-:Y:S02]  /*d110*/  SHF.R.U32.HI R112, RZ, 0x8, R112 ;  /* 0x00000008ff707819 */ /* 0x000fe40000011670 */
[----:B------:R-:W-:Y:S02]  /*d120*/  LOP3.LUT R16, R16, 0xffff, RZ, 0xc0, !PT ;  /* 0x0000ffff10107812 */ /* 0x000fe400078ec0ff */
[----:B------:R-:W-:-:S02]  /*d130*/  LOP3.LUT R244, R244, 0xffff, RZ, 0xc0, !PT ;  /* 0x0000fffff4f47812 */ /* 0x000fc400078ec0ff */
[----:B------:R-:W-:Y:S02]  /*d140*/  LOP3.LUT R113, R214, 0xffff, RZ, 0xc0, !PT ;  /* 0x0000ffffd6717812 */ /* 0x000fe400078ec0ff */
[----:B------:R-:W-:Y:S02]  /*d150*/  LOP3.LUT R115, R180, 0xffff, RZ, 0xc0, !PT ;  /* 0x0000ffffb4737812 */ /* 0x000fe400078ec0ff */
[----:B------:R-:W-:Y:S02]  /*d160*/  SHF.R.U32.HI R7, RZ, 0x8, R7 ;  /* 0x00000008ff077819 */ /* 0x000fe40000011607 */
[----:B------:R-:W-:Y:S02]  /*d170*/  SHF.R.U32.HI R198, RZ, 0x8, R198 ;  /* 0x00000008ffc67819 */ /* 0x000fe400000116c6 */
[----:B------:R-:W-:Y:S02]  /*d180*/  SHF.R.U32.HI R242, RZ, 0x8, R242 ;  /* 0x00000008fff27819 */ /* 0x000fe400000116f2 */
[----:B------:R-:W-:-:S02]  /*d190*/  SHF.R.U32.HI R111, RZ, 0x8, R111 ;  /* 0x00000008ff6f7819 */ /* 0x000fc4000001166f */
[----:B------:R-:W-:Y:S02]  /*d1a0*/  SHF.R.U32.HI R99, RZ, 0x8, R99 ;  /* 0x00000008ff637819 */ /* 0x000fe40000011663 */
[----:B------:R-:W-:Y:S02]  /*d1b0*/  SHF.R.U32.HI R208, RZ, 0x8, R208 ;  /* 0x00000008ffd07819 */ /* 0x000fe400000116d0 */
[----:B------:R-:W-:Y:S02]  /*d1c0*/  PRMT R71, R71, 0x5410, R154 ;  /* 0x0000541047477816 */ /* 0x000fe4000000009a */
[----:B------:R-:W-:Y:S02]  /*d1d0*/  PRMT R75, R75, 0x5410, R14 ;  /* 0x000054104b4b7816 */ /* 0x000fe4000000000e */
[----:B------:R-:W-:Y:S02]  /*d1e0*/  PRMT R123, R110, 0x3340, R1 ;  /* 0x000033406e7b7816 */ /* 0x000fe40000000001 */
[----:B------:R-:W-:-:S02]  /*d1f0*/  F2FP.SATFINITE.E5M2.F32.PACK_AB_MERGE_C R78, R79, R78, RZ ;  /* 0x0000004e4f4e723e */ /* 0x000fc400048060ff */
[----:B------:R-:W-:Y:S02]  /*d200*/  PRMT R154, R114, 0x3340, R1 ;  /* 0x00003340729a7816 */ /* 0x000fe40000000001 */
[----:B------:R-:W-:Y:S02]  /*d210*/  PRMT R14, R77, 0x5410, R156 ;  /* 0x000054104d0e7816 */ /* 0x000fe4000000009c */
[----:B------:R-:W-:Y:S02]  /*d220*/  SHF.R.U32.HI R85, RZ, 0x8, R85 ;  /* 0x00000008ff557819 */ /* 0x000fe40000011655 */
[----:B------:R-:W-:Y:S02]  /*d230*/  PRMT R110, R5, 0x3340, R4 ;  /* 0x00003340056e7816 */ /* 0x000fe40000000004 */
[----:B------:R-:W-:Y:S02]  /*d240*/  LOP3.LUT R112, R112, 0xffff, RZ, 0xc0, !PT ;  /* 0x0000ffff70707812 */ /* 0x000fe400078ec0ff */
        /* <DEDUP_REMOVED lines=13> */
[----:B------:R-:W-:Y:S02]  /*d320*/  LOP3.LUT R121, R85, 0xffff, RZ, 0xc0, !PT ;  /* 0x0000ffff55797812 */ /* 0x000fe400078ec0ff */
        /* <DEDUP_REMOVED lines=13> */
[----:B------:R-:W-:Y:S02]  /*d400*/  PRMT R127, R114, 0x3340, R1 ;  /* 0x00003340727f7816 */ /* 0x000fe40000000001 */
[----:B------:R-:W-:Y:S02]  /*d410*/  PRMT R16, R5, 0x3340, R4 ;  /* 0x0000334005107816 */ /* 0x000fe40000000004 */
[----:B------:R-:W-:Y:S02]  /*d420*/  PRMT R114, R7, 0x3340, R6 ;  /* 0x0000334007727816 */ /* 0x000fe40000000006 */
[----:B------:R-:W-:-:S02]  /*d430*/  PRMT R4, R19, 0x4210, R56 ;  /* 0x0000421013047816 */ /* 0x000fc40000000038 */
[----:B------:R-:W-:Y:S02]  /*d440*/  PRMT R5, R33, 0x4210, R58 ;  /* 0x0000421021057816 */ /* 0x000fe4000000003a */
[----:B------:R-:W-:Y:S02]  /*d450*/  PRMT R6, R31, 0x4210, R24 ;  /* 0x000042101f067816 */ /* 0x000fe40000000018 */
[----:B------:R-:W-:Y:S01]  /*d460*/  PRMT R7, R22, 0x4210, R99 ;  /* 0x0000421016077816 */ /* 0x000fe20000000063 */
[----:B------:R-:W-:Y:S01]  /*d470*/  BAR.SYNC.DEFER_BLOCKING 0x0 ;  /* 0x0000000000007b1d */ /* 0x000fe20000010000 */
[----:B------:R-:W-:Y:S02]  /*d480*/  SHF.R.U32.HI R120, RZ, 0x8, R120 ;  /* 0x00000008ff787819 */ /* 0x000fe40000011678 */
[----:B------:R-:W-:Y:S02]  /*d490*/  SHF.R.U32.HI R122, RZ, 0x8, R122 ;  /* 0x00000008ff7a7819 */ /* 0x000fe4000001167a */
[----:B------:R-:W-:-:S02]  /*d4a0*/  F2FP.SATFINITE.E5M2.F32.PACK_AB_MERGE_C R136, R137, R136, RZ ;  /* 0x000000888988723e */ /* 0x000fc400048060ff */
[----:B------:R-:W-:Y:S02]  /*d4b0*/  LOP3.LUT R120, R120, 0xffff, RZ, 0xc0, !PT ;  /* 0x0000ffff78787812 */ /* 0x000fe400078ec0ff */
[----:B------:R-:W-:Y:S02]  /*d4c0*/  F2FP.SATFINITE.E5M2.F32.PACK_AB_MERGE_C R116, R117, R116, RZ ;  /* 0x000000747574723e */ /* 0x000fe400048060ff */
[----:B------:R-:W-:Y:S02]  /*d4d0*/  LOP3.LUT R122, R122, 0xffff, RZ, 0xc0, !PT ;  /* 0x0000ffff7a7a7812 */ /* 0x000fe400078ec0ff */
[----:B------:R-:W-:Y:S02]  /*d4e0*/  F2FP.SATFINITE.E5M2.F32.PACK_AB_MERGE_C R150, R151, R150, RZ ;  /* 0x000000969796723e */ /* 0x000fe400048060ff */
[----:B------:R-:W-:Y:S02]  /*d4f0*/  SHF.R.U32.HI R124, RZ, 0x8, R124 ;  /* 0x00000008ff7c7819 */ /* 0x000fe4000001167c */
[----:B------:R-:W-:-:S02]  /*d500*/  SHF.R.U32.HI R102, RZ, 0x8, R102 ;  /* 0x00000008ff667819 */ /* 0x000fc40000011666 */
[----:B------:R-:W-:Y:S01]  /*d510*/  LOP3.LUT R136, R136, 0xffff, RZ, 0xc0, !PT ;  /* 0x0000ffff88887812 */ /* 0x000fe200078ec0ff */
[----:B------:R0:W-:Y:S01]  /*d520*/  STSM.16.M88.4 [R8], R4 ;  /* 0x0000000408007844 */ /* 0x0001e20000000200 */
[----:B------:R-:W-:Y:S02]  /*d530*/  SHF.R.U32.HI R126, RZ, 0x8, R126 ;  /* 0x00000008ff7e7819 */ /* 0x000fe4000001167e */
[--C-:B------:R-:W-:Y:S02]  /*d540*/  PRMT R23, R120, 0x3340, R1.reuse ;  /* 0x0000334078177816 */ /* 0x100fe40000000001 */
[----:B------:R-:W-:Y:S02]  /*d550*/  SHF.R.U32.HI R128, RZ, 0x8, R128 ;  /* 0x00000008ff807819 */ /* 0x000fe40000011680 */
[----:B------:R-:W-:Y:S02]  /*d560*/  LOP3.LUT R116, R116, 0xffff, RZ, 0xc0, !PT ;  /* 0x0000ffff74747812 */ /* 0x000fe400078ec0ff */
[----:B------:R-:W-:-:S02]  /*d570*/  PRMT R120, R122, 0x3340, R1 ;  /* 0x000033407a787816 */ /* 0x000fc40000000001 */
[----:B------:R-:W-:Y:S02]  /*d580*/  SHF.R.U32.HI R130, RZ, 0x8, R130 ;  /* 0x00000008ff827819 */ /* 0x000fe40000011682 */
[----:B------:R-:W-:Y:S02]  /*d590*/  SHF.R.U32.HI R107, RZ, 0x8, R107 ;  /* 0x00000008ff6b7819 */ /* 0x000fe4000001166b */
[----:B------:R-:W-:Y:S02]  /*d5a0*/  SHF.R.U32.HI R212, RZ, 0x8, R212 ;  /* 0x00000008ffd47819 */ /* 0x000fe400000116d4 */
[----:B------:R-:W-:Y:S02]  /*d5b0*/  LOP3.LUT R150, R150, 0xffff, RZ, 0xc0, !PT ;  /* 0x0000ffff96967812 */ /* 0x000fe400078ec0ff */
[----:B------:R-:W-:Y:S02]  /*d5c0*/  LOP3.LUT R122, R124, 0xffff, RZ, 0xc0, !PT ;  /* 0x0000ffff7c7a7812 */ /* 0x000fe400078ec0ff */
[----:B------:R-:W-:-:S02]  /*d5d0*/  SHF.R.U32.HI R132, RZ, 0x8, R132 ;  /* 0x00000008ff847819 */ /* 0x000fc40000011684 */
[----:B------:R-:W-:Y:S02]  /*d5e0*/  LOP3.LUT R102, R102, 0xffff, RZ, 0xc0, !PT ;  /* 0x0000ffff66667812 */ /* 0x000fe400078ec0ff */
[----:B------:R-:W-:Y:S02]  /*d5f0*/  PRMT R158, R136, 0x3340, R1 ;  /* 0x00003340889e7816 */ /* 0x000fe40000000001 */
[----:B------:R-:W-:Y:S02]  /*d600*/  LOP3.LUT R124, R126, 0xffff, RZ, 0xc0, !PT ;  /* 0x0000ffff7e7c7812 */ /* 0x000fe400078ec0ff */
[----:B------:R-:W-:Y:S02]  /*d610*/  SHF.R.U32.HI R134, RZ, 0x8, R134 ;  /* 0x00000008ff867819 */ /* 0x000fe40000011686 */
[----:B------:R-:W-:Y:S02]  /*d620*/  PRMT R73, R73, 0x5410, R154 ;  /* 0x0000541049497816 */ /* 0x000fe4000000009a */
[----:B------:R-:W-:-:S02]  /*d630*/  LOP3.LUT R126, R128, 0xffff, RZ, 0xc0, !PT ;  /* 0x0000ffff807e7812 */ /* 0x000fc400078ec0ff */
[----:B------:R-:W-:Y:S02]  /*d640*/  SHF.R.U32.HI R136, RZ, 0x8, R136 ;  /* 0x00000008ff887819 */ /* 0x000fe40000011688 */
[----:B------:R-:W-:Y:S02]  /*d650*/  PRMT R15, R15, 0x5410, R152 ;  /* 0x000054100f0f7816 */ /* 0x000fe40000000098 */
[----:B------:R-:W-:Y:S02]  /*d660*/  PRMT R154, R116, 0x3340, R1 ;  /* 0x00003340749a7816 */ /* 0x000fe40000000001 */
[----:B------:R-:W-:Y:S02]  /*d670*/  LOP3.LUT R128, R130, 0xffff, RZ, 0xc0, !PT ;  /* 0x0000ffff82807812 */ /* 0x000fe400078ec0ff */
[----:B------:R-:W-:Y:S02]  /*d680*/  SHF.R.U32.HI R138, RZ, 0x8, R138 ;  /* 0x00000008ff8a7819 */ /* 0x000fe4000001168a */
[----:B------:R-:W-:-:S02]  /*d690*/  LOP3.LUT R212, R212, 0xffff, RZ, 0xc0, !PT ;  /* 0x0000ffffd4d47812 */ /* 0x000fc400078ec0ff */
[----:B------:R-:W-:Y:S02]  /*d6a0*/  LOP3.LUT R107, R107, 0xffff, RZ, 0xc0, !PT ;  /* 0x0000ffff6b6b7812 */ /* 0x000fe400078ec0ff */
[--C-:B------:R-:W-:Y:S02]  /*d6b0*/  PRMT R152, R150, 0x3340, R1.reuse ;  /* 0x0000334096987816 */ /* 0x100fe40000000001 */
[----:B------:R-:W-:Y:S02]  /*d6c0*/  LOP3.LUT R130, R132, 0xffff, RZ, 0xc0, !PT ;  /* 0x0000ffff84827812 */ /* 0x000fe400078ec0ff */
[----:B------:R-:W-:Y:S02]  /*d6d0*/  PRMT R102, R102, 0x3340, R1 ;  /* 0x0000334066667816 */ /* 0x000fe40000000001 */
[----:B------:R-:W-:Y:S02]  /*d6e0*/  SHF.R.U32.HI R140, RZ, 0x8, R140 ;  /* 0x00000008ff8c7819 */ /* 0x000fe4000001168c */
[----:B------:R-:W-:-:S02]  /*d6f0*/  SHF.R.U32.HI R116, RZ, 0x8, R116 ;  /* 0x00000008ff747819 */ /* 0x000fc40000011674 */
[----:B------:R-:W-:Y:S02]  /*d700*/  LOP3.LUT R132, R134, 0xffff, RZ, 0xc0, !PT ;  /* 0x0000ffff86847812 */ /* 0x000fe400078ec0ff */
[----:B------:R-:W-:Y:S02]  /*d710*/  SHF.R.U32.HI R150, RZ, 0x8, R150 ;  /* 0x00000008ff967819 */ /* 0x000fe40000011696 */
[----:B------:R-:W-:Y:S02]  /*d720*/  LOP3.LUT R134, R136, 0xffff, RZ, 0xc0, !PT ;  /* 0x0000ffff88867812 */ /* 0x000fe400078ec0ff */
[----:B------:R-:W-:Y:S02]  /*d730*/  LOP3.LUT R136, R138, 0xffff, RZ, 0xc0, !PT ;  /* 0x0000ffff8a887812 */ /* 0x000fe400078ec0ff */
[----:B------:R-:W-:Y:S02]  /*d740*/  SHF.R.U32.HI R105, RZ, 0x8, R105 ;  /* 0x00000008ff697819 */ /* 0x000fe40000011669 */
[----:B------:R-:W-:-:S02]  /*d750*/  SHF.R.U32.HI R210, RZ, 0x8, R210 ;  /* 0x00000008ffd27819 */ /* 0x000fc400000116d2 */
[----:B------:R-:W-:Y:S02]  /*d760*/  PRMT R212, R107, 0x3340, R212 ;  /* 0x000033406bd47816 */ /* 0x000fe400000000d4 */
[----:B------:R-:W-:Y:S02]  /*d770*/  LOP3.LUT R138, R140, 0xffff, RZ, 0xc0, !PT ;  /* 0x0000ffff8c8a7812 */ /* 0x000fe400078ec0ff */
[----:B------:R-:W-:Y:S02]  /*d780*/  LOP3.LUT R116, R116, 0xffff, RZ, 0xc0, !PT ;  /* 0x0000ffff74747812 */ /* 0x000fe400078ec0ff */
[----:B------:R-:W-:Y:S02]  /*d790*/  PRMT R107, R83, 0x5410, R102 ;  /* 0x00005410536b7816 */ /* 0x000fe40000000066 */
[----:B------:R-:W-:Y:S02]  /*d7a0*/  LOP3.LUT R150, R150, 0xffff, RZ, 0xc0, !PT ;  /* 0x0000ffff96967812 */ /* 0x000fe400078ec0ff */
[----:B------:R-:W-:-:S02]  /*d7b0*/  LOP3.LUT R83, R17, 0x7f, RZ, 0xc0, !PT ;  /* 0x0000007f11537812 */ /* 0x000fc400078ec0ff */
[----:B------:R-:W-:Y:S02]  /*d7c0*/  LOP3.LUT R210, R210, 0xffff, RZ, 0xc0, !PT ;  /* 0x0000ffffd2d27812 */ /* 0x000fe400078ec0ff */
[----:B------:R-:W-:Y:S02]  /*d7d0*/  LOP3.LUT R105, R105, 0xffff, RZ, 0xc0, !PT ;  /* 0x0000ffff69697812 */ /* 0x000fe400078ec0ff */
[--C-:B------:R-:W-:Y:S02]  /*d7e0*/  PRMT R132, R132, 0x3340, R1.reuse ;  /* 0x0000334084847816 */ /* 0x100fe40000000001 */
[--C-:B------:R-:W-:Y:S02]  /*d7f0*/  PRMT R138, R138, 0x3340, R1.reuse ;  /* 0x000033408a8a7816 */ /* 0x100fe40000000001 */
[--C-:B------:R-:W-:Y:S02]  /*d800*/  PRMT R19, R116, 0x3340, R1.reuse ;  /* 0x0000334074137816 */ /* 0x100fe40000000001 */
[----:B------:R-:W-:-:S02]  /*d810*/  PRMT R115, R150, 0x3340, R1 ;  /* 0x0000334096737816 */ /* 0x000fc40000000001 */
[----:B------:R-:W-:Y:S01]  /*d820*/  LEA R83, R83, UR12, 0x4 ;  /* 0x0000000c53537c11 */ /* 0x000fe2000f8e20ff */
[----:B------:R-:W-:Y:S01]  /*d830*/  ULDC.64 UR12, c[0x0][0x228] ;  /* 0x00008a00000c7ab9 */ /* 0x000fe20000000a00 */
[----:B------:R-:W-:Y:S02]  /*d840*/  PRMT R210, R105, 0x3340, R210 ;  /* 0x0000334069d27816 */ /* 0x000fe400000000d2 */
[----:B------:R-:W-:Y:S02]  /*d850*/  PRMT R105, R85, 0x5410, R132 ;  /* 0x0000541055697816 */ /* 0x000fe40000000084 */
[----:B------:R-:W-:Y:S02]  /*d860*/  PRMT R138, R95, 0x5410, R138 ;  /* 0x000054105f8a7816 */ /* 0x000fe4000000008a */
[----:B------:R-:W-:Y:S02]  /*d870*/  PRMT R23, R18, 0x5410, R23 ;  /* 0x0000541012177816 */ /* 0x000fe40000000017 */
[----:B------:R-:W-:-:S02]  /*d880*/  PRMT R85, R16, 0x5410, R115 ;  /* 0x0000541010557816 */ /* 0x000fc40000000073 */
[----:B------:R-:W-:Y:S01]  /*d890*/  PRMT R95, R114, 0x5410, R19 ;  /* 0x00005410725f7816 */ /* 0x000fe20000000013 */
[----:B------:R-:W-:Y:S01]  /*d8a0*/  BAR.SYNC.DEFER_BLOCKING 0x0 ;  /* 0x0000000000007b1d */ /* 0x000fe20000010000 */
[----:B------:R-:W-:Y:S02]  /*d8b0*/  SHF.R.U32.HI R216, RZ, 0x8, R216 ;  /* 0x00000008ffd87819 */ /* 0x000fe400000116d8 */
[----:B------:R-:W-:Y:S02]  /*d8c0*/  SHF.R.U32.HI R27, RZ, 0x8, R27 ;  /* 0x00000008ff1b7819 */ /* 0x000fe4000001161b */
[----:B------:R-:W-:Y:S02]  /*d8d0*/  SHF.R.U32.HI R88, RZ, 0x8, R88 ;  /* 0x00000008ff587819 */ /* 0x000fe40000011658 */
[----:B------:R-:W-:Y:S02]  /*d8e0*/  SHF.R.U32.HI R90, RZ, 0x8, R90 ;  /* 0x00000008ff5a7819 */ /* 0x000fe4000001165a */
[----:B------:R-:W-:-:S02]  /*d8f0*/  LOP3.LUT R27, R27, 0xffff, RZ, 0xc0, !PT ;  /* 0x0000ffff1b1b7812 */ /* 0x000fc400078ec0ff */
[----:B------:R-:W-:Y:S02]  /*d900*/  LOP3.LUT R216, R216, 0xffff, RZ, 0xc0, !PT ;  /* 0x0000ffffd8d87812 */ /* 0x000fe400078ec0ff */
[----:B------:R-:W-:Y:S02]  /*d910*/  LOP3.LUT R88, R88, 0xffff, RZ, 0xc0, !PT ;  /* 0x0000ffff58587812 */ /* 0x000fe400078ec0ff */
[----:B------:R-:W-:Y:S01]  /*d920*/  LOP3.LUT R90, R90, 0xffff, RZ, 0xc0, !PT ;  /* 0x0000ffff5a5a7812 */ /* 0x000fe200078ec0ff */
[----:B------:R-:W1:Y:S01]  /*d930*/  LDS.128 R16, [R83] ;  /* 0x0000000053107984 */ /* 0x000e620000000c00 */
[----:B------:R-:W-:Y:S02]  /*d940*/  PRMT R27, R216, 0x3340, R27 ;  /* 0x00003340d81b7816 */ /* 0x000fe4000000001b */
[--C-:B------:R-:W-:Y:S02]  /*d950*/  PRMT R88, R88, 0x3340, R1.reuse ;  /* 0x0000334058587816 */ /* 0x100fe40000000001 */
[----:B------:R-:W-:-:S02]  /*d960*/  PRMT R90, R90, 0x3340, R1 ;  /* 0x000033405a5a7816 */ /* 0x000fc40000000001 */
[----:B------:R-:W-:Y:S02]  /*d970*/  PRMT R21, R21, 0x5410, R120 ;  /* 0x0000541015157816 */ /* 0x000fe40000000078 */
[----:B------:R-:W-:Y:S02]  /*d980*/  PRMT R27, R27, 0x5410, R88 ;  /* 0x000054101b1b7816 */ /* 0x000fe40000000058 */
[----:B------:R-:W-:Y:S02]  /*d990*/  PRMT R90, R25, 0x5410, R90 ;  /* 0x00005410195a7816 */ /* 0x000fe4000000005a */
[----:B0-----:R-:W-:Y:S02]  /*d9a0*/  PRMT R4, R23, 0x5210, R56 ;  /* 0x0000521017047816 */ /* 0x001fe40000000038 */
[----:B------:R-:W-:Y:S02]  /*d9b0*/  PRMT R5, R21, 0x5210, R58 ;  /* 0x0000521015057816 */ /* 0x000fe4000000003a */
[----:B------:R-:W-:-:S02]  /*d9c0*/  PRMT R6, R27, 0x5210, R24 ;  /* 0x000052101b067816 */ /* 0x000fc40000000018 */
[----:B------:R-:W-:Y:S01]  /*d9d0*/  PRMT R7, R90, 0x5210, R99 ;  /* 0x000052105a077816 */ /* 0x000fe20000000063 */
[----:B------:R-:W-:Y:S01]  /*d9e0*/  BAR.SYNC.DEFER_BLOCKING 0x0 ;  /* 0x0000000000007b1d */ /* 0x000fe20000010000 */
[----:B------:R-:W-:-:S04]  /*d9f0*/  PRMT R122, R122, 0x3340, R1 ;  /* 0x000033407a7a7816 */ /* 0x000fc80000000001 */
[----:B------:R-:W-:Y:S01]  /*da00*/  PRMT R122, R29, 0x5410, R122 ;  /* 0x000054101d7a7816 */ /* 0x000fe2000000007a */
[----:B------:R-:W-:Y:S02]  /*da10*/  STSM.16.M88.4 [R8], R4 ;  /* 0x0000000408007844 */ /* 0x000fe40000000200 */
[----:B------:R-:W-:Y:S01]  /*da20*/  BAR.SYNC.DEFER_BLOCKING 0x0 ;  /* 0x0000000000007b1d */ /* 0x000fe20000010000 */
[----:B------:R-:W-:-:S04]  /*da30*/  LOP3.LUT R29, R60, 0xffff, RZ, 0xc0, !PT ;  /* 0x0000ffff3c1d7812 */ /* 0x000fc800078ec0ff */
[----:B------:R-:W-:Y:S02]  /*da40*/  PRMT R24, R20, 0x4210, R29 ;  /* 0x0000421014187816 */ /* 0x000fe4000000001d */
[----:B------:R-:W-:Y:S01]  /*da50*/  LOP3.LUT R62, R62, 0xffff, RZ, 0xc0, !PT ;  /* 0x0000ffff3e3e7812 */ /* 0x000fe200078ec0ff */
[----:B------:R-:W0:Y:S01]  /*da60*/  LDS.128 R20, [R83] ;  /* 0x0000000053147984 */ /* 0x000e220000000c00 */
[----:B------:R-:W-:Y:S02]  /*da70*/  LOP3.LUT R56, R28, 0xffff, RZ, 0xc0, !PT ;  /* 0x0000ffff1c387812 */ /* 0x000fe400078ec0ff */
[----:B------:R-:W-:Y:S02]  /*da80*/  LOP3.LUT R58, R30, 0xffff, RZ, 0xc0, !PT ;  /* 0x0000ffff1e3a7812 */ /* 0x000fe400078ec0ff */
[----:B------:R-:W-:Y:S02]  /*da90*/  PRMT R25, R43, 0x4210, R62 ;  /* 0x000042102b197816 */ /* 0x000fe4000000003e */
[----:B------:R-:W-:-:S02]  /*daa0*/  PRMT R26, R41, 0x4210, R56 ;  /* 0x00004210291a7816 */ /* 0x000fc40000000038 */
[----:B------:R-:W-:Y:S01]  /*dab0*/  PRMT R27, R39, 0x4210, R58 ;  /* 0x00004210271b7816 */ /* 0x000fe2000000003a */
[----:B------:R-:W-:Y:S06]  /*dac0*/  BAR.SYNC.DEFER_BLOCKING 0x0 ;  /* 0x0000000000007b1d */ /* 0x000fec0000010000 */
[----:B------:R-:W-:Y:S02]  /*dad0*/  STSM.16.M88.4 [R8], R24 ;  /* 0x0000001808007844 */ /* 0x000fe40000000200 */
[----:B------:R-:W-:Y:S01]  /*dae0*/  BAR.SYNC.DEFER_BLOCKING 0x0 ;  /* 0x0000000000007b1d */ /* 0x000fe20000010000 */
[----:B------:R-:W-:-:S02]  /*daf0*/  SHF.R.U32.HI R35, RZ, 0x8, R35 ;  /* 0x00000008ff237819 */ /* 0x000fc40000011623 */
[----:B------:R-:W-:Y:S02]  /*db00*/  SHF.R.U32.HI R190, RZ, 0x8, R190 ;  /* 0x00000008ffbe7819 */ /* 0x000fe400000116be */
[----:B------:R-:W-:Y:S02]  /*db10*/  SHF.R.U32.HI R220, RZ, 0x8, R220 ;  /* 0x00000008ffdc7819 */ /* 0x000fe400000116dc */
[----:B------:R-:W-:Y:S02]  /*db20*/  SHF.R.U32.HI R45, RZ, 0x8, R45 ;  /* 0x00000008ff2d7819 */ /* 0x000fe4000001162d */
[----:B------:R-:W-:Y:S02]  /*db30*/  SHF.R.U32.HI R92, RZ, 0x8, R92 ;  /* 0x00000008ff5c7819 */ /* 0x000fe4000001165c */
[----:B------:R-:W-:Y:S02]  /*db40*/  SHF.R.U32.HI R94, RZ, 0x8, R94 ;  /* 0x00000008ff5e7819 */ /* 0x000fe4000001165e */
[----:B------:R-:W-:-:S02]  /*db50*/  LOP3.LUT R190, R190, 0xffff, RZ, 0xc0, !PT ;  /* 0x0000ffffbebe7812 */ /* 0x000fc400078ec0ff */
[----:B------:R-:W-:Y:S01]  /*db60*/  LOP3.LUT R35, R35, 0xffff, RZ, 0xc0, !PT ;  /* 0x0000ffff23237812 */ /* 0x000fe200078ec0ff */
[----:B------:R-:W2:Y:S01]  /*db70*/  LDS.128 R4, [R83] ;  /* 0x0000000053047984 */ /* 0x000ea20000000c00 */
[----:B------:R-:W-:Y:S02]  /*db80*/  LOP3.LUT R45, R45, 0xffff, RZ, 0xc0, !PT ;  /* 0x0000ffff2d2d7812 */ /* 0x000fe400078ec0ff */
[----:B------:R-:W-:Y:S02]  /*db90*/  LOP3.LUT R220, R220, 0xffff, RZ, 0xc0, !PT ;  /* 0x0000ffffdcdc7812 */ /* 0x000fe400078ec0ff */
[----:B------:R-:W-:Y:S02]  /*dba0*/  LOP3.LUT R92, R92, 0xffff, RZ, 0xc0, !PT ;  /* 0x0000ffff5c5c7812 */ /* 0x000fe400078ec0ff */
[----:B------:R-:W-:Y:S02]  /*dbb0*/  LOP3.LUT R94, R94, 0xffff, RZ, 0xc0, !PT ;  /* 0x0000ffff5e5e7812 */ /* 0x000fe400078ec0ff */
[----:B------:R-:W-:-:S02]  /*dbc0*/  PRMT R35, R35, 0x3340, R190 ;  /* 0x0000334023237816 */ /* 0x000fc400000000be */
[----:B------:R-:W-:Y:S02]  /*dbd0*/  PRMT R124, R124, 0x3340, R1 ;  /* 0x000033407c7c7816 */ /* 0x000fe40000000001 */
[----:B------:R-:W-:Y:S02]  /*dbe0*/  PRMT R45, R220, 0x3340, R45 ;  /* 0x00003340dc2d7816 */ /* 0x000fe4000000002d */
[--C-:B------:R-:W-:Y:S02]  /*dbf0*/  PRMT R92, R92, 0x3340, R1.reuse ;  /* 0x000033405c5c7816 */ /* 0x100fe40000000001 */
[----:B------:R-:W-:Y:S02]  /*dc00*/  PRMT R94, R94, 0x3340, R1 ;  /* 0x000033405e5e7816 */ /* 0x000fe40000000001 */
[----:B------:R-:W-:Y:S02]  /*dc10*/  PRMT R35, R35, 0x5410, R124 ;  /* 0x0000541023237816 */ /* 0x000fe4000000007c */
[----:B------:R-:W-:-:S02]  /*dc20*/  PRMT R45, R45, 0x5410, R92 ;  /* 0x000054102d2d7816 */ /* 0x000fc4000000005c */
[----:B------:R-:W-:Y:S02]  /*dc30*/  PRMT R31, R37, 0x5410, R94 ;  /* 0x00005410251f7816 */ /* 0x000fe4000000005e */
[----:B------:R-:W-:Y:S02]  /*dc40*/  PRMT R28, R122, 0x5210, R29 ;  /* 0x000052107a1c7816 */ /* 0x000fe4000000001d */
[----:B------:R-:W-:Y:S02]  /*dc50*/  PRMT R29, R35, 0x5210, R62 ;  /* 0x00005210231d7816 */ /* 0x000fe4000000003e */
[----:B------:R-:W-:Y:S02]  /*dc60*/  PRMT R30, R45, 0x5210, R56 ;  /* 0x000052102d1e7816 */ /* 0x000fe40000000038 */
[----:B------:R-:W-:Y:S01]  /*dc70*/  PRMT R31, R31, 0x5210, R58 ;  /* 0x000052101f1f7816 */ /* 0x000fe2000000003a */
[----:B------:R-:W-:Y:S06]  /*dc80*/  BAR.SYNC.DEFER_BLOCKING 0x0 ;  /* 0x0000000000007b1d */ /* 0x000fec0000010000 */
[----:B------:R-:W-:Y:S02]  /*dc90*/  STSM.16.M88.4 [R8], R28 ;  /* 0x0000001c08007844 */ /* 0x000fe40000000200 */
[----:B------:R-:W-:Y:S01]  /*dca0*/  BAR.SYNC.DEFER_BLOCKING 0x0 ;  /* 0x0000000000007b1d */ /* 0x000fe20000010000 */
[----:B------:R-:W-:-:S02]  /*dcb0*/  LOP3.LUT R37, R64, 0xffff, RZ, 0xc0, !PT ;  /* 0x0000ffff40257812 */ /* 0x000fc400078ec0ff */
[----:B------:R-:W-:Y:S02]  /*dcc0*/  LOP3.LUT R66, R66, 0xffff, RZ, 0xc0, !PT ;  /* 0x0000ffff42427812 */ /* 0x000fe400078ec0ff */
[----:B------:R-:W-:Y:S02]  /*dcd0*/  LOP3.LUT R56, R32, 0xffff, RZ, 0xc0, !PT ;  /* 0x0000ffff20387812 */ /* 0x000fe400078ec0ff */
[----:B------:R-:W-:Y:S01]  /*dce0*/  LOP3.LUT R58, R34, 0xffff, RZ, 0xc0, !PT ;  /* 0x0000ffff223a7812 */ /* 0x000fe200078ec0ff */
[----:B------:R-:W3:Y:S01]  /*dcf0*/  LDS.128 R24, [R83] ;  /* 0x0000000053187984 */ /* 0x000ee20000000c00 */
[----:B------:R-:W-:Y:S02]  /*dd00*/  PRMT R32, R0, 0x4210, R37 ;  /* 0x0000421000207816 */ /* 0x000fe40000000025 */
        /* <DEDUP_REMOVED lines=12> */
[----:B------:R-:W-:-:S02]  /*ddd0*/  SHF.R.U32.HI R67, RZ, 0x8, R67 ;  /* 0x00000008ff437819 */ /* 0x000fc40000011643 */
[----:B------:R-:W-:Y:S02]  /*dde0*/  SHF.R.U32.HI R98, RZ, 0x8, R98 ;  /* 0x00000008ff627819 */ /* 0x000fe40000011662 */
[----:B------:R-:W-:Y:S01]  /*ddf0*/  LOP3.LUT R194, R194, 0xffff, RZ, 0xc0, !PT ;  /* 0x0000ffffc2c27812 */ /* 0x000fe200078ec0ff */
[----:B------:R-:W4:Y:S01]  /*de00*/  LDS.128 R28, [R83] ;  /* 0x00000000531c7984 */ /* 0x000f220000000c00 */
[----:B------:R-:W-:Y:S02]  /*de10*/  LOP3.LUT R59, R59, 0xffff, RZ, 0xc0, !PT ;  /* 0x0000ffff3b3b7812 */ /* 0x000fe400078ec0ff */
[----:B------:R-:W-:Y:S02]  /*de20*/  SHF.R.U32.HI R238, RZ, 0x8, R238 ;  /* 0x00000008ffee7819 */ /* 0x000fe400000116ee */
[----:B------:R-:W-:Y:S02]  /*de30*/  SHF.R.U32.HI R103, RZ, 0x8, R103 ;  /* 0x00000008ff677819 */ /* 0x000fe40000011667 */
[----:B------:R-:W-:-:S02]  /*de40*/  LOP3.LUT R65, R65, 0xffff, RZ, 0xc0, !PT ;  /* 0x0000ffff41417812 */ /* 0x000fc400078ec0ff */
[----:B------:R-:W-:Y:S02]  /*de50*/  LOP3.LUT R224, R224, 0xffff, RZ, 0xc0, !PT ;  /* 0x0000ffffe0e07812 */ /* 0x000fe400078ec0ff */
[----:B------:R-:W-:Y:S02]  /*de60*/  LOP3.LUT R96, R96, 0xffff, RZ, 0xc0, !PT ;  /* 0x0000ffff60607812 */ /* 0x000fe400078ec0ff */
[----:B------:R-:W-:Y:S02]  /*de70*/  LOP3.LUT R67, R67, 0xffff, RZ, 0xc0, !PT ;  /* 0x0000ffff43437812 */ /* 0x000fe400078ec0ff */
[----:B------:R-:W-:Y:S02]  /*de80*/  LOP3.LUT R226, R226, 0xffff, RZ, 0xc0, !PT ;  /* 0x0000ffffe2e27812 */ /* 0x000fe400078ec0ff */
[----:B------:R-:W-:Y:S02]  /*de90*/  LOP3.LUT R98, R98, 0xffff, RZ, 0xc0, !PT ;  /* 0x0000ffff62627812 */ /* 0x000fe400078ec0ff */
[----:B------:R-:W-:-:S02]  /*dea0*/  PRMT R59, R59, 0x3340, R194 ;  /* 0x000033403b3b7816 */ /* 0x000fc400000000c2 */
[--C-:B------:R-:W-:Y:S02]  /*deb0*/  PRMT R128, R128, 0x3340, R1.reuse ;  /* 0x0000334080807816 */ /* 0x100fe40000000001 */
[----:B------:R-:W-:Y:S02]  /*dec0*/  LOP3.LUT R103, R103, 0xffff, RZ, 0xc0, !PT ;  /* 0x0000ffff67677812 */ /* 0x000fe400078ec0ff */
[----:B------:R-:W-:Y:S02]  /*ded0*/  LOP3.LUT R238, R238, 0xffff, RZ, 0xc0, !PT ;  /* 0x0000ffffeeee7812 */ /* 0x000fe400078ec0ff */
[----:B------:R-:W-:Y:S02]  /*dee0*/  PRMT R126, R126, 0x3340, R1 ;  /* 0x000033407e7e7816 */ /* 0x000fe40000000001 */
[----:B------:R-:W-:Y:S02]  /*def0*/  PRMT R65, R224, 0x3340, R65 ;  /* 0x00003340e0417816 */ /* 0x000fe40000000041 */
[----:B------:R-:W-:-:S02]  /*df00*/  PRMT R96, R96, 0x3340, R1 ;  /* 0x0000334060607816 */ /* 0x000fc40000000001 */
[----:B------:R-:W-:Y:S02]  /*df10*/  PRMT R67, R226, 0x3340, R67 ;  /* 0x00003340e2437816 */ /* 0x000fe40000000043 */
[----:B------:R-:W-:Y:S02]  /*df20*/  PRMT R98, R98, 0x3340, R1 ;  /* 0x0000334062627816 */ /* 0x000fe40000000001 */
[----:B------:R-:W-:Y:S02]  /*df30*/  PRMT R238, R238, 0x3340, R103 ;  /* 0x00003340eeee7816 */ /* 0x000fe40000000067 */
        /* <DEDUP_REMOVED lines=9> */
[----:B------:R5:W-:Y:S02]  /*dfd0*/  STSM.16.M88.4 [R8], R64 ;  /* 0x0000004008007844 */ /* 0x000be40000000200 */
[----:B------:R-:W-:Y:S01]  /*dfe0*/  BAR.SYNC.DEFER_BLOCKING 0x0 ;  /* 0x0000000000007b1d */ /* 0x000fe20000010000 */
[----:B------:R-:W-:-:S02]  /*dff0*/  LOP3.LUT R41, R68, 0xffff, RZ, 0xc0, !PT ;  /* 0x0000ffff44297812 */ /* 0x000fc400078ec0ff */
[----:B------:R-:W-:Y:S02]  /*e000*/  LOP3.LUT R70, R70, 0xffff, RZ, 0xc0, !PT ;  /* 0x0000ffff46467812 */ /* 0x000fe400078ec0ff */
[----:B------:R-:W-:Y:S02]  /*e010*/  LOP3.LUT R58, R36, 0xffff, RZ, 0xc0, !PT ;  /* 0x0000ffff243a7812 */ /* 0x000fe400078ec0ff */
[----:B------:R-:W-:Y:S01]  /*e020*/  LOP3.LUT R0, R38, 0xffff, RZ, 0xc0, !PT ;  /* 0x0000ffff26007812 */ /* 0x000fe200078ec0ff */
[----:B------:R-:W4:Y:S01]  /*e030*/  LDS.128 R32, [R83] ;  /* 0x0000000053207984 */ /* 0x000f220000000c00 */
        /* <DEDUP_REMOVED lines=9> */
[----:B------:R-:W-:Y:S02]  /*e0d0*/  LOP3.LUT R228, R228, 0xffff, RZ, 0xc0, !PT ;  /* 0x0000ffffe4e47812 */ /* 0x000fe400078ec0ff */
[----:B------:R-:W-:Y:S02]  /*e0e0*/  LOP3.LUT R100, R100, 0xffff, RZ, 0xc0, !PT ;  /* 0x0000ffff64647812 */ /* 0x000fe400078ec0ff */
[----:B------:R-:W-:Y:S02]  /*e0f0*/  PRMT R130, R130, 0x3340, R1 ;  /* 0x0000334082827816 */ /* 0x000fe40000000001 */
[----:B------:R-:W-:Y:S01]  /*e100*/  PRMT R121, R228, 0x3340, R121 ;  /* 0x00003340e4797816 */ /* 0x000fe20000000079 */
[----:B------:R-:W4:Y:S01]  /*e110*/  LDS.128 R36, [R83] ;  /* 0x0000000053247984 */ /* 0x000f220000000c00 */
[----:B------:R-:W-:-:S02]  /*e120*/  PRMT R100, R100, 0x3340, R1 ;  /* 0x0000334064647816 */ /* 0x000fc40000000001 */
[----:B------:R-:W-:Y:S02]  /*e130*/  PRMT R130, R119, 0x5410, R130 ;  /* 0x0000541077827816 */ /* 0x000fe40000000082 */
        /* <DEDUP_REMOVED lines=10> */
[----:B------:R-:W-:Y:S02]  /*e1e0*/  PRMT R3, R3, 0x5410, R158 ;  /* 0x0000541003037816 */ /* 0x000fe4000000009e */
[----:B------:R-:W-:Y:S01]  /*e1f0*/  LOP3.LUT R72, R72, 0xffff, RZ, 0xc0, !PT ;  /* 0x0000ffff48487812 */ /* 0x000fe200078ec0ff */
[----:B------:R-:W4:Y:S01]  /*e200*/  LDS.128 R40, [R83] ;  /* 0x0000000053287984 */ /* 0x000f220000000c00 */
[----:B------:R-:W-:Y:S02]  /*e210*/  LOP3.LUT R74, R74, 0xffff, RZ, 0xc0, !PT ;  /* 0x0000ffff4a4a7812 */ /* 0x000fe400078ec0ff */
[----:B-----5:R-:W-:Y:S02]  /*e220*/  PRMT R64, R3, 0x4210, R72 ;  /* 0x0000421003407816 */ /* 0x020fe40000000048 */
[----:B------:R-:W-:-:S02]  /*e230*/  PRMT R65, R11, 0x4210, R74 ;  /* 0x000042100b417816 */ /* 0x000fc4000000004a */
[----:B------:R-:W-:Y:S01]  /*e240*/  PRMT R66, R61, 0x4210, R62 ;  /* 0x000042103d427816 */ /* 0x000fe2000000003e */
[----:B------:R-:W5:Y:S01]  /*e250*/  LDC R11, c[0x0][0x244] ;  /* 0x00009100ff0b7b82 */ /* 0x000f620000000800 */
[----:B------:R-:W-:-:S07]  /*e260*/  PRMT R67, R63, 0x4210, R0 ;  /* 0x000042103f437816 */ /* 0x000fce0000000000 */
[----:B------:R-:W-:Y:S01]  /*e270*/  BAR.SYNC.DEFER_BLOCKING 0x0 ;  /* 0x0000000000007b1d */ /* 0x000fe20000010000 */
[----:B------:R-:W-:-:S04]  /*e280*/  SHF.R.U32.HI R106, RZ, 0x8, R106 ;  /* 0x00000008ff6a7819 */ /* 0x000fc8000001166a */
[----:B------:R-:W-:-:S04]  /*e290*/  LOP3.LUT R106, R106, 0xffff, RZ, 0xc0, !PT ;  /* 0x0000ffff6a6a7812 */ /* 0x000fc800078ec0ff */
[----:B------:R-:W-:Y:S01]  /*e2a0*/  PRMT R106, R106, 0x3340, R1 ;  /* 0x000033406a6a7816 */ /* 0x000fe20000000001 */
[----:B------:R1:W-:Y:S03]  /*e2b0*/  STSM.16.M88.4 [R8], R64 ;  /* 0x0000004008007844 */ /* 0x0003e60000000200 */
[----:B------:R-:W-:Y:S02]  /*e2c0*/  PRMT R91, R91, 0x5410, R106 ;  /* 0x000054105b5b7816 */ /* 0x000fe4000000006a */
[----:B------:R-:W-:Y:S02]  /*e2d0*/  LOP3.LUT R2, R46, 0xffff, RZ, 0xc0, !PT ;  /* 0x0000ffff2e027812 */ /* 0x000fe400078ec0ff */
[----:B------:R-:W-:Y:S02]  /*e2e0*/  PRMT R63, R91, 0x5210, R0 ;  /* 0x000052105b3f7816 */ /* 0x000fe40000000000 */
[----:B------:R-:W-:Y:S01]  /*e2f0*/  LOP3.LUT R0, R44, 0xffff, RZ, 0xc0, !PT ;  /* 0x0000ffff2c007812 */ /* 0x000fe200078ec0ff */
[----:B------:R-:W-:Y:S01]  /*e300*/  BAR.SYNC.DEFER_BLOCKING 0x0 ;  /* 0x0000000000007b1d */ /* 0x000fe20000010000 */
[----:B------:R-:W-:-:S02]  /*e310*/  SHF.R.U32.HI R89, RZ, 0x8, R89 ;  /* 0x00000008ff597819 */ /* 0x000fc40000011659 */
[----:B------:R-:W-:Y:S02]  /*e320*/  SHF.R.U32.HI R202, RZ, 0x8, R202 ;  /* 0x00000008ffca7819 */ /* 0x000fe400000116ca */
[----:B------:R-:W-:Y:S02]  /*e330*/  SHF.R.U32.HI R232, RZ, 0x8, R232 ;  /* 0x00000008ffe87819 */ /* 0x000fe400000116e8 */
[----:B------:R-:W-:Y:S02]  /*e340*/  SHF.R.U32.HI R93, RZ, 0x8, R93 ;  /* 0x00000008ff5d7819 */ /* 0x000fe4000001165d */
[----:B------:R-:W-:Y:S02]  /*e350*/  SHF.R.U32.HI R104, RZ, 0x8, R104 ;  /* 0x00000008ff687819 */ /* 0x000fe40000011668 */
[----:B------:R-:W-:Y:S02]  /*e360*/  LOP3.LUT R202, R202, 0xffff, RZ, 0xc0, !PT ;  /* 0x0000ffffcaca7812 */ /* 0x000fe400078ec0ff */
[----:B------:R-:W-:-:S02]  /*e370*/  LOP3.LUT R89, R89, 0xffff, RZ, 0xc0, !PT ;  /* 0x0000ffff59597812 */ /* 0x000fc400078ec0ff */
[----:B------:R-:W-:Y:S01]  /*e380*/  LOP3.LUT R93, R93, 0xffff, RZ, 0xc0, !PT ;  /* 0x0000ffff5d5d7812 */ /* 0x000fe200078ec0ff */
[----:B------:R-:W4:Y:S01]  /*e390*/  LDS.128 R44, [R83] ;  /* 0x00000000532c7984 */ /* 0x000f220000000c00 */
[----:B------:R-:W-:Y:S02]  /*e3a0*/  LOP3.LUT R232, R232, 0xffff, RZ, 0xc0, !PT ;  /* 0x0000ffffe8e87812 */ /* 0x000fe400078ec0ff */
        /* <DEDUP_REMOVED lines=11> */
[----:B------:R-:W-:Y:S01]  /*e460*/  PRMT R62, R93, 0x5210, R62 ;  /* 0x000052105d3e7816 */ /* 0x000fe2000000003e */
[----:B------:R-:W-:Y:S06]  /*e470*/  BAR.SYNC.DEFER_BLOCKING 0x0 ;  /* 0x0000000000007b1d */ /* 0x000fec0000010000 */
[----:B------:R-:W-:Y:S02]  /*e480*/  STSM.16.M88.4 [R8], R60 ;  /* 0x0000003c08007844 */ /* 0x000fe40000000200 */
[----:B------:R-:W-:Y:S01]  /*e490*/  BAR.SYNC.DEFER_BLOCKING 0x0 ;  /* 0x0000000000007b1d */ /* 0x000fe20000010000 */
[----:B------:R-:W-:-:S02]  /*e4a0*/  LOP3.LUT R3, R76, 0xffff, RZ, 0xc0, !PT ;  /* 0x0000ffff4c037812 */ /* 0x000fc400078ec0ff */
[----:B------:R-:W-:-:S03]  /*e4b0*/  LOP3.LUT R78, R78, 0xffff, RZ, 0xc0, !PT ;  /* 0x0000ffff4e4e7812 */ /* 0x000fc600078ec0ff */
[----:B------:R-:W4:Y:S01]  /*e4c0*/  LDS.128 R56, [R83] ;  /* 0x0000000053387984 */ /* 0x000f220000000c00 */
[----:B------:R-:W-:Y:S02]  /*e4d0*/  PRMT R88, R10, 0x4210, R3 ;  /* 0x000042100a587816 */ /* 0x000fe40000000003 */
[----:B------:R-:W-:Y:S01]  /*e4e0*/  PRMT R89, R13, 0x4210, R78 ;  /* 0x000042100d597816 */ /* 0x000fe2000000004e */
[----:B------:R-:W0:Y:S01]  /*e4f0*/  LDC R10, c[0x0][0x244] ;  /* 0x00009100ff0a7b82 */ /* 0x000e220000000800 */
[----:B------:R-:W-:Y:S02]  /*e500*/  PRMT R90, R69, 0x4210, R0 ;  /* 0x00004210455a7816 */ /* 0x000fe40000000000 */
[----:B------:R-:W-:-:S05]  /*e510*/  PRMT R91, R71, 0x4210, R2 ;  /* 0x00004210475b7816 */ /* 0x000fca0000000002 */
[----:B------:R-:W-:Y:S06]  /*e520*/  BAR.SYNC.DEFER_BLOCKING 0x0 ;  /* 0x0000000000007b1d */ /* 0x000fec0000010000 */
[----:B------:R-:W-:Y:S02]  /*e530*/  STSM.16.M88.4 [R8], R88 ;  /* 0x0000005808007844 */ /* 0x000fe40000000200 */
[----:B------:R-:W-:Y:S01]  /*e540*/  BAR.SYNC.DEFER_BLOCKING 0x0 ;  /* 0x0000000000007b1d */ /* 0x000fe20000010000 */
[----:B------:R-:W-:Y:S02]  /*e550*/  SHF.R.U32.HI R97, RZ, 0x8, R97 ;  /* 0x00000008ff617819 */ /* 0x000fe40000011661 */
[----:B------:R-:W-:-:S02]  /*e560*/  SHF.R.U32.HI R206, RZ, 0x8, R206 ;  /* 0x00000008ffce7819 */ /* 0x000fc400000116ce */
[----:B------:R-:W-:Y:S02]  /*e570*/  SHF.R.U32.HI R142, RZ, 0x8, R142 ;  /* 0x00000008ff8e7819 */ /* 0x000fe4000001168e */
[----:B------:R-:W-:Y:S02]  /*e580*/  SHF.R.U32.HI R236, RZ, 0x8, R236 ;  /* 0x00000008ffec7819 */ /* 0x000fe400000116ec */
[----:B------:R-:W-:Y:S02]  /*e590*/  SHF.R.U32.HI R101, RZ, 0x8, R101 ;  /* 0x00000008ff657819 */ /* 0x000fe40000011665 */
[----:B------:R-:W-:Y:S02]  /*e5a0*/  SHF.R.U32.HI R108, RZ, 0x8, R108 ;  /* 0x00000008ff6c7819 */ /* 0x000fe4000001166c */
[----:B------:R-:W-:Y:S02]  /*e5b0*/  LOP3.LUT R206, R206, 0xffff, RZ, 0xc0, !PT ;  /* 0x0000ffffcece7812 */ /* 0x000fe400078ec0ff */
[----:B------:R-:W-:Y:S01]  /*e5c0*/  LOP3.LUT R97, R97, 0xffff, RZ, 0xc0, !PT ;  /* 0x0000ffff61617812 */ /* 0x000fe200078ec0ff */
[----:B------:R-:W4:Y:S01]  /*e5d0*/  LDS.128 R60, [R83] ;  /* 0x00000000533c7984 */ /* 0x000f220000000c00 */
[----:B------:R-:W-:-:S02]  /*e5e0*/  LOP3.LUT R140, R142, 0xffff, RZ, 0xc0, !PT ;  /* 0x0000ffff8e8c7812 */ /* 0x000fc400078ec0ff */
[----:B------:R-:W-:Y:S02]  /*e5f0*/  LOP3.LUT R101, R101, 0xffff, RZ, 0xc0, !PT ;  /* 0x0000ffff65657812 */ /* 0x000fe400078ec0ff */
        /* <DEDUP_REMOVED lines=9> */
[----:B-1----:R-:W-:Y:S02]  /*e690*/  PRMT R64, R138, 0x5210, R3 ;  /* 0x000052108a407816 */ /* 0x002fe40000000003 */
[----:B------:R-:W-:-:S02]  /*e6a0*/  PRMT R65, R97, 0x5210, R78 ;  /* 0x0000521061417816 */ /* 0x000fc4000000004e */
[----:B------:R-:W-:Y:S02]  /*e6b0*/  PRMT R66, R101, 0x5210, R0 ;  /* 0x0000521065427816 */ /* 0x000fe40000000000 */
[----:B------:R-:W-:Y:S01]  /*e6c0*/  PRMT R67, R123, 0x5210, R2 ;  /* 0x000052107b437816 */ /* 0x000fe20000000002 */
[----:B------:R-:W-:Y:S06]  /*e6d0*/  BAR.SYNC.DEFER_BLOCKING 0x0 ;  /* 0x0000000000007b1d */ /* 0x000fec0000010000 */
[----:B------:R-:W-:Y:S02]  /*e6e0*/  STSM.16.M88.4 [R8], R64 ;  /* 0x0000004008007844 */ /* 0x000fe40000000200 */
[----:B------:R-:W-:Y:S01]  /*e6f0*/  BAR.SYNC.DEFER_BLOCKING 0x0 ;  /* 0x0000000000007b1d */ /* 0x000fe20000010000 */
[----:B------:R-:W-:-:S02]  /*e700*/  F2FP.SATFINITE.E5M2.F32.PACK_AB_MERGE_C R80, R81, R80, RZ ;  /* 0x000000505150723e */ /* 0x000fc400048060ff */
[----:B------:R-:W-:Y:S02]  /*e710*/  LOP3.LUT R82, R82, 0xffff, RZ, 0xc0, !PT ;  /* 0x0000ffff52527812 */ /* 0x000fe400078ec0ff */
[----:B------:R-:W-:Y:S02]  /*e720*/  LOP3.LUT R3, R80, 0xffff, RZ, 0xc0, !PT ;  /* 0x0000ffff50037812 */ /* 0x000fe400078ec0ff */
[----:B------:R-:W-:Y:S01]  /*e730*/  LOP3.LUT R48, R48, 0xffff, RZ, 0xc0, !PT ;  /* 0x0000ffff30307812 */ /* 0x000fe200078ec0ff */
[----:B------:R-:W1:Y:S01]  /*e740*/  LDS.128 R64, [R83] ;  /* 0x0000000053407984 */ /* 0x000e620000000c00 */
[----:B------:R-:W-:Y:S02]  /*e750*/  LOP3.LUT R50, R50, 0xffff, RZ, 0xc0, !PT ;  /* 0x0000ffff32327812 */ /* 0x000fe400078ec0ff */
[----:B------:R-:W-:Y:S02]  /*e760*/  PRMT R68, R12, 0x4210, R3 ;  /* 0x000042100c447816 */ /* 0x000fe40000000003 */
[----:B------:R-:W-:-:S02]  /*e770*/  PRMT R69, R75, 0x4210, R82 ;  /* 0x000042104b457816 */ /* 0x000fc40000000052 */
[----:B------:R-:W-:Y:S02]  /*e780*/  PRMT R70, R15, 0x4210, R48 ;  /* 0x000042100f467816 */ /* 0x000fe40000000030 */
[----:B------:R-:W-:Y:S01]  /*e790*/  PRMT R71, R73, 0x4210, R50 ;  /* 0x0000421049477816 */ /* 0x000fe20000000032 */
[----:B------:R-:W-:Y:S01]  /*e7a0*/  BAR.SYNC.DEFER_BLOCKING 0x0 ;  /* 0x0000000000007b1d */ /* 0x000fe20000010000 */
[----:B------:R-:W-:-:S04]  /*e7b0*/  SHF.R.U32.HI R146, RZ, 0x8, R146 ;  /* 0x00000008ff927819 */ /* 0x000fc80000011692 */
[----:B------:R-:W-:Y:S01]  /*e7c0*/  LOP3.LUT R146, R146, 0xffff, RZ, 0xc0, !PT ;  /* 0x0000ffff92927812 */ /* 0x000fe200078ec0ff */
[----:B------:R-:W-:Y:S03]  /*e7d0*/  STSM.16.M88.4 [R8], R68 ;  /* 0x0000004408007844 */ /* 0x000fe60000000200 */
[----:B------:R-:W-:Y:S02]  /*e7e0*/  PRMT R125, R146, 0x3340, R1 ;  /* 0x00003340927d7816 */ /* 0x000fe40000000001 */
[----:B------:R-:W-:Y:S02]  /*e7f0*/  PRMT R111, R110, 0x5410, R111 ;  /* 0x000054106e6f7816 */ /* 0x000fe4000000006f */
[----:B------:R-:W-:Y:S02]  /*e800*/  PRMT R127, R112, 0x5410, R127 ;  /* 0x00005410707f7816 */ /* 0x000fe4000000007f */
[----:B------:R-:W-:-:S02]  /*e810*/  PRMT R125, R210, 0x5410, R125 ;  /* 0x00005410d27d7816 */ /* 0x000fc4000000007d */
[----:B------:R-:W-:Y:S02]  /*e820*/  PRMT R210, R111, 0x5210, R48 ;  /* 0x000052106fd27816 */ /* 0x000fe40000000030 */
[----:B------:R-:W-:Y:S01]  /*e830*/  PRMT R211, R127, 0x5210, R50 ;  /* 0x000052107fd37816 */ /* 0x000fe20000000032 */
[----:B------:R-:W-:Y:S01]  /*e840*/  BAR.SYNC.DEFER_BLOCKING 0x0 ;  /* 0x0000000000007b1d */ /* 0x000fe20000010000 */
[----:B------:R-:W-:-:S04]  /*e850*/  SHF.R.U32.HI R144, RZ, 0x8, R144 ;  /* 0x00000008ff907819 */ /* 0x000fc80000011690 */
[----:B------:R-:W-:-:S04]  /*e860*/  LOP3.LUT R144, R144, 0xffff, RZ, 0xc0, !PT ;  /* 0x0000ffff90907812 */ /* 0x000fc800078ec0ff */
[----:B------:R-:W-:Y:S01]  /*e870*/  PRMT R109, R144, 0x3340, R1 ;  /* 0x00003340906d7816 */ /* 0x000fe20000000001 */
[----:B------:R-:W1:Y:S03]  /*e880*/  LDS.128 R48, [R83] ;  /* 0x0000000053307984 */ /* 0x000e660000000c00 */
[----:B------:R-:W-:Y:S02]  /*e890*/  PRMT R208, R208, 0x5410, R109 ;  /* 0x00005410d0d07816 */ /* 0x000fe4000000006d */
[----:B------:R-:W-:Y:S02]  /*e8a0*/  PRMT R209, R125, 0x5210, R82 ;  /* 0x000052107dd17816 */ /* 0x000fe40000000052 */
[----:B------:R-:W-:Y:S01]  /*e8b0*/  PRMT R208, R208, 0x5210, R3 ;  /* 0x00005210d0d07816 */ /* 0x000fe20000000003 */
[----:B------:R-:W-:Y:S01]  /*e8c0*/  BAR.SYNC.DEFER_BLOCKING 0x0 ;  /* 0x0000000000007b1d */ /* 0x000fe20000010000 */
[----:B------:R-:W-:-:S05]  /*e8d0*/  LOP3.LUT R3, R84, 0xffff, RZ, 0xc0, !PT ;  /* 0x0000ffff54037812 */ /* 0x000fca00078ec0ff */
[----:B------:R-:W-:Y:S01]  /*e8e0*/  STSM.16.M88.4 [R8], R208 ;  /* 0x000000d008007844 */ /* 0x000fe20000000200 */
[----:B------:R-:W-:Y:S01]  /*e8f0*/  PRMT R76, R14, 0x4210, R3 ;  /* 0x000042100e4c7816 */ /* 0x000fe20000000003 */
[----:B------:R-:W-:Y:S01]  /*e900*/  BAR.SYNC.DEFER_BLOCKING 0x0 ;  /* 0x0000000000007b1d */ /* 0x000fe20000010000 */
[----:B------:R-:W-:Y:S02]  /*e910*/  F2FP.SATFINITE.E5M2.F32.PACK_AB_MERGE_C R246, R247, R246, RZ ;  /* 0x000000f6f7f6723e */ /* 0x000fe400048060ff */
[----:B------:R-:W-:Y:S02]  /*e920*/  F2FP.SATFINITE.E5M2.F32.PACK_AB_MERGE_C R182, R183, R182, RZ ;  /* 0x000000b6b7b6723e */ /* 0x000fe400048060ff */
[----:B------:R-:W-:Y:S02]  /*e930*/  LOP3.LUT R246, R246, 0xffff, RZ, 0xc0, !PT ;  /* 0x0000fffff6f67812 */ /* 0x000fe400078ec0ff */
[----:B------:R-:W-:Y:S02]  /*e940*/  LOP3.LUT R117, R182, 0xffff, RZ, 0xc0, !PT ;  /* 0x0000ffffb6757812 */ /* 0x000fe400078ec0ff */
[----:B------:R-:W-:-:S02]  /*e950*/  LOP3.LUT R118, R118, 0xffff, RZ, 0xc0, !PT ;  /* 0x0000ffff76767812 */ /* 0x000fc400078ec0ff */
[----:B------:R-:W-:Y:S01]  /*e960*/  PRMT R81, R246, 0x3340, R117 ;  /* 0x00003340f6517816 */ /* 0x000fe20000000075 */
[----:B------:R-:W1:Y:S01]  /*e970*/  LDS.128 R12, [R83] ;  /* 0x00000000530c7984 */ /* 0x000e620000000c00 */
[----:B------:R-:W-:Y:S02]  /*e980*/  PRMT R156, R118, 0x3340, R1 ;  /* 0x00003340769c7816 */ /* 0x000fe40000000001 */
[----:B------:R-:W-:Y:S02]  /*e990*/  PRMT R79, R79, 0x5410, R154 ;  /* 0x000054104f4f7816 */ /* 0x000fe4000000009a */
[----:B------:R-:W-:Y:S02]  /*e9a0*/  LOP3.LUT R52, R52, 0xffff, RZ, 0xc0, !PT ;  /* 0x0000ffff34347812 */ /* 0x000fe400078ec0ff */
[----:B------:R-:W-:Y:S02]  /*e9b0*/  PRMT R77, R77, 0x5410, R152 ;  /* 0x000054104d4d7816 */ /* 0x000fe40000000098 */
[----:B------:R-:W-:-:S02]  /*e9c0*/  PRMT R81, R81, 0x5410, R156 ;  /* 0x0000541051517816 */ /* 0x000fc4000000009c */
[----:B------:R-:W-:Y:S02]  /*e9d0*/  LOP3.LUT R86, R86, 0xffff, RZ, 0xc0, !PT ;  /* 0x0000ffff56567812 */ /* 0x000fe400078ec0ff */
[----:B------:R-:W-:Y:S02]  /*e9e0*/  LOP3.LUT R54, R54, 0xffff, RZ, 0xc0, !PT ;  /* 0x0000ffff36367812 */ /* 0x000fe400078ec0ff */
[----:B------:R-:W-:Y:S02]  /*e9f0*/  PRMT R78, R79, 0x4210, R52 ;  /* 0x000042104f4e7816 */ /* 0x000fe40000000034 */
[----:B------:R-:W-:Y:S02]  /*ea00*/  PRMT R77, R77, 0x4210, R86 ;  /* 0x000042104d4d7816 */ /* 0x000fe40000000056 */
[----:B------:R-:W-:Y:S01]  /*ea10*/  PRMT R79, R81, 0x4210, R54 ;  /* 0x00004210514f7816 */ /* 0x000fe20000000036 */
[----:B------:R-:W-:Y:S01]  /*ea20*/  BAR.SYNC.DEFER_BLOCKING 0x0 ;  /* 0x0000000000007b1d */ /* 0x000fe20000010000 */
[----:B------:R-:W-:-:S02]  /*ea30*/  SHF.R.U32.HI R117, RZ, 0x8, R117 ;  /* 0x00000008ff757819 */ /* 0x000fc40000011675 */
[----:B------:R-:W-:Y:S02]  /*ea40*/  SHF.R.U32.HI R246, RZ, 0x8, R246 ;  /* 0x00000008fff67819 */ /* 0x000fe400000116f6 */
[----:B------:R-:W-:Y:S02]  /*ea50*/  SHF.R.U32.HI R118, RZ, 0x8, R118 ;  /* 0x00000008ff767819 */ /* 0x000fe40000011676 */
[----:B------:R-:W-:Y:S02]  /*ea60*/  LOP3.LUT R117, R117, 0xffff, RZ, 0xc0, !PT ;  /* 0x0000ffff75757812 */ /* 0x000fe400078ec0ff */
[----:B------:R-:W-:Y:S02]  /*ea70*/  LOP3.LUT R246, R246, 0xffff, RZ, 0xc0, !PT ;  /* 0x0000fffff6f67812 */ /* 0x000fe400078ec0ff */
[----:B------:R-:W-:Y:S01]  /*ea80*/  LOP3.LUT R118, R118, 0xffff, RZ, 0xc0, !PT ;  /* 0x0000ffff76767812 */ /* 0x000fe200078ec0ff */
[----:B------:R2:W-:Y:S01]  /*ea90*/  STSM.16.M88.4 [R8], R76 ;  /* 0x0000004c08007844 */ /* 0x0005e20000000200 */
[----:B------:R-:W-:-:S02]  /*eaa0*/  PRMT R117, R246, 0x3340, R117 ;  /* 0x00003340f6757816 */ /* 0x000fc40000000075 */
[----:B------:R-:W-:-:S04]  /*eab0*/  PRMT R118, R118, 0x3340, R1 ;  /* 0x0000334076767816 */ /* 0x000fc80000000001 */
[----:B------:R-:W-:Y:S02]  /*eac0*/  PRMT R53, R117, 0x5410, R118 ;  /* 0x0000541075357816 */ /* 0x000fe40000000076 */
[----:B------:R-:W-:Y:S02]  /*ead0*/  PRMT R85, R85, 0x5210, R86 ;  /* 0x0000521055557816 */ /* 0x000fe40000000056 */
[----:B------:R-:W-:Y:S02]  /*eae0*/  PRMT R86, R95, 0x5210, R52 ;  /* 0x000052105f567816 */ /* 0x000fe40000000034 */
[----:B------:R-:W-:Y:S01]  /*eaf0*/  PRMT R87, R53, 0x5210, R54 ;  /* 0x0000521035577816 */ /* 0x000fe20000000036 */
[----:B------:R-:W-:Y:S01]  /*eb00*/  BAR.SYNC.DEFER_BLOCKING 0x0 ;  /* 0x0000000000007b1d */ /* 0x000fe20000010000 */
[----:B------:R-:W-:-:S04]  /*eb10*/  SHF.R.U32.HI R148, RZ, 0x8, R148 ;  /* 0x00000008ff947819 */ /* 0x000fc80000011694 */
[----:B------:R-:W-:Y:S01]  /*eb20*/  LOP3.LUT R148, R148, 0xffff, RZ, 0xc0, !PT ;  /* 0x0000ffff94947812 */ /* 0x000fe200078ec0ff */
[----:B------:R-:W-:Y:S02]  /*eb30*/  IMAD R2, R251, UR4, RZ ;  /* 0x00000004fb027c24 */ /* 0x000fe4000f8e02ff */
[----:B--2---:R-:W2:Y:S01]  /*eb40*/  LDC R76, c[0x0][0x244] ;  /* 0x00009100ff4c7b82 */ /* 0x004ea20000000800 */
[----:B------:R-:W-:Y:S01]  /*eb50*/  ULDC UR4, c[0x0][0x248] ;  /* 0x0000920000047ab9 */ /* 0x000fe20000000800 */
[----:B------:R-:W-:Y:S01]  /*eb60*/  PRMT R113, R148, 0x3340, R1 ;  /* 0x0000334094717816 */ /* 0x000fe20000000001 */
[----:B------:R-:W1:Y:S03]  /*eb70*/  LDS.128 R52, [R83] ;  /* 0x0000000053347984 */ /* 0x000e660000000c00 */
[----:B------:R-:W-:-:S04]  /*eb80*/  PRMT R212, R212, 0x5410, R113 ;  /* 0x00005410d4d47816 */ /* 0x000fc80000000071 */
[----:B------:R-:W-:Y:S01]  /*eb90*/  PRMT R84, R212, 0x5210, R3 ;  /* 0x00005210d4547816 */ /* 0x000fe20000000003 */
[----:B------:R-:W-:Y:S01]  /*eba0*/  BAR.SYNC.DEFER_BLOCKING 0x0 ;  /* 0x0000000000007b1d */ /* 0x000fe20000010000 */
[----:B------:R-:W-:Y:S01]  /*ebb0*/  IADD3 R0, P1, R2, UR6, RZ ;  /* 0x0000000602007c10 */ /* 0x000fe2000ff3e0ff */
[----:B-----5:R-:W-:-:S03]  /*ebc0*/  IMAD R11, R11, 0x80, R2 ;  /* 0x000000800b0b7824 */ /* 0x020fc600078e0202 */
[----:B------:R-:W-:Y:S01]  /*ebd0*/  LEA.HI.X.SX32 R2, R2, UR7, 0x1, P1 ;  /* 0x0000000702027c11 */ /* 0x000fe200088f0eff */
[----:B------:R-:W-:Y:S01]  /*ebe0*/  ULDC.64 UR6, c[0x0][0x228] ;  /* 0x00008a0000067ab9 */ /* 0x000fe20000000a00 */
[----:B------:R-:W-:Y:S01]  /*ebf0*/  IMAD R74, R252, UR4, RZ ;  /* 0x00000004fc4a7c24 */ /* 0x000fe2000f8e02ff */
[----:B------:R-:W-:Y:S01]  /*ec00*/  ISETP.GE.AND P1, PT, R251, UR6, PT ;  /* 0x00000006fb007c0c */ /* 0x000fe2000bf26270 */
[----:B0-----:R-:W-:Y:S01]  /*ec10*/  IMAD R73, R10, 0x80, R11 ;  /* 0x000000800a497824 */ /* 0x001fe200078e020b */
[----:B------:R-:W-:Y:S02]  /*ec20*/  ULDC.64 UR4, c[0x0][0x220] ;  /* 0x0000880000047ab9 */ /* 0x000fe40000000a00 */
[----:B------:R-:W-:Y:S01]  /*ec30*/  ISETP.LT.AND P1, PT, R252, UR29, !P1 ;  /* 0x0000001dfc007c0c */ /* 0x000fe2000cf21270 */
[----:B------:R0:W-:Y:S01]  /*ec40*/  STSM.16.M88.4 [R8], R84 ;  /* 0x0000005408007844 */ /* 0x0001e20000000200 */
[----:B------:R-:W-:Y:S01]  /*ec50*/  SHF.R.S32.HI R75, RZ, 0x1f, R74 ;  /* 0x0000001fff4b7819 */ /* 0x000fe2000001144a */
[----:B------:R-:W-:Y:S01]  /*ec60*/  BAR.SYNC.DEFER_BLOCKING 0x0 ;  /* 0x0000000000007b1d */ /* 0x000fe20000010000 */
[----:B------:R-:W-:-:S02]  /*ec70*/  IADD3 R68, P2, R74, R0, RZ ;  /* 0x000000004a447210 */ /* 0x000fc40007f5e0ff */
[----:B------:R-:W-:-:S03]  /*ec80*/  IADD3 R3, P3, R11, UR4, RZ ;  /* 0x000000040b037c10 */ /* 0x000fc6000ff7e0ff */
[----:B------:R-:W-:Y:S01]  /*ec90*/  IMAD.X R69, R75, 0x1, R2, P2 ;  /* 0x000000014b457824 */ /* 0x000fe200010e0602 */
[----:B------:R-:W-:Y:S01]  /*eca0*/  ISETP.GE.AND P2, PT, R252, UR7, PT ;  /* 0x00000007fc007c0c */ /* 0x000fe2000bf46270 */
[----:B------:R-:W-:Y:S01]  /*ecb0*/  ULDC.64 UR6, c[0x0][0x228] ;  /* 0x00008a0000067ab9 */ /* 0x000fe20000000a00 */
[----:B------:R-:W-:Y:S02]  /*ecc0*/  PRMT R71, R16, 0x7770, RZ ;  /* 0x0000777010477816 */ /* 0x000fe400000000ff */
[----:B------:R-:W-:Y:S02]  /*ecd0*/  IADD3 R10, P5, R73, UR8, RZ ;  /* 0x00000008490a7c10 */ /* 0x000fe4000ffbe0ff */
[----:B------:R-:W-:Y:S01]  /*ece0*/  LEA.HI.X.SX32 R11, R11, UR5, 0x1, P3 ;  /* 0x000000050b0b7c11 */ /* 0x000fe200098f0eff */
[----:B------:R-:W-:Y:S01]  /*ecf0*/  VIADD R9, R252, 0x1 ;  /* 0x00000001fc097836 */ /* 0x000fe20000000000 */
[----:B------:R-:W-:Y:S01]  /*ed00*/  ISETP.LT.AND P3, PT, R250, UR6, !P2 ;  /* 0x00000006fa007c0c */ /* 0x000fe2000d761270 */
[----:B------:R-:W-:Y:S01]  /*ed10*/  ULDC.64 UR4, c[0x0][0x228] ;  /* 0x00008a0000047ab9 */ /* 0x000fe20000000a00 */
[----:B0-----:R-:W-:Y:S01]  /*ed20*/  LEA.HI.X.SX32 R8, R73, UR9, 0x1, P5 ;  /* 0x0000000949087c11 */ /* 0x001fe2000a8f0eff */
[----:B------:R-:W-:Y:S01]  /*ed30*/  ULDC.64 UR8, c[0x0][0x220] ;  /* 0x0000880000087ab9 */ /* 0x000fe20000000a00 */
[C---:B------:R-:W-:Y:S01]  /*ed40*/  IADD3 R72, P5, R74.reuse, R10, RZ ;  /* 0x0000000a4a487210 */ /* 0x040fe20007fbe0ff */
[----:B------:R-:W-:Y:S01]  /*ed50*/  ULDC UR6, c[0x0][0x228] ;  /* 0x00008a0000067ab9 */ /* 0x000fe20000000800 */
[----:B------:R-:W-:Y:S01]  /*ed60*/  IADD3 R70, P6, R74, R3, RZ ;  /* 0x000000034a467210 */ /* 0x000fe20007fde0ff */
[----:B------:R2:W-:Y:S01]  /*ed70*/  @P1 STG.E.U8 desc[UR14][R68.64], R71 ;  /* 0x0000004744001986 */ /* 0x0005e2000c10110e */
[----:B------:R-:W-:Y:S01]  /*ed80*/  ISETP.LT.AND P4, PT, R249, UR4, !P2 ;  /* 0x00000004f9007c0c */ /* 0x000fe2000d781270 */
[----:B------:R-:W-:Y:S01]  /*ed90*/  ULDC UR4, c[0x0][0x248] ;  /* 0x0000920000047ab9 */ /* 0x000fe20000000800 */
[----:B------:R-:W-:Y:S01]  /*eda0*/  ISETP.GE.AND P1, PT, R9, UR10, PT ;  /* 0x0000000a09007c0c */ /* 0x000fe2000bf26270 */
[----:B------:R-:W-:Y:S01]  /*edb0*/  ULDC.64 UR10, c[0x0][0x228] ;  /* 0x00008a00000a7ab9 */ /* 0x000fe20000000a00 */
[----:B------:R-:W-:Y:S01]  /*edc0*/  PRMT R79, R16, 0x7771, RZ ;  /* 0x00007771104f7816 */ /* 0x000fe200000000ff */
[----:B--2---:R-:W-:-:S02]  /*edd0*/  IMAD R68, R76, 0x80, R73 ;  /* 0x000000804c447824 */ /* 0x004fc400078e0249 */
[C---:B------:R-:W-:Y:S02]  /*ede0*/  IMAD.X R73, R75.reuse, 0x1, R8, P5 ;  /* 0x000000014b497824 */ /* 0x040fe400028e0608 */
[----:B------:R-:W-:Y:S01]  /*edf0*/  IMAD.X R71, R75, 0x1, R11, P6 ;  /* 0x000000014b477824 */ /* 0x000fe200030e060b */
[----:B------:R-:W-:Y:S01]  /*ee00*/  IADD3 R9, P5, R68, UR8, RZ ;  /* 0x0000000844097c10 */ /* 0x000fe2000ffbe0ff */
[----:B------:R-:W-:Y:S01]  /*ee10*/  VIADD R78, R74, UR4 ;  /* 0x000000044a4e7c36 */ /* 0x000fe20008000000 */
[----:B------:R-:W-:Y:S01]  /*ee20*/  PRMT R77, R16, 0x7772, RZ ;  /* 0x00007772104d7816 */ /* 0x000fe200000000ff */
[----:B------:R-:W-:Y:S01]  /*ee30*/  VIADD R69, R252, 0x2 ;  /* 0x00000002fc457836 */ /* 0x000fe20000000000 */
[----:B------:R-:W-:Y:S01]  /*ee40*/  LEA.HI.X.SX32 R68, R68, UR9, 0x1, P5 ;  /* 0x0000000944447c11 */ /* 0x000fe2000a8f0eff */
[----:B------:R0:W-:Y:S01]  /*ee50*/  @P3 STG.E.U8 desc[UR14][R70.64], R79 ;  /* 0x0000004f46003986 */ /* 0x0001e2000c10110e */
[----:B------:R-:W-:Y:S01]  /*ee60*/  ULDC.64 UR8, c[0x0][0x228] ;  /* 0x00008a0000087ab9 */ /* 0x000fe20000000a00 */
[----:B------:R-:W-:Y:S01]  /*ee70*/  ISETP.LT.AND P3, PT, R248, UR10, !P2 ;  /* 0x0000000af8007c0c */ /* 0x000fe2000d761270 */
[----:B------:R-:W-:Y:S01]  /*ee80*/  ULDC UR4, c[0x0][0x22c] ;  /* 0x00008b0000047ab9 */ /* 0x000fe20000000800 */
[----:B------:R-:W-:Y:S01]  /*ee90*/  ISETP.LT.AND P5, PT, R251, UR8, !P1 ;  /* 0x00000008fb007c0c */ /* 0x000fe2000cfa1270 */
[----:B------:R2:W-:Y:S01]  /*eea0*/  @P4 STG.E.U8 desc[UR14][R72.64], R77 ;  /* 0x0000004d48004986 */ /* 0x0005e2000c10110e */
[----:B------:R-:W-:Y:S01]  /*eeb0*/  IADD3 R74, P2, R74, R9, RZ ;  /* 0x000000094a4a7210 */ /* 0x000fe20007f5e0ff */
[----:B------:R-:W-:Y:S01]  /*eec0*/  ULDC UR8, c[0x0][0x228] ;  /* 0x00008a0000087ab9 */ /* 0x000fe20000000800 */
[----:B------:R-:W-:Y:S01]  /*eed0*/  SHF.R.S32.HI R81, RZ, 0x1f, R78 ;  /* 0x0000001fff517819 */ /* 0x000fe2000001144e */
[----:B------:R-:W-:Y:S01]  /*eee0*/  ULDC UR10, c[0x0][0x228] ;  /* 0x00008a00000a7ab9 */ /* 0x000fe20000000800 */
[----:B0-----:R-:W-:Y:S01]  /*eef0*/  IADD3 R70, P4, R78, R0, RZ ;  /* 0x000000004e467210 */ /* 0x001fe20007f9e0ff */
[----:B------:R-:W-:Y:S01]  /*ef00*/  IMAD.X R75, R75, 0x1, R68, P2 ;  /* 0x000000014b4b7824 */ /* 0x000fe200010e0644 */
[----:B------:R-:W-:-:S02]  /*ef10*/  PRMT R79, R16, 0x7773, RZ ;  /* 0x00007773104f7816 */ /* 0x000fc400000000ff */
[----:B------:R-:W-:Y:S01]  /*ef20*/  ISETP.GE.AND P2, PT, R69, UR4, PT ;  /* 0x0000000445007c0c */ /* 0x000fe2000bf46270 */
[----:B------:R-:W-:Y:S01]  /*ef30*/  IMAD.X R71, R81, 0x1, R2, P4 ;  /* 0x0000000151477824 */ /* 0x000fe200020e0602 */
[----:B------:R-:W-:Y:S01]  /*ef40*/  PRMT R69, R20, 0x7770, RZ ;  /* 0x0000777014457816 */ /* 0x000fe200000000ff */
[----:B------:R0:W-:Y:S01]  /*ef50*/  @P3 STG.E.U8 desc[UR14][R74.64], R79 ;  /* 0x0000004f4a003986 */ /* 0x0001e2000c10110e */
[----:B------:R-:W-:Y:S02]  /*ef60*/  ISETP.LT.AND P4, PT, R249, UR20, !P1 ;  /* 0x00000014f9007c0c */ /* 0x000fe4000cf81270 */
[----:B------:R-:W-:Y:S01]  /*ef70*/  IADD3 R76, P6, R78, R10, RZ ;  /* 0x0000000a4e4c7210 */ /* 0x000fe20007fde0ff */
[----:B------:R5:W-:Y:S01]  /*ef80*/  @P5 STG.E.U8 desc[UR14][R70.64], R69 ;  /* 0x0000004546005986 */ /* 0x000be2000c10110e */
[----:B------:R-:W-:Y:S01]  /*ef90*/  ISETP.LT.AND P5, PT, R250, UR22, !P1 ;  /* 0x00000016fa007c0c */ /* 0x000fe2000cfa1270 */
[----:B------:R-:W-:Y:S01]  /*efa0*/  VIADD R16, R252, 0x3 ;  /* 0x00000003fc107836 */ /* 0x000fe20000000000 */
[----:B--2---:R-:W-:Y:S01]  /*efb0*/  IADD3 R72, P3, R78, R3, RZ ;  /* 0x000000034e487210 */ /* 0x004fe20007f7e0ff */
[----:B------:R-:W-:Y:S01]  /*efc0*/  IMAD.X R77, R81, 0x1, R8, P6 ;  /* 0x00000001514d7824 */ /* 0x000fe200030e0608 */
[----:B------:R-:W-:-:S03]  /*efd0*/  ULDC UR4, c[0x0][0x22c] ;  /* 0x00008b0000047ab9 */ /* 0x000fc60000000800 */
[----:B------:R-:W-:Y:S01]  /*efe0*/  IMAD.X R73, R81, 0x1, R11, P3 ;  /* 0x0000000151497824 */ /* 0x000fe200018e060b */
[C---:B0-----:R-:W-:Y:S02]  /*eff0*/  PRMT R75, R20.reuse, 0x7771, RZ ;  /* 0x00007771144b7816 */ /* 0x041fe400000000ff */
[----:B-----5:R-:W-:Y:S02]  /*f000*/  PRMT R69, R20, 0x7772, RZ ;  /* 0x0000777214457816 */ /* 0x020fe400000000ff */
[----:B------:R-:W-:Y:S01]  /*f010*/  ISETP.LT.AND P1, PT, R248, UR18, !P1 ;  /* 0x00000012f8007c0c */ /* 0x000fe2000cf21270 */
[----:B------:R0:W-:Y:S01]  /*f020*/  @P5 STG.E.U8 desc[UR14][R72.64], R75 ;  /* 0x0000004b48005986 */ /* 0x0001e2000c10110e */
[----:B------:R-:W-:Y:S01]  /*f030*/  ISETP.GE.AND P3, PT, R16, UR4, PT ;  /* 0x0000000410007c0c */ /* 0x000fe2000bf66270 */
[----:B------:R-:W-:Y:S02]  /*f040*/  ULDC UR4, c[0x0][0x248] ;  /* 0x0000920000047ab9 */ /* 0x000fe40000000800 */
[----:B------:R2:W-:Y:S01]  /*f050*/  @P4 STG.E.U8 desc[UR14][R76.64], R69 ;  /* 0x000000454c004986 */ /* 0x0005e2000c10110e */
[C---:B------:R-:W-:Y:S01]  /*f060*/  IADD3 R70, P4, R78.reuse, R9, RZ ;  /* 0x000000094e467210 */ /* 0x040fe20007f9e0ff */
[----:B------:R-:W-:Y:S01]  /*f070*/  VIADD R78, R78, UR4 ;  /* 0x000000044e4e7c36 */ /* 0x000fe20008000000 */
[----:B------:R-:W-:Y:S01]  /*f080*/  ISETP.LT.AND P5, PT, R251, UR16, !P2 ;  /* 0x00000010fb007c0c */ /* 0x000fe2000d7a1270 */
[----:B------:R-:W-:Y:S01]  /*f090*/  ULDC UR4, c[0x0][0x248] ;  /* 0x0000920000047ab9 */ /* 0x000fe20000000800 */
[----:B------:R-:W-:Y:S01]  /*f0a0*/  PRMT R79, R20, 0x7773, RZ ;  /* 0x00007773144f7816 */ /* 0x000fe200000000ff */
[----:B------:R-:W-:Y:S01]  /*f0b0*/  IMAD.X R71, R81, 0x1, R68, P4 ;  /* 0x0000000151477824 */ /* 0x000fe200020e0644 */
[----:B------:R-:W-:-:S02]  /*f0c0*/  SHF.R.S32.HI R85, RZ, 0x1f, R78 ;  /* 0x0000001fff557819 */ /* 0x000fc4000001144e */
[----:B0-----:R-:W-:Y:S02]  /*f0d0*/  IADD3 R72, P6, R78, R0, RZ ;  /* 0x000000004e487210 */ /* 0x001fe40007fde0ff */
[----:B------:R-:W-:Y:S01]  /*f0e0*/  ISETP.LT.AND P4, PT, R250, UR12, !P2 ;  /* 0x0000000cfa007c0c */ /* 0x000fe2000d781270 */
[----:B------:R0:W-:Y:S01]  /*f0f0*/  @P1 STG.E.U8 desc[UR14][R70.64], R79 ;  /* 0x0000004f46001986 */ /* 0x0001e2000c10110e */
[----:B------:R-:W-:Y:S01]  /*f100*/  IADD3 R74, P1, R78, R3, RZ ;  /* 0x000000034e4a7210 */ /* 0x000fe20007f3e0ff */
[----:B------:R-:W-:Y:S01]  /*f110*/  IMAD.X R73, R85, 0x1, R2, P6 ;  /* 0x0000000155497824 */ /* 0x000fe200030e0602 */
[C---:B------:R-:W-:Y:S02]  /*f120*/  PRMT R81, R17.reuse, 0x7770, RZ ;  /* 0x0000777011517816 */ /* 0x040fe400000000ff */
[----:B--2---:R-:W-:Y:S01]  /*f130*/  PRMT R69, R17, 0x7771, RZ ;  /* 0x0000777111457816 */ /* 0x004fe200000000ff */
[----:B------:R-:W-:Y:S01]  /*f140*/  IMAD.X R75, R85, 0x1, R11, P1 ;  /* 0x00000001554b7824 */ /* 0x000fe200008e060b */
[----:B------:R-:W-:Y:S01]  /*f150*/  ULDC UR12, c[0x0][0x228] ;  /* 0x00008a00000c7ab9 */ /* 0x000fe20000000800 */
[----:B------:R2:W-:Y:S01]  /*f160*/  @P5 STG.E.U8 desc[UR14][R72.64], R81 ;  /* 0x0000005148005986 */ /* 0x0005e2000c10110e */
[----:B------:R-:W-:-:S02]  /*f170*/  ISETP.LT.AND P1, PT, R249, UR24, !P2 ;  /* 0x00000018f9007c0c */ /* 0x000fc4000d721270 */
[C---:B0-----:R-:W-:Y:S01]  /*f180*/  IADD3 R70, P5, R78.reuse, R10, RZ ;  /* 0x0000000a4e467210 */ /* 0x041fe20007fbe0ff */
[----:B------:R-:W-:Y:S01]  /*f190*/  VIADD R79, R78, UR4 ;  /* 0x000000044e4f7c36 */ /* 0x000fe20008000000 */
[----:B------:R0:W-:Y:S01]  /*f1a0*/  @P4 STG.E.U8 desc[UR14][R74.64], R69 ;  /* 0x000000454a004986 */ /* 0x0001e2000c10110e */
[----:B------:R-:W-:Y:S01]  /*f1b0*/  ISETP.LT.AND P2, PT, R248, UR26, !P2 ;  /* 0x0000001af8007c0c */ /* 0x000fe2000d741270 */
[----:B------:R-:W-:Y:S01]  /*f1c0*/  ULDC UR4, c[0x0][0x228] ;  /* 0x00008a0000047ab9 */ /* 0x000fe20000000800 */
[----:B------:R-:W-:Y:S01]  /*f1d0*/  ISETP.LT.AND P4, PT, R251, UR28, !P3 ;  /* 0x0000001cfb007c0c */ /* 0x000fe2000df81270 */
[----:B------:R-:W-:Y:S01]  /*f1e0*/  IMAD.X R71, R85, 0x1, R8, P5 ;  /* 0x0000000155477824 */ /* 0x000fe200028e0608 */
[----:B------:R-:W-:Y:S02]  /*f1f0*/  IADD3 R76, P5, R78, R9, RZ ;  /* 0x000000094e4c7210 */ /* 0x000fe40007fbe0ff */
[----:B------:R-:W-:Y:S02]  /*f200*/  SHF.R.S32.HI R87, RZ, 0x1f, R79 ;  /* 0x0000001fff577819 */ /* 0x000fe4000001144f */
[----:B------:R-:W-:Y:S01]  /*f210*/  IADD3 R16, P6, R79, R0, RZ ;  /* 0x000000004f107210 */ /* 0x000fe20007fde0ff */
[----:B------:R-:W-:Y:S01]  /*f220*/  IMAD.X R77, R85, 0x1, R68, P5 ;  /* 0x00000001554d7824 */ /* 0x000fe200028e0644 */
[----:B--2---:R-:W-:-:S02]  /*f230*/  PRMT R73, R17, 0x7772, RZ ;  /* 0x0000777211497816 */ /* 0x004fc400000000ff */
[----:B0-----:R-:W-:Y:S01]  /*f240*/  PRMT R69, R17, 0x7773, RZ ;  /* 0x0000777311457816 */ /* 0x001fe200000000ff */
[----:B------:R-:W-:Y:S01]  /*f250*/  IMAD.X R17, R87, 0x1, R2, P6 ;  /* 0x0000000157117824 */ /* 0x000fe200030e0602 */
[----:B------:R-:W-:Y:S01]  /*f260*/  PRMT R75, R21, 0x7770, RZ ;  /* 0x00007770154b7816 */ /* 0x000fe200000000ff */
[----:B------:R0:W-:Y:S01]  /*f270*/  @P1 STG.E.U8 desc[UR14][R70.64], R73 ;  /* 0x0000004946001986 */ /* 0x0001e2000c10110e */
[----:B------:R-:W-:Y:S02]  /*f280*/  IADD3 R72, P5, R79, R10, RZ ;  /* 0x0000000a4f487210 */ /* 0x000fe40007fbe0ff */
[----:B------:R-:W-:Y:S01]  /*f290*/  ISETP.LT.AND P1, PT, R250, UR4, !P3 ;  /* 0x00000004fa007c0c */ /* 0x000fe2000df21270 */
[----:B------:R-:W-:Y:S01]  /*f2a0*/  @P2 STG.E.U8 desc[UR14][R76.64], R69 ;  /* 0x000000454c002986 */ /* 0x000fe2000c10110e */
[----:B------:R-:W-:Y:S01]  /*f2b0*/  VIADD R20, R252, 0x4 ;  /* 0x00000004fc147836 */ /* 0x000fe20000000000 */
[----:B------:R-:W-:Y:S02]  /*f2c0*/  ULDC UR4, c[0x0][0x22c] ;  /* 0x00008b0000047ab9 */ /* 0x000fe40000000800 */
[----:B------:R2:W-:Y:S01]  /*f2d0*/  @P4 STG.E.U8 desc[UR14][R16.64], R75 ;  /* 0x0000004b10004986 */ /* 0x0005e2000c10110e */
[----:B------:R-:W-:Y:S01]  /*f2e0*/  ISETP.LT.AND P4, PT, R249, UR6, !P3 ;  /* 0x00000006f9007c0c */ /* 0x000fe2000df81270 */
[----:B------:R-:W-:Y:S01]  /*f2f0*/  ULDC UR6, c[0x0][0x228] ;  /* 0x00008a0000067ab9 */ /* 0x000fe20000000800 */
[----:B------:R-:W-:Y:S01]  /*f300*/  ISETP.LT.AND P3, PT, R248, UR8, !P3 ;  /* 0x00000008f8007c0c */ /* 0x000fe2000df61270 */
[----:B0-----:R-:W-:Y:S01]  /*f310*/  IMAD.X R73, R87, 0x1, R8, P5 ;  /* 0x0000000157497824 */ /* 0x001fe200028e0608 */
[----:B------:R-:W-:Y:S01]  /*f320*/  IADD3 R70, P2, R79, R3, RZ ;  /* 0x000000034f467210 */ /* 0x000fe20007f5e0ff */
[----:B------:R-:W-:Y:S01]  /*f330*/  ULDC UR8, c[0x0][0x228] ;  /* 0x00008a0000087ab9 */ /* 0x000fe20000000800 */
[----:B------:R-:W-:-:S02]  /*f340*/  PRMT R81, R21, 0x7771, RZ ;  /* 0x0000777115517816 */ /* 0x000fc400000000ff */
[----:B--2---:R-:W-:Y:S01]  /*f350*/  IADD3 R16, P5, R79, R9, RZ ;  /* 0x000000094f107210 */ /* 0x004fe20007fbe0ff */
[----:B------:R-:W-:Y:S01]  /*f360*/  IMAD.X R71, R87, 0x1, R11, P2 ;  /* 0x0000000157477824 */ /* 0x000fe200010e060b */
[----:B------:R-:W-:Y:S01]  /*f370*/  ISETP.GE.AND P2, PT, R20, UR4, PT ;  /* 0x0000000414007c0c */ /* 0x000fe2000bf46270 */
[----:B------:R-:W-:Y:S01]  /*f380*/  ULDC UR4, c[0x0][0x248] ;  /* 0x0000920000047ab9 */ /* 0x000fe20000000800 */
[----:B------:R-:W-:Y:S01]  /*f390*/  PRMT R77, R21, 0x7772, RZ ;  /* 0x00007772154d7816 */ /* 0x000fe200000000ff */
[----:B------:R-:W-:Y:S01]  /*f3a0*/  IMAD.X R17, R87, 0x1, R68, P5 ;  /* 0x0000000157117824 */ /* 0x000fe200028e0644 */
[----:B------:R-:W-:Y:S01]  /*f3b0*/  PRMT R75, R21, 0x7773, RZ ;  /* 0x00007773154b7816 */ /* 0x000fe200000000ff */
[----:B------:R-:W-:Y:S01]  /*f3c0*/  VIADD R79, R79, UR4 ;  /* 0x000000044f4f7c36 */ /* 0x000fe20008000000 */
[----:B------:R0:W-:Y:S01]  /*f3d0*/  @P1 STG.E.U8 desc[UR14][R70.64], R81 ;  /* 0x0000005146001986 */ /* 0x0001e2000c10110e */
[----:B------:R-:W-:Y:S01]  /*f3e0*/  VIADD R69, R252, 0x5 ;  /* 0x00000005fc457836 */ /* 0x000fe20000000000 */
[----:B------:R-:W-:Y:S01]  /*f3f0*/  ISETP.LT.AND P5, PT, R249, UR10, !P2 ;  /* 0x0000000af9007c0c */ /* 0x000fe2000d7a1270 */
[----:B------:R-:W-:Y:S01]  /*f400*/  ULDC UR4, c[0x0][0x22c] ;  /* 0x00008b0000047ab9 */ /* 0x000fe20000000800 */
[----:B------:R-:W-:Y:S01]  /*f410*/  @P4 STG.E.U8 desc[UR14][R72.64], R77 ;  /* 0x0000004d48004986 */ /* 0x000fe2000c10110e */
[----:B------:R-:W-:Y:S01]  /*f420*/  ISETP.LT.AND P4, PT, R251, UR6, !P2 ;  /* 0x00000006fb007c0c */ /* 0x000fe2000d781270 */
[----:B------:R-:W-:Y:S01]  /*f430*/  ULDC UR10, c[0x0][0x228] ;  /* 0x00008a00000a7ab9 */ /* 0x000fe20000000800 */
[----:B------:R-:W-:Y:S01]  /*f440*/  IADD3 R20, P6, R79, R0, RZ ;  /* 0x000000004f147210 */ /* 0x000fe20007fde0ff */
[----:B------:R2:W-:Y:S01]  /*f450*/  @P3 STG.E.U8 desc[UR14][R16.64], R75 ;  /* 0x0000004b10003986 */ /* 0x0005e2000c10110e */
[----:B------:R-:W-:Y:S01]  /*f460*/  ISETP.LT.AND P3, PT, R250, UR8, !P2 ;  /* 0x00000008fa007c0c */ /* 0x000fe2000d761270 */
[----:B------:R-:W-:Y:S01]  /*f470*/  ULDC UR8, c[0x0][0x228] ;  /* 0x00008a0000087ab9 */ /* 0x000fe20000000800 */
[----:B------:R-:W-:Y:S01]  /*f480*/  ULDC UR6, c[0x0][0x22c] ;  /* 0x00008b0000067ab9 */ /* 0x000fe20000000800 */
[----:B0-----:R-:W-:-:S02]  /*f490*/  SHF.R.S32.HI R81, RZ, 0x1f, R79 ;  /* 0x0000001fff517819 */ /* 0x001fc4000001144f */
[----:B--2---:R-:W-:-:S03]  /*f4a0*/  IADD3 R16, P1, R79, R3, RZ ;  /* 0x000000034f107210 */ /* 0x004fc60007f3e0ff */
[----:B------:R-:W-:Y:S01]  /*f4b0*/  IMAD.X R21, R81, 0x1, R2, P6 ;  /* 0x0000000151157824 */ /* 0x000fe200030e0602 */
[----:B------:R-:W-:Y:S02]  /*f4c0*/  IADD3 R70, P6, R79, R10, RZ ;  /* 0x0000000a4f467210 */ /* 0x000fe40007fde0ff */
[C---:B------:R-:W-:Y:S01]  /*f4d0*/  PRMT R77, R18.reuse, 0x7770, RZ ;  /* 0x00007770124d7816 */ /* 0x040fe200000000ff */
[----:B------:R-:W-:Y:S01]  /*f4e0*/  IMAD.X R17, R81, 0x1, R11, P1 ;  /* 0x0000000151117824 */ /* 0x000fe200008e060b */
[----:B------:R-:W-:Y:S01]  /*f4f0*/  ISETP.GE.AND P1, PT, R69, UR4, PT ;  /* 0x0000000445007c0c */ /* 0x000fe2000bf26270 */
[----:B------:R-:W-:Y:S01]  /*f500*/  ULDC UR4, c[0x0][0x248] ;  /* 0x0000920000047ab9 */ /* 0x000fe20000000800 */
[C---:B------:R-:W-:Y:S01]  /*f510*/  PRMT R75, R18.reuse, 0x7771, RZ ;  /* 0x00007771124b7816 */ /* 0x040fe200000000ff */
[----:B------:R-:W-:Y:S01]  /*f520*/  VIADD R72, R79, UR4 ;  /* 0x000000044f487c36 */ /* 0x000fe20008000000 */
[----:B------:R-:W-:Y:S01]  /*f530*/  PRMT R73, R18, 0x7772, RZ ;  /* 0x0000777212497816 */ /* 0x000fe200000000ff */
[----:B------:R-:W-:Y:S01]  /*f540*/  IMAD.X R71, R81, 0x1, R8, P6 ;  /* 0x0000000151477824 */ /* 0x000fe200030e0608 */
[----:B------:R0:W-:Y:S01]  /*f550*/  @P4 STG.E.U8 desc[UR14][R20.64], R77 ;  /* 0x0000004d14004986 */ /* 0x0001e2000c10110e */
[----:B------:R-:W-:Y:S01]  /*f560*/  ISETP.LT.AND P4, PT, R251, UR10, !P1 ;  /* 0x0000000afb007c0c */ /* 0x000fe2000cf81270 */
[----:B------:R-:W-:Y:S01]  /*f570*/  VIADD R69, R252, 0x6 ;  /* 0x00000006fc457836 */ /* 0x000fe20000000000 */
[----:B------:R-:W-:Y:S01]  /*f580*/  ULDC UR4, c[0x0][0x248] ;  /* 0x0000920000047ab9 */ /* 0x000fe20000000800 */
[----:B------:R2:W-:Y:S01]  /*f590*/  @P3 STG.E.U8 desc[UR14][R16.64], R75 ;  /* 0x0000004b10003986 */ /* 0x0005e2000c10110e */
[----:B------:R-:W-:Y:S01]  /*f5a0*/  ISETP.LT.AND P3, PT, R248, UR8, !P2 ;  /* 0x00000008f8007c0c */ /* 0x000fe2000d761270 */
[----:B------:R-:W-:Y:S01]  /*f5b0*/  ULDC UR8, c[0x0][0x228] ;  /* 0x00008a0000087ab9 */ /* 0x000fe20000000800 */
[----:B------:R-:W-:Y:S01]  /*f5c0*/  ULDC UR10, c[0x0][0x228] ;  /* 0x00008a00000a7ab9 */ /* 0x000fe20000000800 */
[----:B------:R5:W-:Y:S01]  /*f5d0*/  @P5 STG.E.U8 desc[UR14][R70.64], R73 ;  /* 0x0000004946005986 */ /* 0x000be2000c10110e */
[----:B------:R-:W-:Y:S01]  /*f5e0*/  ISETP.LT.AND P5, PT, R250, UR12, !P1 ;  /* 0x0000000cfa007c0c */ /* 0x000fe2000cfa1270 */
[----:B------:R-:W-:Y:S01]  /*f5f0*/  ULDC UR12, c[0x0][0x228] ;  /* 0x00008a00000c7ab9 */ /* 0x000fe20000000800 */
[----:B0-----:R-:W-:-:S02]  /*f600*/  SHF.R.S32.HI R77, RZ, 0x1f, R72 ;  /* 0x0000001fff4d7819 */ /* 0x001fc40000011448 */
[----:B------:R-:W-:Y:S02]  /*f610*/  IADD3 R20, P2, R72, R0, RZ ;  /* 0x0000000048147210 */ /* 0x000fe40007f5e0ff */
[----:B--2---:R-:W-:-:S03]  /*f620*/  IADD3 R16, P6, R79, R9, RZ ;  /* 0x000000094f107210 */ /* 0x004fc60007fde0ff */
[----:B------:R-:W-:Y:S01]  /*f630*/  IMAD.X R21, R77, 0x1, R2, P2 ;  /* 0x000000014d157824 */ /* 0x000fe200010e0602 */
[----:B------:R-:W-:Y:S01]  /*f640*/  ISETP.GE.AND P2, PT, R69, UR6, PT ;  /* 0x0000000645007c0c */ /* 0x000fe2000bf46270 */
[----:B------:R-:W-:Y:S01]  /*f650*/  IMAD.X R17, R81, 0x1, R68, P6 ;  /* 0x0000000151117824 */ /* 0x000fe200030e0644 */
[----:B-----5:R-:W-:Y:S01]  /*f660*/  IADD3 R70, P6, R72, R3, RZ ;  /* 0x0000000348467210 */ /* 0x020fe20007fde0ff */
[----:B------:R-:W-:Y:S01]  /*f670*/  ULDC UR6, c[0x0][0x22c] ;  /* 0x00008b0000067ab9 */ /* 0x000fe20000000800 */
[----:B------:R-:W-:Y:S02]  /*f680*/  PRMT R69, R18, 0x7773, RZ ;  /* 0x0000777312457816 */ /* 0x000fe400000000ff */
[C---:B------:R-:W-:Y:S01]  /*f690*/  PRMT R75, R22.reuse, 0x7770, RZ ;  /* 0x00007770164b7816 */ /* 0x040fe200000000ff */
[----:B------:R-:W-:Y:S01]  /*f6a0*/  IMAD.X R71, R77, 0x1, R11, P6 ;  /* 0x000000014d477824 */ /* 0x000fe200030e060b */
[----:B------:R-:W-:Y:S01]  /*f6b0*/  PRMT R73, R22, 0x7771, RZ ;  /* 0x0000777116497816 */ /* 0x000fe200000000ff */
[----:B------:R0:W-:Y:S01]  /*f6c0*/  @P3 STG.E.U8 desc[UR14][R16.64], R69 ;  /* 0x0000004510003986 */ /* 0x0001e2000c10110e */
[----:B------:R-:W-:Y:S01]  /*f6d0*/  ISETP.LT.AND P3, PT, R248, UR10, !P1 ;  /* 0x0000000af8007c0c */ /* 0x000fe2000cf61270 */
[----:B------:R-:W-:Y:S01]  /*f6e0*/  VIADD R18, R252, 0x7 ;  /* 0x00000007fc127836 */ /* 0x000fe20000000000 */
[C---:B------:R-:W-:Y:S01]  /*f6f0*/  PRMT R81, R22.reuse, 0x7772, RZ ;  /* 0x0000777216517816 */ /* 0x040fe200000000ff */
[----:B------:R2:W-:Y:S01]  /*f700*/  @P4 STG.E.U8 desc[UR14][R20.64], R75 ;  /* 0x0000004b14004986 */ /* 0x0005e2000c10110e */
[----:B------:R-:W-:Y:S01]  /*f710*/  ISETP.LT.AND P4, PT, R249, UR8, !P1 ;  /* 0x00000008f9007c0c */ /* 0x000fe2000cf81270 */
[----:B------:R-:W-:Y:S01]  /*f720*/  ULDC UR8, c[0x0][0x228] ;  /* 0x00008a0000087ab9 */ /* 0x000fe20000000800 */
[----:B------:R-:W-:Y:S01]  /*f730*/  PRMT R79, R22, 0x7773, RZ ;  /* 0x00007773164f7816 */ /* 0x000fe200000000ff */
[----:B------:R5:W-:Y:S01]  /*f740*/  @P5 STG.E.U8 desc[UR14][R70.64], R73 ;  /* 0x0000004946005986 */ /* 0x000be2000c10110e */
[----:B------:R-:W-:Y:S01]  /*f750*/  ISETP.LT.AND P5, PT, R251, UR12, !P2 ;  /* 0x0000000cfb007c0c */ /* 0x000fe2000d7a1270 */
[----:B------:R-:W-:Y:S01]  /*f760*/  ULDC UR10, c[0x0][0x228] ;  /* 0x00008a00000a7ab9 */ /* 0x000fe20000000800 */
[----:B------:R-:W-:Y:S01]  /*f770*/  ULDC UR12, c[0x0][0x228] ;  /* 0x00008a00000c7ab9 */ /* 0x000fe20000000800 */
[C---:B0-----:R-:W-:Y:S01]  /*f780*/  VIADD R69, R72.reuse, UR4 ;  /* 0x0000000448457c36 */ /* 0x041fe20008000000 */
[C---:B--2---:R-:W-:Y:S01]  /*f790*/  IADD3 R20, P6, R72.reuse, R9, RZ ;  /* 0x0000000948147210 */ /* 0x044fe20007fde0ff */
[----:B------:R-:W-:Y:S01]  /*f7a0*/  ULDC UR4, c[0x0][0x228] ;  /* 0x00008a0000047ab9 */ /* 0x000fe20000000800 */
[----:B------:R-:W-:-:S02]  /*f7b0*/  IADD3 R16, P1, R72, R10, RZ ;  /* 0x0000000a48107210 */ /* 0x000fc40007f3e0ff */
[----:B------:R-:W-:Y:S01]  /*f7c0*/  SHF.R.S32.HI R85, RZ, 0x1f, R69 ;  /* 0x0000001fff557819 */ /* 0x000fe20000011445 */
[----:B------:R-:W-:Y:S01]  /*f7d0*/  IMAD.X R21, R77, 0x1, R68, P6 ;  /* 0x000000014d157824 */ /* 0x000fe200030e0644 */
[----:B-----5:R-:W-:Y:S01]  /*f7e0*/  IADD3 R70, P6, R69, R0, RZ ;  /* 0x0000000045467210 */ /* 0x020fe20007fde0ff */
[----:B------:R-:W-:Y:S01]  /*f7f0*/  IMAD.X R17, R77, 0x1, R8, P1 ;  /* 0x000000014d117824 */ /* 0x000fe200008e0608 */
[----:B------:R-:W-:-:S03]  /*f800*/  PRMT R77, R19, 0x7770, RZ ;  /* 0x00007770134d7816 */ /* 0x000fc600000000ff */
[----:B------:R-:W-:Y:S01]  /*f810*/  IMAD.X R71, R85, 0x1, R2, P6 ;  /* 0x0000000155477824 */ /* 0x000fe200030e0602 */
[----:B------:R-:W-:Y:S01]  /*f820*/  ISETP.GE.AND P1, PT, R18, UR6, PT ;  /* 0x0000000612007c0c */ /* 0x000fe2000bf26270 */
[----:B------:R0:W-:Y:S01]  /*f830*/  @P4 STG.E.U8 desc[UR14][R16.64], R81 ;  /* 0x0000005110004986 */ /* 0x0001e2000c10110e */
[----:B------:R-:W-:Y:S01]  /*f840*/  ULDC UR6, c[0x0][0x228] ;  /* 0x00008a0000067ab9 */ /* 0x000fe20000000800 */
[----:B------:R-:W-:Y:S01]  /*f850*/  ISETP.LT.AND P4, PT, R250, UR4, !P2 ;  /* 0x00000004fa007c0c */ /* 0x000fe2000d781270 */
[----:B------:R-:W-:Y:S01]  /*f860*/  ULDC UR4, c[0x0][0x228] ;  /* 0x00008a0000047ab9 */ /* 0x000fe20000000800 */
[----:B------:R-:W-:Y:S01]  /*f870*/  @P3 STG.E.U8 desc[UR14][R20.64], R79 ;  /* 0x0000004f14003986 */ /* 0x000fe2000c10110e */
[----:B------:R-:W-:Y:S01]  /*f880*/  ISETP.LT.AND P3, PT, R249, UR6, !P2 ;  /* 0x00000006f9007c0c */ /* 0x000fe2000d761270 */
[----:B------:R-:W-:Y:S02]  /*f890*/  ULDC UR6, c[0x0][0x228] ;  /* 0x00008a0000067ab9 */ /* 0x000fe40000000800 */
[----:B------:R2:W-:Y:S01]  /*f8a0*/  @P5 STG.E.U8 desc[UR14][R70.64], R77 ;  /* 0x0000004d46005986 */ /* 0x0005e2000c10110e */
[----:B------:R-:W-:-:S02]  /*f8b0*/  IADD3 R72, P5, R69, R3, RZ ;  /* 0x0000000345487210 */ /* 0x000fc40007fbe0ff */
[----:B------:R-:W-:Y:S01]  /*f8c0*/  ISETP.LT.AND P2, PT, R248, UR4, !P2 ;  /* 0x00000004f8007c0c */ /* 0x000fe2000d741270 */
[----:B------:R-:W-:Y:S01]  /*f8d0*/  ULDC UR4, c[0x0][0x248] ;  /* 0x0000920000047ab9 */ /* 0x000fe20000000800 */
[----:B0-----:R-:W-:Y:S01]  /*f8e0*/  IADD3 R16, P6, R69, R10, RZ ;  /* 0x0000000a45107210 */ /* 0x001fe20007fde0ff */
[----:B------:R-:W-:Y:S01]  /*f8f0*/  IMAD.X R73, R85, 0x1, R11, P5 ;  /* 0x0000000155497824 */ /* 0x000fe200028e060b */
[----:B------:R-:W-:Y:S02]  /*f900*/  IADD3 R18, P5, R69, R9, RZ ;  /* 0x0000000945127210 */ /* 0x000fe40007fbe0ff */
[----:B------:R-:W-:Y:S01]  /*f910*/  PRMT R75, R19, 0x7773, RZ ;  /* 0x00007773134b7816 */ /* 0x000fe200000000ff */
[----:B------:R-:W-:Y:S01]  /*f920*/  IMAD.X R17, R85, 0x1, R8, P6 ;  /* 0x0000000155117824 */ /* 0x000fe200030e0608 */
[----:B------:R-:W0:Y:S01]  /*f930*/  LDS.128 R80, [R83] ;  /* 0x0000000053507984 */ /* 0x000e220000000c00 */
[C---:B--2---:R-:W-:Y:S02]  /*f940*/  PRMT R77, R19.reuse, 0x7771, RZ ;  /* 0x00007771134d7816 */ /* 0x044fe400000000ff */
[----:B------:R-:W-:Y:S01]  /*f950*/  PRMT R71, R19, 0x7772, RZ ;  /* 0x0000777213477816 */ /* 0x000fe200000000ff */
[----:B------:R-:W-:-:S02]  /*f960*/  IMAD.X R19, R85, 0x1, R68, P5 ;  /* 0x0000000155137824 */ /* 0x000fc400028e0644 */
[----:B------:R-:W-:Y:S01]  /*f970*/  VIADD R69, R69, UR4 ;  /* 0x0000000445457c36 */ /* 0x000fe20008000000 */
[----:B------:R2:W-:Y:S01]  /*f980*/  @P4 STG.E.U8 desc[UR14][R72.64], R77 ;  /* 0x0000004d48004986 */ /* 0x0005e2000c10110e */
[----:B------:R-:W-:Y:S01]  /*f990*/  ISETP.LT.AND P4, PT, R251, UR6, !P1 ;  /* 0x00000006fb007c0c */ /* 0x000fe2000cf81270 */
[----:B------:R-:W-:Y:S01]  /*f9a0*/  VIADD R21, R252, 0x8 ;  /* 0x00000008fc157836 */ /* 0x000fe20000000000 */
[----:B------:R-:W-:Y:S01]  /*f9b0*/  ISETP.LT.AND P5, PT, R249, UR10, !P1 ;  /* 0x0000000af9007c0c */ /* 0x000fe2000cfa1270 */
[----:B------:R5:W-:Y:S01]  /*f9c0*/  @P3 STG.E.U8 desc[UR14][R16.64], R71 ;  /* 0x0000004710003986 */ /* 0x000be2000c10110e */
[----:B------:R-:W-:Y:S01]  /*f9d0*/  ISETP.LT.AND P3, PT, R250, UR8, !P1 ;  /* 0x00000008fa007c0c */ /* 0x000fe2000cf61270 */
[----:B------:R-:W-:Y:S01]  /*f9e0*/  ULDC UR4, c[0x0][0x22c] ;  /* 0x00008b0000047ab9 */ /* 0x000fe20000000800 */
[----:B------:R-:W-:Y:S01]  /*f9f0*/  ULDC UR8, c[0x0][0x228] ;  /* 0x00008a0000087ab9 */ /* 0x000fe20000000800 */
[----:B------:R3:W-:Y:S01]  /*fa00*/  @P2 STG.E.U8 desc[UR14][R18.64], R75 ;  /* 0x0000004b12002986 */ /* 0x0007e2000c10110e */
[----:B------:R-:W-:Y:S01]  /*fa10*/  ULDC UR10, c[0x0][0x228] ;  /* 0x00008a00000a7ab9 */ /* 0x000fe20000000800 */
[----:B------:R-:W-:Y:S01]  /*fa20*/  VIADD R22, R252, 0x9 ;  /* 0x00000009fc167836 */ /* 0x000fe20000000000 */
[----:B------:R-:W-:Y:S01]  /*fa30*/  ULDC UR6, c[0x0][0x22c] ;  /* 0x00008b0000067ab9 */ /* 0x000fe20000000800 */
[----:B--2---:R-:W-:-:S02]  /*fa40*/  SHF.R.S32.HI R77, RZ, 0x1f, R69 ;  /* 0x0000001fff4d7819 */ /* 0x004fc40000011445 */
[C---:B-----5:R-:W-:Y:S02]  /*fa50*/  IADD3 R16, P6, R69.reuse, R0, RZ ;  /* 0x0000000045107210 */ /* 0x060fe40007fde0ff */
[----:B---3--:R-:W-:-:S03]  /*fa60*/  IADD3 R18, P2, R69, R3, RZ ;  /* 0x0000000345127210 */ /* 0x008fc60007f5e0ff */
[----:B------:R-:W-:Y:S01]  /*fa70*/  IMAD.X R17, R77, 0x1, R2, P6 ;  /* 0x000000014d117824 */ /* 0x000fe200030e0602 */
[C---:B------:R-:W-:Y:S02]  /*fa80*/  PRMT R75, R23.reuse, 0x7770, RZ ;  /* 0x00007770174b7816 */ /* 0x040fe400000000ff */
[----:B------:R-:W-:Y:S01]  /*fa90*/  PRMT R73, R23, 0x7771, RZ ;  /* 0x0000777117497816 */ /* 0x000fe200000000ff */
[----:B------:R-:W-:Y:S01]  /*faa0*/  IMAD.X R19, R77, 0x1, R11, P2 ;  /* 0x000000014d137824 */ /* 0x000fe200010e060b */
[----:B------:R-:W-:Y:S01]  /*fab0*/  IADD3 R20, P6, R69, R10, RZ ;  /* 0x0000000a45147210 */ /* 0x000fe20007fde0ff */
[----:B------:R2:W-:Y:S01]  /*fac0*/  @P4 STG.E.U8 desc[UR14][R16.64], R75 ;  /* 0x0000004b10004986 */ /* 0x0005e2000c10110e */
[----:B------:R-:W-:Y:S01]  /*fad0*/  ISETP.GE.AND P2, PT, R21, UR4, PT ;  /* 0x0000000415007c0c */ /* 0x000fe2000bf46270 */
[----:B------:R-:W-:Y:S01]  /*fae0*/  ULDC UR4, c[0x0][0x248] ;  /* 0x0000920000047ab9 */ /* 0x000fe20000000800 */
[----:B------:R-:W-:Y:S01]  /*faf0*/  PRMT R71, R23, 0x7772, RZ ;  /* 0x0000777217477816 */ /* 0x000fe200000000ff */
[----:B------:R3:W-:Y:S01]  /*fb00*/  @P3 STG.E.U8 desc[UR14][R18.64], R73 ;  /* 0x0000004912003986 */ /* 0x0007e2000c10110e */
[----:B------:R-:W-:Y:S01]  /*fb10*/  IMAD.X R21, R77, 0x1, R8, P6 ;  /* 0x000000014d157824 */ /* 0x000fe200030e0608 */
[----:B------:R-:W-:Y:S01]  /*fb20*/  ISETP.LT.AND P3, PT, R248, UR8, !P1 ;  /* 0x00000008f8007c0c */ /* 0x000fe2000cf61270 */
[----:B------:R-:W-:Y:S01]  /*fb30*/  VIADD R70, R69, UR4 ;  /* 0x0000000445467c36 */ /* 0x000fe20008000000 */
[----:B------:R-:W-:Y:S01]  /*fb40*/  ISETP.LT.AND P4, PT, R251, UR10, !P2 ;  /* 0x0000000afb007c0c */ /* 0x000fe2000d781270 */
[----:B------:R-:W-:Y:S01]  /*fb50*/  ULDC UR4, c[0x0][0x248] ;  /* 0x0000920000047ab9 */ /* 0x000fe20000000800 */
[----:B------:R5:W-:Y:S01]  /*fb60*/  @P5 STG.E.U8 desc[UR14][R20.64], R71 ;  /* 0x0000004714005986 */ /* 0x000be2000c10110e */
[----:B--2---:R-:W-:Y:S01]  /*fb70*/  IADD3 R16, P6, R69, R9, RZ ;  /* 0x0000000945107210 */ /* 0x004fe20007fde0ff */
[----:B------:R-:W-:Y:S01]  /*fb80*/  ULDC UR8, c[0x0][0x228] ;  /* 0x00008a0000087ab9 */ /* 0x000fe20000000800 */
[----:B------:R-:W-:Y:S01]  /*fb90*/  SHF.R.S32.HI R79, RZ, 0x1f, R70 ;  /* 0x0000001fff4f7819 */ /* 0x000fe20000011446 */
[----:B------:R-:W-:Y:S01]  /*fba0*/  ULDC UR10, c[0x0][0x228] ;  /* 0x00008a00000a7ab9 */ /* 0x000fe20000000800 */
[----:B---3--:R-:W-:-:S02]  /*fbb0*/  IADD3 R18, P1, R70, R0, RZ ;  /* 0x0000000046127210 */ /* 0x008fc40007f3e0ff */
[----:B------:R-:W-:Y:S01]  /*fbc0*/  ISETP.LT.AND P5, PT, R250, UR12, !P2 ;  /* 0x0000000cfa007c0c */ /* 0x000fe2000d7a1270 */
[----:B------:R-:W-:Y:S01]  /*fbd0*/  IMAD.X R17, R77, 0x1, R68, P6 ;  /* 0x000000014d117824 */ /* 0x000fe200030e0644 */
[----:B------:R-:W-:Y:S02]  /*fbe0*/  PRMT R75, R4, 0x7770, RZ ;  /* 0x00007770044b7816 */ /* 0x000fe400000000ff */
[----:B-----5:R-:W-:Y:S01]  /*fbf0*/  PRMT R71, R23, 0x7773, RZ ;  /* 0x0000777317477816 */ /* 0x020fe200000000ff */
[C---:B------:R-:W-:Y:S01]  /*fc00*/  IMAD.X R19, R79.reuse, 0x1, R2, P1 ;  /* 0x000000014f137824 */ /* 0x040fe200008e0602 */
[----:B------:R-:W-:Y:S02]  /*fc10*/  IADD3 R20, P6, R70, R3, RZ ;  /* 0x0000000346147210 */ /* 0x000fe40007fde0ff */
[----:B------:R-:W-:Y:S01]  /*fc20*/  PRMT R73, R4, 0x7771, RZ ;  /* 0x0000777104497816 */ /* 0x000fe200000000ff */
[----:B------:R-:W-:Y:S01]  /*fc30*/  VIADD R69, R70, UR4 ;  /* 0x0000000446457c36 */ /* 0x000fe20008000000 */
[----:B------:R-:W-:Y:S01]  /*fc40*/  ISETP.GE.AND P1, PT, R22, UR6, PT ;  /* 0x0000000616007c0c */ /* 0x000fe2000bf26270 */
[----:B------:R-:W-:Y:S01]  /*fc50*/  ULDC UR6, c[0x0][0x228] ;  /* 0x00008a0000067ab9 */ /* 0x000fe20000000800 */
[----:B------:R2:W-:Y:S01]  /*fc60*/  @P3 STG.E.U8 desc[UR14][R16.64], R71 ;  /* 0x0000004710003986 */ /* 0x0005e2000c10110e */
[----:B------:R-:W-:Y:S01]  /*fc70*/  IMAD.X R21, R79, 0x1, R11, P6 ;  /* 0x000000014f157824 */ /* 0x000fe200030e060b */
[----:B------:R-:W-:Y:S01]  /*fc80*/  ISETP.LT.AND P3, PT, R249, UR6, !P2 ;  /* 0x00000006f9007c0c */ /* 0x000fe2000d761270 */
[----:B------:R-:W-:Y:S01]  /*fc90*/  ULDC UR6, c[0x0][0x228] ;  /* 0x00008a0000067ab9 */ /* 0x000fe20000000800 */
[----:B------:R-:W-:Y:S01]  /*fca0*/  IADD3 R22, P6, R70, R10, RZ ;  /* 0x0000000a46167210 */ /* 0x000fe20007fde0ff */
[----:B------:R3:W-:Y:S01]  /*fcb0*/  @P4 STG.E.U8 desc[UR14][R18.64], R75 ;  /* 0x0000004b12004986 */ /* 0x0007e2000c10110e */
[----:B------:R-:W-:Y:S01]  /*fcc0*/  ISETP.LT.AND P2, PT, R248, UR6, !P2 ;  /* 0x00000006f8007c0c */ /* 0x000fe2000d741270 */
[----:B------:R-:W-:Y:S01]  /*fcd0*/  ULDC UR4, c[0x0][0x228] ;  /* 0x00008a0000047ab9 */ /* 0x000fe20000000800 */
[----:B------:R-:W-:Y:S01]  /*fce0*/  ISETP.LT.AND P4, PT, R251, UR8, !P1 ;  /* 0x00000008fb007c0c */ /* 0x000fe2000cf81270 */
[----:B------:R5:W-:Y:S01]  /*fcf0*/  @P5 STG.E.U8 desc[UR14][R20.64], R73 ;  /* 0x0000004914005986 */ /* 0x000be2000c10110e */
[----:B------:R-:W-:Y:S01]  /*fd00*/  IMAD.X R23, R79, 0x1, R8, P6 ;  /* 0x000000014f177824 */ /* 0x000fe200030e0608 */
[----:B------:R-:W-:Y:S01]  /*fd10*/  ULDC UR6, c[0x0][0x228] ;  /* 0x00008a0000067ab9 */ /* 0x000fe20000000800 */
[----:B--2---:R-:W-:Y:S01]  /*fd20*/  IADD3 R16, P5, R70, R9, RZ ;  /* 0x0000000946107210 */ /* 0x004fe20007fbe0ff */
[----:B------:R-:W-:Y:S01]  /*fd30*/  ULDC UR8, c[0x0][0x228] ;  /* 0x00008a0000087ab9 */ /* 0x000fe20000000800 */
[----:B------:R-:W-:Y:S01]  /*fd40*/  ULDC UR12, c[0x0][0x228] ;  /* 0x00008a00000c7ab9 */ /* 0x000fe20000000800 */
[----:B---3--:R-:W-:-:S02]  /*fd50*/  SHF.R.S32.HI R75, RZ, 0x1f, R69 ;  /* 0x0000001fff4b7819 */ /* 0x008fc40000011445 */
[----:B------:R-:W-:Y:S01]  /*fd60*/  IADD3 R18, P6, R69, R0, RZ ;  /* 0x0000000045127210 */ /* 0x000fe20007fde0ff */
[----:B------:R-:W-:Y:S01]  /*fd70*/  IMAD.X R17, R79, 0x1, R68, P5 ;  /* 0x000000014f117824 */ /* 0x000fe200028e0644 */
[C---:B-----5:R-:W-:Y:S02]  /*fd80*/  PRMT R21, R4.reuse, 0x7772, RZ ;  /* 0x0000777204157816 */ /* 0x060fe400000000ff */
[----:B------:R-:W-:Y:S01]  /*fd90*/  PRMT R71, R4, 0x7773, RZ ;  /* 0x0000777304477816 */ /* 0x000fe200000000ff */
[----:B------:R-:W-:Y:S01]  /*fda0*/  IMAD.X R19, R75, 0x1, R2, P6 ;  /* 0x000000014b137824 */ /* 0x000fe200030e0602 */
[----:B------:R-:W-:Y:S01]  /*fdb0*/  PRMT R73, R24, 0x7770, RZ ;  /* 0x0000777018497816 */ /* 0x000fe200000000ff */
[----:B------:R2:W-:Y:S01]  /*fdc0*/  @P3 STG.E.U8 desc[UR14][R22.64], R21 ;  /* 0x0000001516003986 */ /* 0x0005e2000c10110e */
[----:B------:R-:W-:Y:S01]  /*fdd0*/  ISETP.LT.AND P3, PT, R250, UR4, !P1 ;  /* 0x00000004fa007c0c */ /* 0x000fe2000cf61270 */
[----:B------:R-:W-:Y:S01]  /*fde0*/  VIADD R4, R252, 0xa ;  /* 0x0000000afc047836 */ /* 0x000fe20000000000 */
[----:B------:R-:W-:Y:S01]  /*fdf0*/  ULDC UR4, c[0x0][0x22c] ;  /* 0x00008b0000047ab9 */ /* 0x000fe20000000800 */
[----:B------:R3:W-:Y:S01]  /*fe00*/  @P2 STG.E.U8 desc[UR14][R16.64], R71 ;  /* 0x0000004710002986 */ /* 0x0007e2000c10110e */
[----:B------:R-:W-:-:S03]  /*fe10*/  IADD3 R20, P2, R69, R3, RZ ;  /* 0x0000000345147210 */ /* 0x000fc60007f5e0ff */
[----:B------:R5:W-:Y:S01]  /*fe20*/  @P4 STG.E.U8 desc[UR14][R18.64], R73 ;  /* 0x0000004912004986 */ /* 0x000be2000c10110e */
[----:B------:R-:W-:Y:S01]  /*fe30*/  ISETP.LT.AND P4, PT, R249, UR6, !P1 ;  /* 0x00000006f9007c0c */ /* 0x000fe2000cf81270 */
[----:B------:R-:W-:Y:S01]  /*fe40*/  ULDC UR6, c[0x0][0x228] ;  /* 0x00008a0000067ab9 */ /* 0x000fe20000000800 */
[----:B------:R-:W-:Y:S01]  /*fe50*/  ISETP.LT.AND P1, PT, R248, UR8, !P1 ;  /* 0x00000008f8007c0c */ /* 0x000fe2000cf21270 */
[----:B--2---:R-:W-:Y:S01]  /*fe60*/  IMAD.X R21, R75, 0x1, R11, P2 ;  /* 0x000000014b157824 */ /* 0x004fe200010e060b */
[C---:B------:R-:W-:Y:S01]  /*fe70*/  IADD3 R22, P6, R69.reuse, R9, RZ ;  /* 0x0000000945167210 */ /* 0x040fe20007fde0ff */
[----:B------:R-:W-:Y:S01]  /*fe80*/  ULDC UR8, c[0x0][0x228] ;  /* 0x00008a0000087ab9 */ /* 0x000fe20000000800 */
[----:B---3--:R-:W-:Y:S02]  /*fe90*/  IADD3 R16, P5, R69, R10, RZ ;  /* 0x0000000a45107210 */ /* 0x008fe40007fbe0ff */
[----:B------:R-:W-:Y:S01]  /*fea0*/  ISETP.GE.AND P2, PT, R4, UR4, PT ;  /* 0x0000000404007c0c */ /* 0x000fe2000bf46270 */
[----:B------:R-:W-:Y:S01]  /*feb0*/  ULDC UR4, c[0x0][0x248] ;  /* 0x0000920000047ab9 */ /* 0x000fe20000000800 */
[C---:B-----5:R-:W-:Y:S01]  /*fec0*/  PRMT R73, R24.reuse, 0x7771, RZ ;  /* 0x0000777118497816 */ /* 0x060fe200000000ff */
[----:B------:R-:W-:Y:S01]  /*fed0*/  IMAD.X R17, R75, 0x1, R8, P5 ;  /* 0x000000014b117824 */ /* 0x000fe200028e0608 */
[C---:B------:R-:W-:Y:S01]  /*fee0*/  PRMT R71, R24.reuse, 0x7772, RZ ;  /* 0x0000777218477816 */ /* 0x040fe200000000ff */
[----:B------:R-:W-:Y:S01]  /*fef0*/  VIADD R69, R69, UR4 ;  /* 0x0000000445457c36 */ /* 0x000fe20008000000 */
[----:B------:R-:W-:Y:S01]  /*ff00*/  PRMT R19, R24, 0x7773, RZ ;  /* 0x0000777318137816 */ /* 0x000fe200000000ff */
[----:B------:R-:W-:Y:S01]  /*ff10*/  IMAD.X R23, R75, 0x1, R68, P6 ;  /* 0x000000014b177824 */ /* 0x000fe200030e0644 */
[----:B------:R-:W-:Y:S01]  /*ff20*/  @P3 STG.E.U8 desc[UR14][R20.64], R73 ;  /* 0x0000004914003986 */ /* 0x000fe2000c10110e */
[----:B------:R-:W-:Y:S01]  /*ff30*/  VIADD R4, R252, 0xb ;  /* 0x0000000bfc047836 */ /* 0x000fe20000000000 */
[----:B------:R-:W-:Y:S01]  /*ff40*/  SHF.R.S32.HI R77, RZ, 0x1f, R69 ;  /* 0x0000001fff4d7819 */ /* 0x000fe20000011445 */
[----:B------:R-:W-:Y:S01]  /*ff50*/  ULDC UR4, c[0x0][0x22c] ;  /* 0x00008b0000047ab9 */ /* 0x000fe20000000800 */
[----:B------:R2:W-:Y:S01]  /*ff60*/  @P4 STG.E.U8 desc[UR14][R16.64], R71 ;  /* 0x0000004710004986 */ /* 0x0005e2000c10110e */
[----:B------:R-:W-:Y:S01]  /*ff70*/  ISETP.LT.AND P4, PT, R251, UR6, !P2 ;  /* 0x00000006fb007c0c */ /* 0x000fe2000d781270 */
[----:B------:R-:W-:Y:S01]  /*ff80*/  ULDC UR6, c[0x0][0x22c] ;  /* 0x00008b0000067ab9 */ /* 0x000fe20000000800 */
[----:B------:R-:W-:Y:S01]  /*ff90*/  IADD3 R18, P3, R69, R3, RZ ;  /* 0x0000000345127210 */ /* 0x000fe20007f7e0ff */
[----:B------:R3:W-:Y:S01]  /*ffa0*/  @P1 STG.E.U8 desc[UR14][R22.64], R19 ;  /* 0x0000001316001986 */ /* 0x0007e2000c10110e */
[----:B------:R-:W-:Y:S01]  /*ffb0*/  ISETP.LT.AND P1, PT, R250, UR8, !P2 ;  /* 0x00000008fa007c0c */ /* 0x000fe2000d721270 */
[----:B------:R-:W-:Y:S01]  /*ffc0*/  ULDC UR8, c[0x0][0x228] ;  /* 0x00008a0000087ab9 */ /* 0x000fe20000000800 */
[----:B------:R-:W-:Y:S01]  /*ffd0*/  ISETP.LT.AND P5, PT, R249, UR10, !P2 ;  /* 0x0000000af9007c0c */ /* 0x000fe2000d7a1270 */
[----:B------:R-:W-:Y:S01]  /*ffe0*/  ULDC UR10, c[0x0][0x228] ;  /* 0x00008a00000a7ab9 */ /* 0x000fe20000000800 */
[----:B--2---:R-:W-:-:S02]  /*fff0*/  IADD3 R16, P6, R69, R0, RZ ;  /* 0x0000000045107210 */ /* 0x004fc40007fde0ff */
[----:B------:R-:W-:-:S03]  /*10000*/  PRMT R75, R5, 0x7770, RZ ;  /* 0x00007770054b7816 */ /* 0x000fc600000000ff */
[----:B------:R-:W-:Y:S01]  /*10010*/  IMAD.X R17, R77, 0x1, R2, P6 ;  /* 0x000000014d117824 */ /* 0x000fe200030e0602 */
[----:B------:R-:W-:Y:S01]  /*10020*/  IADD3 R20, P6, R69, R10, RZ ;  /* 0x0000000a45147210 */ /* 0x000fe20007fde0ff */
[----:B---3--:R-:W-:Y:S01]  /*10030*/  IMAD.X R19, R77, 0x1, R11, P3 ;  /* 0x000000014d137824 */ /* 0x008fe200018e060b */
[----:B------:R-:W-:Y:S01]  /*10040*/  ISETP.GE.AND P3, PT, R4, UR4, PT ;  /* 0x0000000404007c0c */ /* 0x000fe2000bf66270 */
[----:B------:R-:W-:Y:S01]  /*10050*/  ULDC UR4, c[0x0][0x248] ;  /* 0x0000920000047ab9 */ /* 0x000fe20000000800 */
[----:B------:R-:W-:Y:S01]  /*10060*/  PRMT R73, R5, 0x7771, RZ ;  /* 0x0000777105497816 */ /* 0x000fe200000000ff */
[----:B------:R-:W-:Y:S01]  /*10070*/  IMAD.X R21, R77, 0x1, R8, P6 ;  /* 0x000000014d157824 */ /* 0x000fe200030e0608 */
[----:B------:R-:W-:Y:S01]  /*10080*/  PRMT R71, R5, 0x7772, RZ ;  /* 0x0000777205477816 */ /* 0x000fe200000000ff */
[----:B------:R-:W-:Y:S01]  /*10090*/  VIADD R23, R69, UR4 ;  /* 0x0000000445177c36 */ /* 0x000fe20008000000 */
[----:B------:R-:W-:Y:S01]  /*100a0*/  ISETP.LT.AND P2, PT, R248, UR8, !P2 ;  /* 0x00000008f8007c0c */ /* 0x000fe2000d741270 */
[----:B------:R2:W-:Y:S01]  /*100b0*/  @P4 STG.E.U8 desc[UR14][R16.64], R75 ;  /* 0x0000004b10004986 */ /* 0x0005e2000c10110e */
[----:B------:R-:W-:Y:S01]  /*100c0*/  ISETP.LT.AND P4, PT, R251, UR10, !P3 ;  /* 0x0000000afb007c0c */ /* 0x000fe2000df81270 */
[----:B------:R-:W-:Y:S01]  /*100d0*/  VIADD R22, R252, 0xc ;  /* 0x0000000cfc167836 */ /* 0x000fe20000000000 */
[----:B------:R-:W-:Y:S01]  /*100e0*/  ULDC UR4, c[0x0][0x248] ;  /* 0x0000920000047ab9 */ /* 0x000fe20000000800 */
[----:B------:R3:W-:Y:S01]  /*100f0*/  @P1 STG.E.U8 desc[UR14][R18.64], R73 ;  /* 0x0000004912001986 */ /* 0x0007e2000c10110e */
[----:B------:R-:W-:Y:S01]  /*10100*/  ULDC UR8, c[0x0][0x228] ;  /* 0x00008a0000087ab9 */ /* 0x000fe20000000800 */
[----:B------:R-:W-:-:S02]  /*10110*/  ULDC UR10, c[0x0][0x228] ;  /* 0x00008a00000a7ab9 */ /* 0x000fc40000000800 */
[----:B------:R5:W-:Y:S01]  /*10120*/  @P5 STG.E.U8 desc[UR14][R20.64], R71 ;  /* 0x0000004714005986 */ /* 0x000be2000c10110e */
[----:B------:R-:W-:Y:S02]  /*10130*/  ISETP.LT.AND P5, PT, R250, UR12, !P3 ;  /* 0x0000000cfa007c0c */ /* 0x000fe4000dfa1270 */
[----:B--2---:R-:W-:Y:S02]  /*10140*/  IADD3 R16, P6, R69, R9, RZ ;  /* 0x0000000945107210 */ /* 0x004fe40007fde0ff */
[----:B------:R-:W-:Y:S01]  /*10150*/  SHF.R.S32.HI R75, RZ, 0x1f, R23 ;  /* 0x0000001fff4b7819 */ /* 0x000fe20000011417 */
[C---:B------:R-:W-:Y:S01]  /*10160*/  VIADD R24, R23.reuse, UR4 ;  /* 0x0000000417187c36 */ /* 0x040fe20008000000 */
[----:B---3--:R-:W-:Y:S01]  /*10170*/  IADD3 R18, P1, R23, R0, RZ ;  /* 0x0000000017127210 */ /* 0x008fe20007f3e0ff */
[----:B------:R-:W-:Y:S01]  /*10180*/  IMAD.X R17, R77, 0x1, R68, P6 ;  /* 0x000000014d117824 */ /* 0x000fe200030e0644 */
[----:B------:R-:W-:Y:S01]  /*10190*/  PRMT R69, R5, 0x7773, RZ ;  /* 0x0000777305457816 */ /* 0x000fe200000000ff */
[----:B------:R-:W-:Y:S01]  /*101a0*/  ULDC UR4, c[0x0][0x22c] ;  /* 0x00008b0000047ab9 */ /* 0x000fe20000000800 */
[----:B------:R-:W-:Y:S01]  /*101b0*/  IADD3 R4, P6, R23, R3, RZ ;  /* 0x0000000317047210 */ /* 0x000fe20007fde0ff */
[----:B------:R-:W-:Y:S01]  /*101c0*/  IMAD.X R19, R75, 0x1, R2, P1 ;  /* 0x000000014b137824 */ /* 0x000fe200008e0602 */
[----:B------:R-:W-:Y:S01]  /*101d0*/  ISETP.GE.AND P1, PT, R22, UR6, PT ;  /* 0x0000000616007c0c */ /* 0x000fe2000bf26270 */
[----:B------:R-:W-:Y:S01]  /*101e0*/  ULDC UR6, c[0x0][0x228] ;  /* 0x00008a0000067ab9 */ /* 0x000fe20000000800 */
[----:B------:R-:W-:Y:S01]  /*101f0*/  PRMT R73, R25, 0x7770, RZ ;  /* 0x0000777019497816 */ /* 0x000fe200000000ff */
[----:B------:R2:W-:Y:S01]  /*10200*/  @P2 STG.E.U8 desc[UR14][R16.64], R69 ;  /* 0x0000004510002986 */ /* 0x0005e2000c10110e */
[----:B------:R-:W-:Y:S01]  /*10210*/  IMAD.X R5, R75, 0x1, R11, P6 ;  /* 0x000000014b057824 */ /* 0x000fe200030e060b */
[----:B-----5:R-:W-:Y:S01]  /*10220*/  PRMT R71, R25, 0x7771, RZ ;  /* 0x0000777119477816 */ /* 0x020fe200000000ff */
[----:B------:R-:W-:Y:S01]  /*10230*/  ULDC UR12, c[0x0][0x228] ;  /* 0x00008a00000c7ab9 */ /* 0x000fe20000000800 */
        /* <DEDUP_REMOVED lines=8> */
[----:B--2---:R-:W-:Y:S01]  /*102c0*/  IADD3 R16, P5, R23, R9, RZ ;  /* 0x0000000917107210 */ /* 0x004fe20007fbe0ff */
[C---:B------:R-:W-:Y:S01]  /*102d0*/  IMAD.X R21, R75.reuse, 0x1, R8, P6 ;  /* 0x000000014b157824 */ /* 0x040fe200030e0608 */
[----:B------:R-:W-:Y:S01]  /*102e0*/  SHF.R.S32.HI R69, RZ, 0x1f, R24 ;  /* 0x0000001fff457819 */ /* 0x000fe20000011418 */
[----:B------:R-:W-:Y:S01]  /*102f0*/  ULDC UR8, c[0x0][0x228] ;  /* 0x00008a0000087ab9 */ /* 0x000fe20000000800 */
[----:B------:R-:W-:Y:S01]  /*10300*/  PRMT R23, R6, 0x7770, RZ ;  /* 0x0000777006177816 */ /* 0x000fe200000000ff */
[----:B------:R-:W-:Y:S01]  /*10310*/  IMAD.X R17, R75, 0x1, R68, P5 ;  /* 0x000000014b117824 */ /* 0x000fe200028e0644 */
[----:B---3--:R-:W-:-:S02]  /*10320*/  PRMT R19, R25, 0x7772, RZ ;  /* 0x0000777219137816 */ /* 0x008fc400000000ff */
[----:B-----5:R-:W-:Y:S02]  /*10330*/  IADD3 R4, P6, R24, R0, RZ ;  /* 0x0000000018047210 */ /* 0x020fe40007fde0ff */
[----:B------:R-:W-:-:S03]  /*10340*/  PRMT R25, R25, 0x7773, RZ ;  /* 0x0000777319197816 */ /* 0x000fc600000000ff */
[----:B------:R-:W-:Y:S01]  /*10350*/  IMAD.X R5, R69, 0x1, R2, P6 ;  /* 0x0000000145057824 */ /* 0x000fe200030e0602 */
[----:B------:R2:W-:Y:S01]  /*10360*/  @P2 STG.E.U8 desc[UR14][R20.64], R19 ;  /* 0x0000001314002986 */ /* 0x0005e2000c10110e */
[----:B------:R-:W-:Y:S01]  /*10370*/  IADD3 R18, P2, R24, R3, RZ ;  /* 0x0000000318127210 */ /* 0x000fe20007f5e0ff */
[----:B------:R-:W-:Y:S02]  /*10380*/  VIADD R22, R252, 0xd ;  /* 0x0000000dfc167836 */ /* 0x000fe40000000000 */
[----:B------:R3:W-:Y:S01]  /*10390*/  @P3 STG.E.U8 desc[UR14][R16.64], R25 ;  /* 0x0000001910003986 */ /* 0x0007e2000c10110e */
[----:B------:R-:W-:Y:S01]  /*103a0*/  ISETP.LT.AND P3, PT, R250, UR6, !P1 ;  /* 0x00000006fa007c0c */ /* 0x000fe2000cf61270 */
[----:B------:R-:W-:Y:S02]  /*103b0*/  ULDC UR6, c[0x0][0x228] ;  /* 0x00008a0000067ab9 */ /* 0x000fe40000000800 */
[----:B------:R5:W-:Y:S01]  /*103c0*/  @P4 STG.E.U8 desc[UR14][R4.64], R23 ;  /* 0x0000001704004986 */ /* 0x000be2000c10110e */
[----:B------:R-:W-:Y:S01]  /*103d0*/  ISETP.LT.AND P4, PT, R249, UR8, !P1 ;  /* 0x00000008f9007c0c */ /* 0x000fe2000cf81270 */
[----:B------:R-:W-:Y:S01]  /*103e0*/  ULDC UR8, c[0x0][0x228] ;  /* 0x00008a0000087ab9 */ /* 0x000fe20000000800 */
[----:B------:R-:W-:Y:S01]  /*103f0*/  ISETP.LT.AND P1, PT, R248, UR10, !P1 ;  /* 0x0000000af8007c0c */ /* 0x000fe2000cf21270 */
[----:B--2---:R-:W-:Y:S01]  /*10400*/  IMAD.X R19, R69, 0x1, R11, P2 ;  /* 0x0000000145137824 */ /* 0x004fe200010e060b */
[C---:B------:R-:W-:Y:S01]  /*10410*/  IADD3 R20, P6, R24.reuse, R9, RZ ;  /* 0x0000000918147210 */ /* 0x040fe20007fde0ff */
[----:B------:R-:W-:Y:S01]  /*10420*/  ULDC UR10, c[0x0][0x228] ;  /* 0x00008a00000a7ab9 */ /* 0x000fe20000000800 */
[----:B---3--:R-:W-:-:S02]  /*10430*/  IADD3 R16, P5, R24, R10, RZ ;  /* 0x0000000a18107210 */ /* 0x008fc40007fbe0ff */
[----:B------:R-:W-:Y:S01]  /*10440*/  ISETP.GE.AND P2, PT, R22, UR4, PT ;  /* 0x0000000416007c0c */ /* 0x000fe2000bf46270 */
[----:B------:R-:W-:Y:S01]  /*10450*/  ULDC UR4, c[0x0][0x248] ;  /* 0x0000920000047ab9 */ /* 0x000fe20000000800 */
[C---:B------:R-:W-:Y:S01]  /*10460*/  PRMT R25, R6.reuse, 0x7771, RZ ;  /* 0x0000777106197816 */ /* 0x040fe200000000ff */
[C---:B------:R-:W-:Y:S01]  /*10470*/  IMAD.X R17, R69.reuse, 0x1, R8, P5 ;  /* 0x0000000145117824 */ /* 0x040fe200028e0608 */
[----:B-----5:R-:W-:Y:S01]  /*10480*/  PRMT R5, R6, 0x7772, RZ ;  /* 0x0000777206057816 */ /* 0x020fe200000000ff */
[----:B------:R-:W-:Y:S01]  /*10490*/  VIADD R24, R24, UR4 ;  /* 0x0000000418187c36 */ /* 0x000fe20008000000 */
[----:B------:R-:W-:Y:S01]  /*104a0*/  PRMT R23, R6, 0x7773, RZ ;  /* 0x0000777306177816 */ /* 0x000fe200000000ff */
[----:B------:R-:W-:Y:S01]  /*104b0*/  IMAD.X R21, R69, 0x1, R68, P6 ;  /* 0x0000000145157824 */ /* 0x000fe200030e0644 */
[----:B------:R2:W-:Y:S01]  /*104c0*/  @P3 STG.E.U8 desc[UR14][R18.64], R25 ;  /* 0x0000001912003986 */ /* 0x0005e2000c10110e */
[----:B------:R-:W-:Y:S01]  /*104d0*/  ISETP.LT.AND P5, PT, R249, UR10, !P2 ;  /* 0x0000000af9007c0c */ /* 0x000fe2000d7a1270 */
[----:B------:R-:W-:Y:S01]  /*104e0*/  ULDC UR4, c[0x0][0x22c] ;  /* 0x00008b0000047ab9 */ /* 0x000fe20000000800 */
[----:B------:R-:W-:Y:S01]  /*104f0*/  SHF.R.S32.HI R71, RZ, 0x1f, R24 ;  /* 0x0000001fff477819 */ /* 0x000fe20000011418 */
[----:B------:R3:W-:Y:S01]  /*10500*/  @P4 STG.E.U8 desc[UR14][R16.64], R5 ;  /* 0x0000000510004986 */ /* 0x0007e2000c10110e */
[----:B------:R-:W-:Y:S01]  /*10510*/  IADD3 R4, P6, R24, R0, RZ ;  /* 0x0000000018047210 */ /* 0x000fe20007fde0ff */
[----:B------:R-:W-:Y:S01]  /*10520*/  VIADD R6, R252, 0xe ;  /* 0x0000000efc067836 */ /* 0x000fe20000000000 */
[----:B------:R-:W-:Y:S01]  /*10530*/  ISETP.LT.AND P4, PT, R251, UR6, !P2 ;  /* 0x00000006fb007c0c */ /* 0x000fe2000d781270 */
[----:B------:R5:W-:Y:S01]  /*10540*/  @P1 STG.E.U8 desc[UR14][R20.64], R23 ;  /* 0x0000001714001986 */ /* 0x000be2000c10110e */
[----:B------:R-:W-:Y:S01]  /*10550*/  ISETP.LT.AND P3, PT, R250, UR8, !P2 ;  /* 0x00000008fa007c0c */ /* 0x000fe2000d761270 */
[----:B------:R-:W-:Y:S01]  /*10560*/  ULDC UR8, c[0x0][0x228] ;  /* 0x00008a0000087ab9 */ /* 0x000fe20000000800 */
[C---:B------:R-:W-:Y:S01]  /*10570*/  PRMT R69, R26.reuse, 0x7770, RZ ;  /* 0x000077701a457816 */ /* 0x040fe200000000ff */
[----:B------:R-:W-:Y:S01]  /*10580*/  ULDC UR10, c[0x0][0x228] ;  /* 0x00008a00000a7ab9 */ /* 0x000fe20000000800 */
[----:B--2---:R-:W-:Y:S01]  /*10590*/  PRMT R25, R26, 0x7771, RZ ;  /* 0x000077711a197816 */ /* 0x004fe200000000ff */
[----:B------:R-:W-:Y:S01]  /*105a0*/  ULDC UR6, c[0x0][0x22c] ;  /* 0x00008b0000067ab9 */ /* 0x000fe20000000800 */
[C---:B---3--:R-:W-:Y:S01]  /*105b0*/  IADD3 R16, P1, R24.reuse, R3, RZ ;  /* 0x0000000318107210 */ /* 0x048fe20007f3e0ff */
[----:B------:R-:W-:Y:S01]  /*105c0*/  IMAD.X R5, R71, 0x1, R2, P6 ;  /* 0x0000000147057824 */ /* 0x000fe200030e0602 */
[----:B------:R-:W-:-:S03]  /*105d0*/  IADD3 R18, P6, R24, R10, RZ ;  /* 0x0000000a18127210 */ /* 0x000fc60007fde0ff */
[C---:B------:R-:W-:Y:S01]  /*105e0*/  IMAD.X R17, R71.reuse, 0x1, R11, P1 ;  /* 0x0000000147117824 */ /* 0x040fe200008e060b */
[----:B------:R-:W-:Y:S01]  /*105f0*/  ISETP.GE.AND P1, PT, R6, UR4, PT ;  /* 0x0000000406007c0c */ /* 0x000fe2000bf26270 */
[----:B------:R-:W-:Y:S01]  /*10600*/  ULDC UR4, c[0x0][0x248] ;  /* 0x0000920000047ab9 */ /* 0x000fe20000000800 */
[----:B------:R-:W-:Y:S01]  /*10610*/  IMAD.X R19, R71, 0x1, R8, P6 ;  /* 0x0000000147137824 */ /* 0x000fe200030e0608 */
[----:B-----5:R-:W-:Y:S01]  /*10620*/  PRMT R23, R26, 0x7772, RZ ;  /* 0x000077721a177816 */ /* 0x020fe200000000ff */
[----:B------:R-:W-:Y:S01]  /*10630*/  VIADD R21, R24, UR4 ;  /* 0x0000000418157c36 */ /* 0x000fe20008000000 */
[----:B------:R2:W-:Y:S01]  /*10640*/  @P4 STG.E.U8 desc[UR14][R4.64], R69 ;  /* 0x0000004504004986 */ /* 0x0005e2000c10110e */
[----:B------:R-:W-:Y:S01]  /*10650*/  ISETP.LT.AND P6, PT, R250, UR12, !P1 ;  /* 0x0000000cfa007c0c */ /* 0x000fe2000cfc1270 */
[----:B------:R-:W-:Y:S01]  /*10660*/  VIADD R6, R252, 0xf ;  /* 0x0000000ffc067836 */ /* 0x000fe20000000000 */
[----:B------:R-:W-:Y:S01]  /*10670*/  ULDC UR4, c[0x0][0x248] ;  /* 0x0000920000047ab9 */ /* 0x000fe20000000800 */
[----:B------:R3:W-:Y:S01]  /*10680*/  @P3 STG.E.U8 desc[UR14][R16.64], R25 ;  /* 0x0000001910003986 */ /* 0x0007e2000c10110e */
[----:B------:R-:W-:Y:S01]  /*10690*/  SHF.R.S32.HI R73, RZ, 0x1f, R21 ;  /* 0x0000001fff497819 */ /* 0x000fe20000011415 */
[----:B------:R-:W-:-:S02]  /*106a0*/  ULDC UR12, c[0x0][0x228] ;  /* 0x00008a00000c7ab9 */ /* 0x000fc40000000800 */
[----:B------:R5:W-:Y:S01]  /*106b0*/  @P5 STG.E.U8 desc[UR14][R18.64], R23 ;  /* 0x0000001712005986 */ /* 0x000be2000c10110e */
[----:B------:R-:W-:Y:S01]  /*106c0*/  ISETP.LT.AND P3, PT, R248, UR8, !P2 ;  /* 0x00000008f8007c0c */ /* 0x000fe2000d761270 */
[----:B------:R-:W-:Y:S01]  /*106d0*/  ULDC UR8, c[0x0][0x228] ;  /* 0x00008a0000087ab9 */ /* 0x000fe20000000800 */
[----:B------:R-:W-:Y:S02]  /*106e0*/  ISETP.LT.AND P4, PT, R251, UR10, !P1 ;  /* 0x0000000afb007c0c */ /* 0x000fe4000cf81270 */
[----:B--2---:R-:W-:Y:S01]  /*106f0*/  PRMT R69, R26, 0x7773, RZ ;  /* 0x000077731a457816 */ /* 0x004fe200000000ff */
[C---:B------:R-:W-:Y:S01]  /*10700*/  VIADD R22, R21.reuse, UR4 ;  /* 0x0000000415167c36 */ /* 0x040fe20008000000 */
[----:B---3--:R-:W-:Y:S01]  /*10710*/  IADD3 R16, P5, R21, R0, RZ ;  /* 0x0000000015107210 */ /* 0x008fe20007fbe0ff */
[----:B------:R-:W-:Y:S01]  /*10720*/  ULDC UR10, c[0x0][0x228] ;  /* 0x00008a00000a7ab9 */ /* 0x000fe20000000800 */
[----:B------:R-:W-:Y:S01]  /*10730*/  IADD3 R4, P2, R24, R9, RZ ;  /* 0x0000000918047210 */ /* 0x000fe20007f5e0ff */
[----:B------:R-:W-:-:S02]  /*10740*/  ULDC UR4, c[0x0][0x22c] ;  /* 0x00008b0000047ab9 */ /* 0x000fc40000000800 */
[----:B------:R-:W-:Y:S01]  /*10750*/  IMAD.X R17, R73, 0x1, R2, P5 ;  /* 0x0000000149117824 */ /* 0x000fe200028e0602 */
[----:B-----5:R-:W-:Y:S01]  /*10760*/  IADD3 R18, P5, R21, R3, RZ ;  /* 0x0000000315127210 */ /* 0x020fe20007fbe0ff */
[----:B------:R-:W-:Y:S01]  /*10770*/  IMAD.X R5, R71, 0x1, R68, P2 ;  /* 0x0000000147057824 */ /* 0x000fe200010e0644 */
[C---:B------:R-:W-:Y:S02]  /*10780*/  PRMT R23, R7.reuse, 0x7770, RZ ;  /* 0x0000777007177816 */ /* 0x040fe400000000ff */
[----:B------:R-:W-:Y:S01]  /*10790*/  PRMT R25, R7, 0x7771, RZ ;  /* 0x0000777107197816 */ /* 0x000fe200000000ff */
[----:B------:R-:W-:Y:S01]  /*107a0*/  IMAD.X R19, R73, 0x1, R11, P5 ;  /* 0x0000000149137824 */ /* 0x000fe200028e060b */
[----:B------:R-:W-:Y:S01]  /*107b0*/  ISETP.GE.AND P2, PT, R6, UR6, PT ;  /* 0x0000000606007c0c */ /* 0x000fe2000bf46270 */
[----:B------:R2:W-:Y:S01]  /*107c0*/  @P3 STG.E.U8 desc[UR14][R4.64], R69 ;  /* 0x0000004504003986 */ /* 0x0005e2000c10110e */
[----:B------:R-:W-:-:S03]  /*107d0*/  ULDC UR6, c[0x0][0x228] ;  /* 0x00008a0000067ab9 */ /* 0x000fc60000000800 */
[----:B------:R-:W-:Y:S01]  /*107e0*/  @P4 STG.E.U8 desc[UR14][R16.64], R23 ;  /* 0x0000001710004986 */ /* 0x000fe2000c10110e */
[----:B------:R-:W-:Y:S01]  /*107f0*/  ISETP.LT.AND P3, PT, R249, UR6, !P1 ;  /* 0x00000006f9007c0c */ /* 0x000fe2000cf61270 */
[----:B------:R-:W-:Y:S02]  /*10800*/  ULDC UR6, c[0x0][0x228] ;  /* 0x00008a0000067ab9 */ /* 0x000fe40000000800 */
[----:B------:R3:W-:Y:S01]  /*10810*/  @P6 STG.E.U8 desc[UR14][R18.64], R25 ;  /* 0x0000001912006986 */ /* 0x0007e2000c10110e */
[----:B------:R-:W-:Y:S02]  /*10820*/  IADD3 R20, P6, R21, R10, RZ ;  /* 0x0000000a15147210 */ /* 0x000fe40007fde0ff */
[----:B------:R-:W-:Y:S01]  /*10830*/  ISETP.LT.AND P1, PT, R248, UR8, !P1 ;  /* 0x00000008f8007c0c */ /* 0x000fe2000cf21270 */
[----:B------:R-:W-:Y:S01]  /*10840*/  ULDC UR8, c[0x0][0x228] ;  /* 0x00008a0000087ab9 */ /* 0x000fe20000000800 */
[----:B------:R-:W-:Y:S01]  /*10850*/  ISETP.LT.AND P4, PT, R251, UR6, !P2 ;  /* 0x00000006fb007c0c */ /* 0x000fe2000d781270 */
[----:B------:R-:W-:Y:S01]  /*10860*/  ULDC UR6, c[0x0][0x228] ;  /* 0x00008a0000067ab9 */ /* 0x000fe20000000800 */
[----:B--2---:R-:W-:Y:S01]  /*10870*/  IADD3 R4, P5, R21, R9, RZ ;  /* 0x0000000915047210 */ /* 0x004fe20007fbe0ff */
[----:B------:R-:W-:Y:S01]  /*10880*/  IMAD.X R21, R73, 0x1, R8, P6 ;  /* 0x0000000149157824 */ /* 0x000fe200030e0608 */
[----:B------:R-:W-:-:S02]  /*10890*/  SHF.R.S32.HI R69, RZ, 0x1f, R22 ;  /* 0x0000001fff457819 */ /* 0x000fc40000011416 */
[----:B------:R-:W-:Y:S01]  /*108a0*/  IADD3 R6, P6, R22, R0, RZ ;  /* 0x0000000016067210 */ /* 0x000fe20007fde0ff */
[----:B------:R-:W-:Y:S01]  /*108b0*/  IMAD.X R5, R73, 0x1, R68, P5 ;  /* 0x0000000149057824 */ /* 0x000fe200028e0644 */
[C---:B---3--:R-:W-:Y:S02]  /*108c0*/  PRMT R19, R7.reuse, 0x7772, RZ ;  /* 0x0000777207137816 */ /* 0x048fe400000000ff */
[----:B------:R-:W-:Y:S01]  /*108d0*/  PRMT R23, R7, 0x7773, RZ ;  /* 0x0000777307177816 */ /* 0x000fe200000000ff */
[----:B------:R-:W-:Y:S01]  /*108e0*/  IMAD.X R7, R69, 0x1, R2, P6 ;  /* 0x0000000145077824 */ /* 0x000fe200030e0602 */
[----:B------:R-:W-:Y:S01]  /*108f0*/  PRMT R25, R27, 0x7770, RZ ;  /* 0x000077701b197816 */ /* 0x000fe200000000ff */
[----:B------:R-:W-:Y:S01]  /*10900*/  @P3 STG.E.U8 desc[UR14][R20.64], R19 ;  /* 0x0000001314003986 */ /* 0x000fe2000c10110e */
[----:B------:R-:W-:Y:S01]  /*10910*/  ISETP.LT.AND P5, PT, R250, UR6, !P2 ;  /* 0x00000006fa007c0c */ /* 0x000fe2000d7a1270 */
[----:B------:R-:W-:Y:S01]  /*10920*/  VIADD R17, R252, 0x10 ;  /* 0x00000010fc117836 */ /* 0x000fe20000000000 */
[----:B------:R-:W-:Y:S01]  /*10930*/  IADD3 R16, P3, R22, R3, RZ ;  /* 0x0000000316107210 */ /* 0x000fe20007f7e0ff */
[----:B------:R2:W-:Y:S01]  /*10940*/  @P1 STG.E.U8 desc[UR14][R4.64], R23 ;  /* 0x0000001704001986 */ /* 0x0005e2000c10110e */
[----:B------:R-:W-:-:S03]  /*10950*/  ULDC UR6, c[0x0][0x228] ;  /* 0x00008a0000067ab9 */ /* 0x000fc60000000800 */
[----:B------:R3:W-:Y:S01]  /*10960*/  @P4 STG.E.U8 desc[UR14][R6.64], R25 ;  /* 0x0000001906004986 */ /* 0x0007e2000c10110e */
[----:B------:R-:W-:Y:S01]  /*10970*/  ISETP.LT.AND P4, PT, R249, UR8, !P2 ;  /* 0x00000008f9007c0c */ /* 0x000fe2000d781270 */
[----:B------:R-:W-:Y:S01]  /*10980*/  ULDC UR8, c[0x0][0x228] ;  /* 0x00008a0000087ab9 */ /* 0x000fe20000000800 */
[----:B------:R-:W-:Y:S01]  /*10990*/  ISETP.LT.AND P2, PT, R248, UR10, !P2 ;  /* 0x0000000af8007c0c */ /* 0x000fe2000d741270 */
[----:B------:R-:W-:Y:S01]  /*109a0*/  ULDC UR10, c[0x0][0x228] ;  /* 0x00008a00000a7ab9 */ /* 0x000fe20000000800 */
[----:B------:R-:W-:Y:S02]  /*109b0*/  ISETP.GE.AND P1, PT, R17, UR4, PT ;  /* 0x0000000411007c0c */ /* 0x000fe4000bf26270 */
[C---:B--2---:R-:W-:Y:S01]  /*109c0*/  IADD3 R4, P6, R22.reuse, R10, RZ ;  /* 0x0000000a16047210 */ /* 0x044fe20007fde0ff */
[----:B------:R-:W-:Y:S01]  /*109d0*/  IMAD.X R17, R69, 0x1, R11, P3 ;  /* 0x0000000145117824 */ /* 0x000fe200018e060b */
[----:B------:R-:W-:Y:S01]  /*109e0*/  PRMT R21, R27, 0x7771, RZ ;  /* 0x000077711b157816 */ /* 0x000fe200000000ff */
[----:B------:R-:W-:Y:S01]  /*109f0*/  ULDC UR4, c[0x0][0x248] ;  /* 0x0000920000047ab9 */ /* 0x000fe20000000800 */
[----:B---3--:R-:W-:Y:S01]  /*10a00*/  IADD3 R6, P3, R22, R9, RZ ;  /* 0x0000000916067210 */ /* 0x008fe20007f7e0ff */
[----:B------:R-:W-:Y:S01]  /*10a10*/  IMAD.X R5, R69, 0x1, R8, P6 ;  /* 0x0000000145057824 */ /* 0x000fe200030e0608 */
[----:B------:R-:W-:-:S02]  /*10a20*/  PRMT R19, R27, 0x7773, RZ ;  /* 0x000077731b137816 */ /* 0x000fc400000000ff */
[----:B------:R-:W-:Y:S01]  /*10a30*/  PRMT R27, R27, 0x7772, RZ ;  /* 0x000077721b1b7816 */ /* 0x000fe200000000ff */
[----:B------:R-:W-:Y:S01]  /*10a40*/  IMAD.X R7, R69, 0x1, R68, P3 ;  /* 0x0000000145077824 */ /* 0x000fe200018e0644 */
[----:B------:R-:W-:Y:S01]  /*10a50*/  @P5 STG.E.U8 desc[UR14][R16.64], R21 ;  /* 0x0000001510005986 */ /* 0x000fe2000c10110e */
[----:B------:R-:W-:Y:S01]  /*10a60*/  VIADD R22, R22, UR4 ;  /* 0x0000000416167c36 */ /* 0x000fe20008000000 */
[----:B------:R-:W-:Y:S01]  /*10a70*/  ISETP.LT.AND P3, PT, R250, UR8, !P1 ;  /* 0x00000008fa007c0c */ /* 0x000fe2000cf61270 */
[----:B------:R-:W-:Y:S01]  /*10a80*/  VIADD R18, R252, 0x11 ;  /* 0x00000011fc127836 */ /* 0x000fe20000000000 */
[----:B------:R2:W-:Y:S01]  /*10a90*/  @P4 STG.E.U8 desc[UR14][R4.64], R27 ;  /* 0x0000001b04004986 */ /* 0x0005e2000c10110e */
[----:B------:R-:W-:Y:S01]  /*10aa0*/  ISETP.LT.AND P4, PT, R251, UR6, !P1 ;  /* 0x00000006fb007c0c */ /* 0x000fe2000cf81270 */
[----:B------:R-:W-:Y:S01]  /*10ab0*/  ULDC UR4, c[0x0][0x22c] ;  /* 0x00008b0000047ab9 */ /* 0x000fe20000000800 */
[----:B------:R-:W-:Y:S01]  /*10ac0*/  SHF.R.S32.HI R69, RZ, 0x1f, R22 ;  /* 0x0000001fff457819 */ /* 0x000fe20000011416 */
[----:B------:R3:W-:Y:S01]  /*10ad0*/  @P2 STG.E.U8 desc[UR14][R6.64], R19 ;  /* 0x0000001306002986 */ /* 0x0007e2000c10110e */
[----:B------:R-:W-:Y:S01]  /*10ae0*/  ISETP.LT.AND P5, PT, R249, UR10, !P1 ;  /* 0x0000000af9007c0c */ /* 0x000fe2000cfa1270 */
[----:B------:R-:W-:Y:S01]  /*10af0*/  ULDC UR8, c[0x0][0x228] ;  /* 0x00008a0000087ab9 */ /* 0x000fe20000000800 */
[C---:B----4-:R-:W-:Y:S01]  /*10b00*/  PRMT R25, R28.reuse, 0x7770, RZ ;  /* 0x000077701c197816 */ /* 0x050fe200000000ff */
[----:B------:R-:W-:Y:S01]  /*10b10*/  ULDC UR10, c[0x0][0x228] ;  /* 0x00008a00000a7ab9 */ /* 0x000fe20000000800 */
[----:B------:R-:W-:Y:S01]  /*10b20*/  PRMT R23, R28, 0x7771, RZ ;  /* 0x000077711c177816 */ /* 0x000fe200000000ff */
[----:B------:R-:W-:Y:S01]  /*10b30*/  ULDC UR6, c[0x0][0x22c] ;  /* 0x00008b0000067ab9 */ /* 0x000fe20000000800 */
[----:B--2---:R-:W-:-:S02]  /*10b40*/  IADD3 R4, P6, R22, R0, RZ ;  /* 0x0000000016047210 */ /* 0x004fc40007fde0ff */
[----:B---3--:R-:W-:-:S03]  /*10b50*/  IADD3 R6, P2, R22, R3, RZ ;  /* 0x0000000316067210 */ /* 0x008fc60007f5e0ff */
[C---:B------:R-:W-:Y:S01]  /*10b60*/  IMAD.X R5, R69.reuse, 0x1, R2, P6 ;  /* 0x0000000145057824 */ /* 0x040fe200030e0602 */
[----:B------:R-:W-:Y:S01]  /*10b70*/  IADD3 R16, P6, R22, R10, RZ ;  /* 0x0000000a16107210 */ /* 0x000fe20007fde0ff */
[C---:B------:R-:W-:Y:S01]  /*10b80*/  IMAD.X R7, R69.reuse, 0x1, R11, P2 ;  /* 0x0000000145077824 */ /* 0x040fe200010e060b */
[----:B------:R-:W-:Y:S02]  /*10b90*/  ISETP.GE.AND P2, PT, R18, UR4, PT ;  /* 0x0000000412007c0c */ /* 0x000fe4000bf46270 */
[----:B------:R2:W-:Y:S01]  /*10ba0*/  @P4 STG.E.U8 desc[UR14][R4.64], R25 ;  /* 0x0000001904004986 */ /* 0x0005e2000c10110e */
[----:B------:R-:W-:Y:S01]  /*10bb0*/  ULDC UR4, c[0x0][0x248] ;  /* 0x0000920000047ab9 */ /* 0x000fe20000000800 */
[----:B------:R-:W-:Y:S01]  /*10bc0*/  IMAD.X R17, R69, 0x1, R8, P6 ;  /* 0x0000000145117824 */ /* 0x000fe200030e0608 */
[----:B------:R-:W-:Y:S01]  /*10bd0*/  PRMT R21, R28, 0x7772, RZ ;  /* 0x000077721c157816 */ /* 0x000fe200000000ff */
[----:B------:R3:W-:Y:S01]  /*10be0*/  @P3 STG.E.U8 desc[UR14][R6.64], R23 ;  /* 0x0000001706003986 */ /* 0x0007e2000c10110e */
[----:B------:R-:W-:Y:S01]  /*10bf0*/  VIADD R19, R22, UR4 ;  /* 0x0000000416137c36 */ /* 0x000fe20008000000 */
[----:B------:R-:W-:Y:S01]  /*10c00*/  ISETP.LT.AND P3, PT, R248, UR8, !P1 ;  /* 0x00000008f8007c0c */ /* 0x000fe2000cf61270 */
[----:B------:R-:W-:Y:S01]  /*10c10*/  VIADD R18, R252, 0x12 ;  /* 0x00000012fc127836 */ /* 0x000fe20000000000 */
[----:B------:R4:W-:Y:S01]  /*10c20*/  @P5 STG.E.U8 desc[UR14][R16.64], R21 ;  /* 0x0000001510005986 */ /* 0x0009e2000c10110e */
[----:B------:R-:W-:Y:S01]  /*10c30*/  ISETP.LT.AND P4, PT, R251, UR10, !P2 ;  /* 0x0000000afb007c0c */ /* 0x000fe2000d781270 */
[----:B------:R-:W-:Y:S01]  /*10c40*/  ULDC UR4, c[0x0][0x248] ;  /* 0x0000920000047ab9 */ /* 0x000fe20000000800 */
[----:B--2---:R-:W-:Y:S01]  /*10c50*/  IADD3 R4, P6, R22, R9, RZ ;  /* 0x0000000916047210 */ /* 0x004fe20007fde0ff */
[----:B------:R-:W-:Y:S01]  /*10c60*/  ULDC UR8, c[0x0][0x228] ;  /* 0x00008a0000087ab9 */ /* 0x000fe20000000800 */
[----:B------:R-:W-:Y:S01]  /*10c70*/  SHF.R.S32.HI R71, RZ, 0x1f, R19 ;  /* 0x0000001fff477819 */ /* 0x000fe20000011413 */
[----:B------:R-:W-:Y:S01]  /*10c80*/  VIADD R20, R252, 0x13 ;  /* 0x00000013fc147836 */ /* 0x000fe20000000000 */
[----:B---3--:R-:W-:-:S02]  /*10c90*/  IADD3 R6, P1, R19, R0, RZ ;  /* 0x0000000013067210 */ /* 0x008fc40007f3e0ff */
[----:B------:R-:W-:Y:S01]  /*10ca0*/  ISETP.LT.AND P5, PT, R250, UR12, !P2 ;  /* 0x0000000cfa007c0c */ /* 0x000fe2000d7a1270 */
[----:B------:R-:W-:Y:S01]  /*10cb0*/  IMAD.X R5, R69, 0x1, R68, P6 ;  /* 0x0000000145057824 */ /* 0x000fe200030e0644 */
[----:B----4-:R-:W-:Y:S02]  /*10cc0*/  IADD3 R16, P6, R19, R3, RZ ;  /* 0x0000000313107210 */ /* 0x010fe40007fde0ff */
[----:B------:R-:W-:Y:S01]  /*10cd0*/  PRMT R23, R28, 0x7773, RZ ;  /* 0x000077731c177816 */ /* 0x000fe200000000ff */
[C---:B------:R-:W-:Y:S01]  /*10ce0*/  IMAD.X R7, R71.reuse, 0x1, R2, P1 ;  /* 0x0000000147077824 */ /* 0x040fe200008e0602 */
[----:B------:R-:W-:Y:S01]  /*10cf0*/  ISETP.GE.AND P1, PT, R18, UR6, PT ;  /* 0x0000000612007c0c */ /* 0x000fe2000bf26270 */
[----:B------:R-:W-:Y:S01]  /*10d00*/  ULDC UR6, c[0x0][0x228] ;  /* 0x00008a0000067ab9 */ /* 0x000fe20000000800 */
[C---:B------:R-:W-:Y:S01]  /*10d10*/  PRMT R27, R32.reuse, 0x7770, RZ ;  /* 0x00007770201b7816 */ /* 0x040fe200000000ff */
[----:B------:R-:W-:Y:S01]  /*10d20*/  IMAD.X R17, R71, 0x1, R11, P6 ;  /* 0x0000000147117824 */ /* 0x000fe200030e060b */
[----:B------:R-:W-:Y:S01]  /*10d30*/  PRMT R25, R32, 0x7771, RZ ;  /* 0x0000777120197816 */ /* 0x000fe200000000ff */
[----:B------:R2:W-:Y:S01]  /*10d40*/  @P3 STG.E.U8 desc[UR14][R4.64], R23 ;  /* 0x0000001704003986 */ /* 0x0005e2000c10110e */
[----:B------:R-:W-:Y:S01]  /*10d50*/  ISETP.LT.AND P3, PT, R249, UR6, !P2 ;  /* 0x00000006f9007c0c */ /* 0x000fe2000d761270 */
[----:B------:R-:W-:Y:S01]  /*10d60*/  ULDC UR6, c[0x0][0x228] ;  /* 0x00008a0000067ab9 */ /* 0x000fe20000000800 */
[C---:B------:R-:W-:Y:S01]  /*10d70*/  IADD3 R18, P6, R19.reuse, R10, RZ ;  /* 0x0000000a13127210 */ /* 0x040fe20007fde0ff */
[----:B------:R-:W-:Y:S01]  /*10d80*/  VIADD R21, R19, UR4 ;  /* 0x0000000413157c36 */ /* 0x000fe20008000000 */
[----:B------:R3:W-:Y:S01]  /*10d90*/  @P4 STG.E.U8 desc[UR14][R6.64], R27 ;  /* 0x0000001b06004986 */ /* 0x0007e2000c10110e */
[----:B------:R-:W-:Y:S01]  /*10da0*/  ISETP.LT.AND P2, PT, R248, UR6, !P2 ;  /* 0x00000006f8007c0c */ /* 0x000fe2000d741270 */
[----:B------:R-:W-:Y:S01]  /*10db0*/  ULDC UR4, c[0x0][0x228] ;  /* 0x00008a0000047ab9 */ /* 0x000fe20000000800 */
[----:B------:R-:W-:Y:S01]  /*10dc0*/  ISETP.LT.AND P4, PT, R251, UR8, !P1 ;  /* 0x00000008fb007c0c */ /* 0x000fe2000cf81270 */
[----:B------:R4:W-:Y:S01]  /*10dd0*/  @P5 STG.E.U8 desc[UR14][R16.64], R25 ;  /* 0x0000001910005986 */ /* 0x0009e2000c10110e */
[----:B------:R-:W-:Y:S01]  /*10de0*/  ULDC UR6, c[0x0][0x228] ;  /* 0x00008a0000067ab9 */ /* 0x000fe20000000800 */
[----:B------:R-:W-:Y:S01]  /*10df0*/  ULDC UR8, c[0x0][0x228] ;  /* 0x00008a0000087ab9 */ /* 0x000fe20000000800 */
[----:B--2---:R-:W-:Y:S01]  /*10e00*/  IADD3 R4, P5, R19, R9, RZ ;  /* 0x0000000913047210 */ /* 0x004fe20007fbe0ff */
[----:B------:R-:W-:Y:S01]  /*10e10*/  IMAD.X R19, R71, 0x1, R8, P6 ;  /* 0x0000000147137824 */ /* 0x000fe200030e0608 */
[----:B------:R-:W-:Y:S01]  /*10e20*/  ULDC UR10, c[0x0][0x228] ;  /* 0x00008a00000a7ab9 */ /* 0x000fe20000000800 */
[----:B------:R-:W-:Y:S01]  /*10e30*/  ULDC UR12, c[0x0][0x228] ;  /* 0x00008a00000c7ab9 */ /* 0x000fe20000000800 */
[----:B---3--:R-:W-:-:S02]  /*10e40*/  SHF.R.S32.HI R27, RZ, 0x1f, R21 ;  /* 0x0000001fff1b7819 */ /* 0x008fc40000011415 */
[----:B------:R-:W-:Y:S01]  /*10e50*/  IADD3 R6, P6, R21, R0, RZ ;  /* 0x0000000015067210 */ /* 0x000fe20007fde0ff */
[----:B------:R-:W-:Y:S01]  /*10e60*/  IMAD.X R5, R71, 0x1, R68, P5 ;  /* 0x0000000147057824 */ /* 0x000fe200028e0644 */
[C---:B----4-:R-:W-:Y:S02]  /*10e70*/  PRMT R17, R32.reuse, 0x7772, RZ ;  /* 0x0000777220117816 */ /* 0x050fe400000000ff */
[----:B------:R-:W-:Y:S01]  /*10e80*/  PRMT R25, R32, 0x7773, RZ ;  /* 0x0000777320197816 */ /* 0x000fe200000000ff */
[----:B------:R-:W-:Y:S01]  /*10e90*/  IMAD.X R7, R27, 0x1, R2, P6 ;  /* 0x000000011b077824 */ /* 0x000fe200030e0602 */
[----:B------:R-:W-:Y:S01]  /*10ea0*/  PRMT R23, R29, 0x7770, RZ ;  /* 0x000077701d177816 */ /* 0x000fe200000000ff */
[----:B------:R2:W-:Y:S01]  /*10eb0*/  @P3 STG.E.U8 desc[UR14][R18.64], R17 ;  /* 0x0000001112003986 */ /* 0x0005e2000c10110e */
[----:B------:R-:W-:Y:S01]  /*10ec0*/  ISETP.LT.AND P3, PT, R250, UR4, !P1 ;  /* 0x00000004fa007c0c */ /* 0x000fe2000cf61270 */
[----:B------:R-:W-:Y:S02]  /*10ed0*/  ULDC UR4, c[0x0][0x22c] ;  /* 0x00008b0000047ab9 */ /* 0x000fe40000000800 */
        /* <DEDUP_REMOVED lines=12> */
[----:B----4-:R-:W-:Y:S01]  /*10fa0*/  PRMT R23, R29, 0x7771, RZ ;  /* 0x000077711d177816 */ /* 0x010fe200000000ff */
[----:B------:R-:W-:Y:S01]  /*10fb0*/  IMAD.X R5, R27, 0x1, R8, P5 ;  /* 0x000000011b057824 */ /* 0x000fe200028e0608 */
[----:B------:R-:W-:Y:S01]  /*10fc0*/  PRMT R7, R29, 0x7772, RZ ;  /* 0x000077721d077816 */ /* 0x000fe200000000ff */
[----:B------:R-:W-:Y:S01]  /*10fd0*/  VIADD R21, R21, UR4 ;  /* 0x0000000415157c36 */ /* 0x000fe20008000000 */
[----:B------:R-:W-:Y:S01]  /*10fe0*/  PRMT R29, R29, 0x7773, RZ ;  /* 0x000077731d1d7816 */ /* 0x000fe200000000ff */
[----:B------:R-:W-:Y:S01]  /*10ff0*/  IMAD.X R19, R27, 0x1, R68, P6 ;  /* 0x000000011b137824 */ /* 0x000fe200030e0644 */
[----:B------:R-:W-:Y:S01]  /*11000*/  @P3 STG.E.U8 desc[UR14][R16.64], R23 ;  /* 0x0000001710003986 */ /* 0x000fe2000c10110e */
[----:B------:R-:W-:Y:S01]  /*11010*/  ISETP.LT.AND P5, PT, R249, UR10, !P2 ;  /* 0x0000000af9007c0c */ /* 0x000fe2000d7a1270 */
[----:B------:R-:W-:Y:S01]  /*11020*/  VIADD R20, R252, 0x14 ;  /* 0x00000014fc147836 */ /* 0x000fe20000000000 */
[----:B------:R-:W-:Y:S01]  /*11030*/  SHF.R.S32.HI R69, RZ, 0x1f, R21 ;  /* 0x0000001fff457819 */ /* 0x000fe20000011415 */
[----:B------:R2:W-:Y:S01]  /*11040*/  @P4 STG.E.U8 desc[UR14][R4.64], R7 ;  /* 0x0000000704004986 */ /* 0x0005e2000c10110e */
[----:B------:R-:W-:Y:S01]  /*11050*/  ISETP.LT.AND P4, PT, R251, UR6, !P2 ;  /* 0x00000006fb007c0c */ /* 0x000fe2000d781270 */
[----:B------:R-:W-:Y:S01]  /*11060*/  ULDC UR4, c[0x0][0x22c] ;  /* 0x00008b0000047ab9 */ /* 0x000fe20000000800 */
[----:B------:R-:W-:Y:S01]  /*11070*/  IADD3 R6, P3, R21, R3, RZ ;  /* 0x0000000315067210 */ /* 0x000fe20007f7e0ff */
[----:B------:R3:W-:Y:S01]  /*11080*/  @P1 STG.E.U8 desc[UR14][R18.64], R29 ;  /* 0x0000001d12001986 */ /* 0x0007e2000c10110e */
[----:B------:R-:W-:Y:S01]  /*11090*/  ISETP.LT.AND P1, PT, R250, UR8, !P2 ;  /* 0x00000008fa007c0c */ /* 0x000fe2000d721270 */
[----:B------:R-:W-:Y:S01]  /*110a0*/  ULDC UR8, c[0x0][0x228] ;  /* 0x00008a0000087ab9 */ /* 0x000fe20000000800 */
[C---:B------:R-:W-:Y:S01]  /*110b0*/  PRMT R27, R33.reuse, 0x7770, RZ ;  /* 0x00007770211b7816 */ /* 0x040fe200000000ff */
[----:B------:R-:W-:Y:S01]  /*110c0*/  ULDC UR10, c[0x0][0x228] ;  /* 0x00008a00000a7ab9 */ /* 0x000fe20000000800 */
[----:B------:R-:W-:Y:S01]  /*110d0*/  PRMT R25, R33, 0x7771, RZ ;  /* 0x0000777121197816 */ /* 0x000fe200000000ff */
[----:B------:R-:W-:Y:S01]  /*110e0*/  ULDC UR6, c[0x0][0x22c] ;  /* 0x00008b0000067ab9 */ /* 0x000fe20000000800 */
[----:B--2---:R-:W-:Y:S01]  /*110f0*/  IADD3 R4, P6, R21, R0, RZ ;  /* 0x0000000015047210 */ /* 0x004fe20007fde0ff */
[----:B------:R-:W-:-:S04]  /*11100*/  IMAD.X R7, R69, 0x1, R11, P3 ;  /* 0x0000000145077824 */ /* 0x000fc800018e060b */
[----:B------:R-:W-:Y:S01]  /*11110*/  IMAD.X R5, R69, 0x1, R2, P6 ;  /* 0x0000000145057824 */ /* 0x000fe200030e0602 */
[----:B------:R-:W-:Y:S02]  /*11120*/  IADD3 R16, P6, R21, R10, RZ ;  /* 0x0000000a15107210 */ /* 0x000fe40007fde0ff */
[----:B------:R-:W-:Y:S01]  /*11130*/  ISETP.GE.AND P3, PT, R20, UR4, PT ;  /* 0x0000000414007c0c */ /* 0x000fe2000bf66270 */
[----:B------:R-:W-:Y:S01]  /*11140*/  ULDC UR4, c[0x0][0x248] ;  /* 0x0000920000047ab9 */ /* 0x000fe20000000800 */
[----:B------:R-:W-:Y:S01]  /*11150*/  PRMT R23, R33, 0x7772, RZ ;  /* 0x0000777221177816 */ /* 0x000fe200000000ff */
[----:B------:R-:W-:Y:S01]  /*11160*/  IMAD.X R17, R69, 0x1, R8, P6 ;  /* 0x0000000145117824 */ /* 0x000fe200030e0608 */
[----:B------:R2:W-:Y:S01]  /*11170*/  @P4 STG.E.U8 desc[UR14][R4.64], R27 ;  /* 0x0000001b04004986 */ /* 0x0005e2000c10110e */
[----:B---3--:R-:W-:Y:S01]  /*11180*/  VIADD R19, R21, UR4 ;  /* 0x0000000415137c36 */ /* 0x008fe20008000000 */
[----:B------:R-:W-:Y:S01]  /*11190*/  ISETP.LT.AND P2, PT, R248, UR8, !P2 ;  /* 0x00000008f8007c0c */ /* 0x000fe2000d741270 */
[----:B------:R-:W-:Y:S01]  /*111a0*/  VIADD R18, R252, 0x15 ;  /* 0x00000015fc127836 */ /* 0x000fe20000000000 */
[----:B------:R3:W-:Y:S01]  /*111b0*/  @P1 STG.E.U8 desc[UR14][R6.64], R25 ;  /* 0x0000001906001986 */ /* 0x0007e2000c10110e */
[----:B------:R-:W-:Y:S01]  /*111c0*/  ISETP.LT.AND P4, PT, R251, UR10, !P3 ;  /* 0x0000000afb007c0c */ /* 0x000fe2000df81270 */
[----:B------:R-:W-:Y:S01]  /*111d0*/  ULDC UR4, c[0x0][0x248] ;  /* 0x0000920000047ab9 */ /* 0x000fe20000000800 */
[----:B------:R-:W-:Y:S01]  /*111e0*/  PRMT R33, R33, 0x7773, RZ ;  /* 0x0000777321217816 */ /* 0x000fe200000000ff */
[----:B------:R4:W-:Y:S01]  /*111f0*/  @P5 STG.E.U8 desc[UR14][R16.64], R23 ;  /* 0x0000001710005986 */ /* 0x0009e2000c10110e */
[----:B------:R-:W-:Y:S01]  /*11200*/  ISETP.LT.AND P5, PT, R250, UR12, !P3 ;  /* 0x0000000cfa007c0c */ /* 0x000fe2000dfa1270 */
[----:B------:R-:W-:Y:S01]  /*11210*/  ULDC UR8, c[0x0][0x228] ;  /* 0x00008a0000087ab9 */ /* 0x000fe20000000800 */
[----:B------:R-:W-:Y:S01]  /*11220*/  VIADD R20, R252, 0x16 ;  /* 0x00000016fc147836 */ /* 0x000fe20000000000 */
[----:B--2---:R-:W-:Y:S01]  /*11230*/  IADD3 R4, P6, R21, R9, RZ ;  /* 0x0000000915047210 */ /* 0x004fe20007fde0ff */
[----:B------:R-:W-:Y:S01]  /*11240*/  ULDC UR10, c[0x0][0x228] ;  /* 0x00008a00000a7ab9 */ /* 0x000fe20000000800 */
[----:B------:R-:W-:Y:S01]  /*11250*/  SHF.R.S32.HI R27, RZ, 0x1f, R19 ;  /* 0x0000001fff1b7819 */ /* 0x000fe20000011413 */
[----:B------:R-:W-:Y:S01]  /*11260*/  ULDC UR12, c[0x0][0x228] ;  /* 0x00008a00000c7ab9 */ /* 0x000fe20000000800 */
[----:B---3--:R-:W-:Y:S01]  /*11270*/  IADD3 R6, P1, R19, R0, RZ ;  /* 0x0000000013067210 */ /* 0x008fe20007f3e0ff */
[----:B------:R-:W-:Y:S01]  /*11280*/  IMAD.X R5, R69, 0x1, R68, P6 ;  /* 0x0000000145057824 */ /* 0x000fe200030e0644 */
[----:B----4-:R-:W-:-:S03]  /*11290*/  IADD3 R16, P6, R19, R3, RZ ;  /* 0x0000000313107210 */ /* 0x010fc60007fde0ff */
        /* <DEDUP_REMOVED lines=16> */
[----:B------:R-:W-:Y:S01]  /*113a0*/  SHF.R.S32.HI R29, RZ, 0x1f, R21 ;  /* 0x0000001fff1d7819 */ /* 0x000fe20000011415 */
[----:B------:R-:W-:Y:S01]  /*113b0*/  ULDC UR6, c[0x0][0x228] ;  /* 0x00008a0000067ab9 */ /* 0x000fe20000000800 */
[----:B--2---:R-:W-:Y:S01]  /*113c0*/  IADD3 R4, P5, R19, R9, RZ ;  /* 0x0000000913047210 */ /* 0x004fe20007fbe0ff */
[----:B------:R-:W-:Y:S01]  /*113d0*/  IMAD.X R19, R27, 0x1, R8, P6 ;  /* 0x000000011b137824 */ /* 0x000fe200030e0608 */
[----:B------:R-:W-:Y:S01]  /*113e0*/  ULDC UR8, c[0x0][0x228] ;  /* 0x00008a0000087ab9 */ /* 0x000fe20000000800 */
[----:B---3--:R-:W-:-:S02]  /*113f0*/  IADD3 R6, P6, R21, R0, RZ ;  /* 0x0000000015067210 */ /* 0x008fc40007fde0ff */
[----:B------:R-:W-:Y:S01]  /*11400*/  IMAD.X R5, R27, 0x1, R68, P5 ;  /* 0x000000011b057824 */ /* 0x000fe200028e0644 */
[----:B------:R-:W-:Y:S02]  /*11410*/  PRMT R25, R34, 0x7770, RZ ;  /* 0x0000777022197816 */ /* 0x000fe400000000ff */
[C---:B----4-:R-:W-:Y:S01]  /*11420*/  PRMT R17, R30.reuse, 0x7772, RZ ;  /* 0x000077721e117816 */ /* 0x050fe200000000ff */
[----:B------:R-:W-:Y:S01]  /*11430*/  IMAD.X R7, R29, 0x1, R2, P6 ;  /* 0x000000011d077824 */ /* 0x000fe200030e0602 */
[----:B------:R-:W-:-:S03]  /*11440*/  PRMT R23, R30, 0x7773, RZ ;  /* 0x000077731e177816 */ /* 0x000fc600000000ff */
[----:B------:R2:W-:Y:S01]  /*11450*/  @P2 STG.E.U8 desc[UR14][R18.64], R17 ;  /* 0x0000001112002986 */ /* 0x0005e2000c10110e */
[----:B------:R-:W-:-:S03]  /*11460*/  IADD3 R16, P2, R21, R3, RZ ;  /* 0x0000000315107210 */ /* 0x000fc60007f5e0ff */
        /* <DEDUP_REMOVED lines=14> */
[----:B------:R-:W-:Y:S01]  /*11550*/  IMAD.X R5, R29, 0x1, R8, P5 ;  /* 0x000000011d057824 */ /* 0x000fe200028e0608 */
[C---:B----4-:R-:W-:Y:S01]  /*11560*/  PRMT R25, R34.reuse, 0x7772, RZ ;  /* 0x0000777222197816 */ /* 0x050fe200000000ff */
        /* <DEDUP_REMOVED lines=8> */
[----:B------:R-:W-:-:S03]  /*115f0*/  IADD3 R6, P5, R21, R3, RZ ;  /* 0x0000000315067210 */ /* 0x000fc60007fbe0ff */
[----:B------:R3:W-:Y:S01]  /*11600*/  @P1 STG.E.U8 desc[UR14][R18.64], R23 ;  /* 0x0000001712001986 */ /* 0x0007e2000c10110e */
[----:B------:R-:W-:Y:S01]  /*11610*/  ISETP.LT.AND P1, PT, R251, UR6, !P2 ;  /* 0x00000006fb007c0c */ /* 0x000fe2000d721270 */
[----:B------:R-:W-:Y:S01]  /*11620*/  ULDC UR6, c[0x0][0x22c] ;  /* 0x00008b0000067ab9 */ /* 0x000fe20000000800 */
[----:B------:R-:W-:Y:S01]  /*11630*/  ISETP.LT.AND P4, PT, R250, UR8, !P2 ;  /* 0x00000008fa007c0c */ /* 0x000fe2000d781270 */
[----:B------:R-:W-:Y:S01]  /*11640*/  ULDC UR8, c[0x0][0x228] ;  /* 0x00008a0000087ab9 */ /* 0x000fe20000000800 */
[----:B--2---:R-:W-:Y:S02]  /*11650*/  IADD3 R4, P3, R21, R0, RZ ;  /* 0x0000000015047210 */ /* 0x004fe40007f7e0ff */
[----:B------:R-:W-:Y:S01]  /*11660*/  ISETP.LT.AND P6, PT, R249, UR10, !P2 ;  /* 0x0000000af9007c0c */ /* 0x000fe2000d7c1270 */
[----:B------:R-:W-:Y:S02]  /*11670*/  ULDC UR10, c[0x0][0x228] ;  /* 0x00008a00000a7ab9 */ /* 0x000fe40000000800 */
[----:B------:R-:W-:Y:S01]  /*11680*/  IMAD.X R5, R29, 0x1, R2, P3 ;  /* 0x000000011d057824 */ /* 0x000fe200018e0602 */
[----:B------:R-:W-:Y:S01]  /*11690*/  ISETP.GE.AND P3, PT, R7, UR4, PT ;  /* 0x0000000407007c0c */ /* 0x000fe2000bf66270 */
[----:B------:R-:W-:Y:S01]  /*116a0*/  IMAD.X R7, R29, 0x1, R11, P5 ;  /* 0x000000011d077824 */ /* 0x000fe200028e060b */
[----:B------:R-:W-:Y:S01]  /*116b0*/  IADD3 R16, P5, R21, R10, RZ ;  /* 0x0000000a15107210 */ /* 0x000fe20007fbe0ff */
[----:B------:R-:W-:Y:S01]  /*116c0*/  ULDC UR4, c[0x0][0x248] ;  /* 0x0000920000047ab9 */ /* 0x000fe20000000800 */
[----:B------:R-:W-:-:S02]  /*116d0*/  PRMT R27, R31, 0x7770, RZ ;  /* 0x000077701f1b7816 */ /* 0x000fc400000000ff */
[----:B------:R-:W-:Y:S01]  /*116e0*/  PRMT R25, R31, 0x7771, RZ ;  /* 0x000077711f197816 */ /* 0x000fe200000000ff */
[----:B------:R-:W-:Y:S01]  /*116f0*/  IMAD.X R17, R29, 0x1, R8, P5 ;  /* 0x000000011d117824 */ /* 0x000fe200028e0608 */
[----:B---3--:R-:W-:Y:S01]  /*11700*/  PRMT R23, R31, 0x7772, RZ ;  /* 0x000077721f177816 */ /* 0x008fe200000000ff */
[----:B------:R2:W-:Y:S01]  /*11710*/  @P1 STG.E.U8 desc[UR14][R4.64], R27 ;  /* 0x0000001b04001986 */ /* 0x0005e2000c10110e */
[----:B------:R-:W-:Y:S01]  /*11720*/  VIADD R19, R21, UR4 ;  /* 0x0000000415137c36 */ /* 0x000fe20008000000 */
[----:B------:R-:W-:Y:S01]  /*11730*/  ISETP.LT.AND P2, PT, R248, UR8, !P2 ;  /* 0x00000008f8007c0c */ /* 0x000fe2000d741270 */
[----:B------:R-:W-:Y:S01]  /*11740*/  VIADD R18, R252, 0x18 ;  /* 0x00000018fc127836 */ /* 0x000fe20000000000 */
[----:B------:R3:W-:Y:S01]  /*11750*/  @P4 STG.E.U8 desc[UR14][R6.64], R25 ;  /* 0x0000001906004986 */ /* 0x0007e2000c10110e */
[----:B------:R-:W-:Y:S01]  /*11760*/  ISETP.LT.AND P4, PT, R251, UR10, !P3 ;  /* 0x0000000afb007c0c */ /* 0x000fe2000df81270 */
[----:B------:R-:W-:Y:S01]  /*11770*/  ULDC UR4, c[0x0][0x248] ;  /* 0x0000920000047ab9 */ /* 0x000fe20000000800 */
[----:B------:R-:W-:Y:S01]  /*11780*/  ISETP.LT.AND P5, PT, R250, UR12, !P3 ;  /* 0x0000000cfa007c0c */ /* 0x000fe2000dfa1270 */
[----:B------:R4:W-:Y:S01]  /*11790*/  @P6 STG.E.U8 desc[UR14][R16.64], R23 ;  /* 0x0000001710006986 */ /* 0x0009e2000c10110e */
[----:B------:R-:W-:Y:S01]  /*117a0*/  PRMT R31, R31, 0x7773, RZ ;  /* 0x000077731f1f7816 */ /* 0x000fe200000000ff */
        /* <DEDUP_REMOVED lines=9> */
[----:B------:R-:W-:Y:S01]  /*11840*/  IMAD.X R7, R27, 0x1, R2, P1 ;  /* 0x000000011b077824 */ /* 0x000fe200008e0602 */
[----:B------:R-:W-:Y:S01]  /*11850*/  ISETP.GE.AND P1, PT, R18, UR6, PT ;  /* 0x0000000612007c0c */ /* 0x000fe2000bf26270 */
[----:B------:R-:W-:Y:S01]  /*11860*/  ULDC UR6, c[0x0][0x228] ;  /* 0x00008a0000067ab9 */ /* 0x000fe20000000800 */
[----:B------:R-:W-:Y:S01]  /*11870*/  PRMT R25, R35, 0x7770, RZ ;  /* 0x0000777023197816 */ /* 0x000fe200000000ff */
        /* <DEDUP_REMOVED lines=19> */
[C---:B----4-:R-:W-:Y:S02]  /*119b0*/  PRMT R23, R35.reuse, 0x7773, RZ ;  /* 0x0000777323177816 */ /* 0x050fe400000000ff */
[----:B------:R-:W-:Y:S01]  /*119c0*/  PRMT R35, R35, 0x7772, RZ ;  /* 0x0000777223237816 */ /* 0x000fe200000000ff */
        /* <DEDUP_REMOVED lines=9> */
[----:B------:R-:W-:Y:S01]  /*11a60*/  IMAD.X R17, R29, 0x1, R11, P2 ;  /* 0x000000011d117824 */ /* 0x000fe200010e060b */
[----:B------:R-:W-:Y:S01]  /*11a70*/  ISETP.LT.AND P1, PT, R248, UR8, !P1 ;  /* 0x00000008f8007c0c */ /* 0x000fe2000cf21270 */
[----:B------:R-:W-:Y:S01]  /*11a80*/  ULDC UR6, c[0x0][0x228] ;  /* 0x00008a0000067ab9 */ /* 0x000fe20000000800 */
[C---:B--2---:R-:W-:Y:S01]  /*11a90*/  IADD3 R18, P6, R21.reuse, R9, RZ ;  /* 0x0000000915127210 */ /* 0x044fe20007fde0ff */
[----:B------:R-:W-:Y:S01]  /*11aa0*/  ULDC UR8, c[0x0][0x228] ;  /* 0x00008a0000087ab9 */ /* 0x000fe20000000800 */
[----:B---3--:R-:W-:-:S02]  /*11ab0*/  IADD3 R4, P5, R21, R10, RZ ;  /* 0x0000000a15047210 */ /* 0x008fc40007fbe0ff */
[----:B------:R-:W-:Y:S01]  /*11ac0*/  ISETP.GE.AND P2, PT, R20, UR4, PT ;  /* 0x0000000414007c0c */ /* 0x000fe2000bf46270 */
[----:B------:R-:W-:Y:S01]  /*11ad0*/  ULDC UR4, c[0x0][0x248] ;  /* 0x0000920000047ab9 */ /* 0x000fe20000000800 */
[C---:B----4-:R-:W-:Y:S01]  /*11ae0*/  PRMT R25, R36.reuse, 0x7771, RZ ;  /* 0x0000777124197816 */ /* 0x050fe200000000ff */
[----:B------:R-:W-:Y:S01]  /*11af0*/  IMAD.X R5, R29, 0x1, R8, P5 ;  /* 0x000000011d057824 */ /* 0x000fe200028e0608 */
[C---:B------:R-:W-:Y:S01]  /*11b00*/  PRMT R23, R36.reuse, 0x7772, RZ ;  /* 0x0000777224177816 */ /* 0x040fe200000000ff */
        /* <DEDUP_REMOVED lines=10> */
[C---:B------:R-:W-:Y:S01]  /*11bb0*/  IADD3 R6, P3, R21.reuse, R3, RZ ;  /* 0x0000000315067210 */ /* 0x040fe20007f7e0ff */
[----:B------:R3:W-:Y:S01]  /*11bc0*/  @P1 STG.E.U8 desc[UR14][R18.64], R7 ;  /* 0x0000000712001986 */ /* 0x0007e2000c10110e */
[----:B------:R-:W-:Y:S01]  /*11bd0*/  ISETP.LT.AND P1, PT, R250, UR8, !P2 ;  /* 0x00000008fa007c0c */ /* 0x000fe2000d721270 */
[----:B------:R-:W-:Y:S01]  /*11be0*/  ULDC UR8, c[0x0][0x228] ;  /* 0x00008a0000087ab9 */ /* 0x000fe20000000800 */
[----:B------:R-:W-:Y:S01]  /*11bf0*/  PRMT R27, R40, 0x7770, RZ ;  /* 0x00007770281b7816 */ /* 0x000fe200000000ff */
[----:B------:R-:W-:Y:S01]  /*11c00*/  ULDC UR10, c[0x0][0x228] ;  /* 0x00008a00000a7ab9 */ /* 0x000fe20000000800 */
[----:B--2---:R-:W-:Y:S01]  /*11c10*/  IADD3 R4, P6, R21, R0, RZ ;  /* 0x0000000015047210 */ /* 0x004fe20007fde0ff */
[----:B------:R-:W-:-:S04]  /*11c20*/  ULDC UR6, c[0x0][0x22c] ;  /* 0x00008b0000067ab9 */ /* 0x000fc80000000800 */
[----:B------:R-:W-:Y:S01]  /*11c30*/  IMAD.X R5, R29, 0x1, R2, P6 ;  /* 0x000000011d057824 */ /* 0x000fe200030e0602 */
[----:B------:R-:W-:Y:S01]  /*11c40*/  IADD3 R16, P6, R21, R10, RZ ;  /* 0x0000000a15107210 */ /* 0x000fe20007fde0ff */
[C---:B---3--:R-:W-:Y:S01]  /*11c50*/  IMAD.X R7, R29.reuse, 0x1, R11, P3 ;  /* 0x000000011d077824 */ /* 0x048fe200018e060b */
[----:B------:R-:W-:Y:S01]  /*11c60*/  ISETP.GE.AND P3, PT, R20, UR4, PT ;  /* 0x0000000414007c0c */ /* 0x000fe2000bf66270 */
[----:B------:R-:W-:Y:S01]  /*11c70*/  ULDC UR4, c[0x0][0x248] ;  /* 0x0000920000047ab9 */ /* 0x000fe20000000800 */
[C---:B------:R-:W-:Y:S01]  /*11c80*/  PRMT R25, R40.reuse, 0x7771, RZ ;  /* 0x0000777128197816 */ /* 0x040fe200000000ff */
[----:B------:R-:W-:Y:S01]  /*11c90*/  IMAD.X R17, R29, 0x1, R8, P6 ;  /* 0x000000011d117824 */ /* 0x000fe200030e0608 */
[----:B------:R-:W-:Y:S01]  /*11ca0*/  PRMT R23, R40, 0x7772, RZ ;  /* 0x0000777228177816 */ /* 0x000fe200000000ff */
[----:B------:R-:W-:Y:S01]  /*11cb0*/  VIADD R19, R21, UR4 ;  /* 0x0000000415137c36 */ /* 0x000fe20008000000 */
[----:B------:R-:W-:Y:S01]  /*11cc0*/  ISETP.LT.AND P2, PT, R248, UR8, !P2 ;  /* 0x00000008f8007c0c */ /* 0x000fe2000d741270 */
[----:B------:R2:W-:Y:S01]  /*11cd0*/  @P4 STG.E.U8 desc[UR14][R4.64], R27 ;  /* 0x0000001b04004986 */ /* 0x0005e2000c10110e */
[----:B------:R-:W-:Y:S01]  /*11ce0*/  ISETP.LT.AND P4, PT, R251, UR10, !P3 ;  /* 0x0000000afb007c0c */ /* 0x000fe2000df81270 */
[C---:B------:R-:W-:Y:S01]  /*11cf0*/  VIADD R18, R252.reuse, 0x1b ;  /* 0x0000001bfc127836 */ /* 0x040fe20000000000 */
[----:B------:R-:W-:Y:S01]  /*11d00*/  SHF.R.S32.HI R31, RZ, 0x1f, R19 ;  /* 0x0000001fff1f7819 */ /* 0x000fe20000011413 */
[----:B------:R3:W-:Y:S01]  /*11d10*/  @P1 STG.E.U8 desc[UR14][R6.64], R25 ;  /* 0x0000001906001986 */ /* 0x0007e2000c10110e */
[----:B------:R-:W-:Y:S01]  /*11d20*/  ULDC UR4, c[0x0][0x248] ;  /* 0x0000920000047ab9 */ /* 0x000fe20000000800 */
[----:B------:R-:W-:Y:S01]  /*11d30*/  ULDC UR8, c[0x0][0x228] ;  /* 0x00008a0000087ab9 */ /* 0x000fe20000000800 */
[----:B------:R-:W-:Y:S01]  /*11d40*/  VIADD R20, R252, 0x1c ;  /* 0x0000001cfc147836 */ /* 0x000fe20000000000 */
[----:B------:R4:W-:Y:S01]  /*11d50*/  @P5 STG.E.U8 desc[UR14][R16.64], R23 ;  /* 0x0000001710005986 */ /* 0x0009e2000c10110e */
[----:B------:R-:W-:Y:S01]  /*11d60*/  ISETP.LT.AND P5, PT, R250, UR12, !P3 ;  /* 0x0000000cfa007c0c */ /* 0x000fe2000dfa1270 */
[----:B------:R-:W-:Y:S01]  /*11d70*/  ULDC UR10, c[0x0][0x228] ;  /* 0x00008a00000a7ab9 */ /* 0x000fe20000000800 */
[----:B------:R-:W-:Y:S01]  /*11d80*/  ULDC UR12, c[0x0][0x228] ;  /* 0x00008a00000c7ab9 */ /* 0x000fe20000000800 */
[----:B--2---:R-:W-:-:S02]  /*11d90*/  IADD3 R4, P6, R21, R9, RZ ;  /* 0x0000000915047210 */ /* 0x004fc40007fde0ff */
[----:B---3--:R-:W-:-:S03]  /*11da0*/  IADD3 R6, P1, R19, R0, RZ ;  /* 0x0000000013067210 */ /* 0x008fc60007f3e0ff */
[----:B------:R-:W-:Y:S01]  /*11db0*/  IMAD.X R5, R29, 0x1, R68, P6 ;  /* 0x000000011d057824 */ /* 0x000fe200030e0644 */
[----:B------:R-:W-:Y:S02]  /*11dc0*/  PRMT R27, R40, 0x7773, RZ ;  /* 0x00007773281b7816 */ /* 0x000fe400000000ff */
[----:B----4-:R-:W-:Y:S01]  /*11dd0*/  IADD3 R16, P6, R19, R3, RZ ;  /* 0x0000000313107210 */ /* 0x010fe20007fde0ff */
        /* <DEDUP_REMOVED lines=20> */
[----:B---3--:R-:W-:-:S02]  /*11f20*/  SHF.R.S32.HI R25, RZ, 0x1f, R21 ;  /* 0x0000001fff197819 */ /* 0x008fc40000011415 */
[----:B------:R-:W-:Y:S01]  /*11f30*/  IADD3 R6, P6, R21, R0, RZ ;  /* 0x0000000015067210 */ /* 0x000fe20007fde0ff */
[----:B------:R-:W-:Y:S01]  /*11f40*/  IMAD.X R5, R31, 0x1, R68, P5 ;  /* 0x000000011f057824 */ /* 0x000fe200028e0644 */
[C---:B----4-:R-:W-:Y:S02]  /*11f50*/  PRMT R17, R37.reuse, 0x7772, RZ ;  /* 0x0000777225117816 */ /* 0x050fe400000000ff */
[----:B------:R-:W-:Y:S01]  /*11f60*/  PRMT R37, R37, 0x7773, RZ ;  /* 0x0000777325257816 */ /* 0x000fe200000000ff */
[----:B------:R-:W-:Y:S01]  /*11f70*/  IMAD.X R7, R25, 0x1, R2, P6 ;  /* 0x0000000119077824 */ /* 0x000fe200030e0602 */
[----:B------:R-:W-:Y:S01]  /*11f80*/  PRMT R23, R41, 0x7770, RZ ;  /* 0x0000777029177816 */ /* 0x000fe200000000ff */
[----:B------:R-:W-:Y:S04]  /*11f90*/  @P2 STG.E.U8 desc[UR14][R18.64], R17 ;  /* 0x0000001112002986 */ /* 0x000fe8000c10110e */
[----:B------:R2:W-:Y:S01]  /*11fa0*/  @P3 STG.E.U8 desc[UR14][R4.64], R37 ;  /* 0x0000002504003986 */ /* 0x0005e2000c10110e */
[----:B------:R-:W-:Y:S01]  /*11fb0*/  ISETP.LT.AND P3, PT, R250, UR4, !P1 ;  /* 0x00000004fa007c0c */ /* 0x000fe2000cf61270 */
[----:B------:R-:W-:-:S02]  /*11fc0*/  ULDC UR4, c[0x0][0x22c] ;  /* 0x00008b0000047ab9 */ /* 0x000fc40000000800 */
[----:B------:R3:W-:Y:S01]  /*11fd0*/  @P4 STG.E.U8 desc[UR14][R6.64], R23 ;  /* 0x0000001706004986 */ /* 0x0007e2000c10110e */
[----:B------:R-:W-:Y:S01]  /*11fe0*/  ISETP.LT.AND P4, PT, R249, UR6, !P1 ;  /* 0x00000006f9007c0c */ /* 0x000fe2000cf81270 */
[----:B------:R-:W-:Y:S01]  /*11ff0*/  ULDC UR6, c[0x0][0x228] ;  /* 0x00008a0000067ab9 */ /* 0x000fe20000000800 */
[C---:B------:R-:W-:Y:S02]  /*12000*/  IADD3 R16, P2, R21.reuse, R3, RZ ;  /* 0x0000000315107210 */ /* 0x040fe40007f5e0ff */
[----:B------:R-:W-:Y:S01]  /*12010*/  ISETP.LT.AND P1, PT, R248, UR8, !P1 ;  /* 0x00000008f8007c0c */ /* 0x000fe2000cf21270 */
[----:B------:R-:W-:Y:S01]  /*12020*/  ULDC UR8, c[0x0][0x228] ;  /* 0x00008a0000087ab9 */ /* 0x000fe20000000800 */
[----:B--2---:R-:W-:Y:S01]  /*12030*/  IADD3 R4, P5, R21, R10, RZ ;  /* 0x0000000a15047210 */ /* 0x004fe20007fbe0ff */
[----:B------:R-:W-:Y:S01]  /*12040*/  IMAD.X R17, R25, 0x1, R11, P2 ;  /* 0x0000000119117824 */ /* 0x000fe200010e060b */
[----:B------:R-:W-:Y:S02]  /*12050*/  IADD3 R18, P6, R21, R9, RZ ;  /* 0x0000000915127210 */ /* 0x000fe40007fde0ff */
[----:B---3--:R-:W-:Y:S01]  /*12060*/  PRMT R23, R41, 0x7771, RZ ;  /* 0x0000777129177816 */ /* 0x008fe200000000ff */
[----:B------:R-:W-:Y:S01]  /*12070*/  IMAD.X R5, R25, 0x1, R8, P5 ;  /* 0x0000000119057824 */ /* 0x000fe200028e0608 */
[----:B------:R-:W-:Y:S01]  /*12080*/  ISETP.GE.AND P2, PT, R20, UR4, PT ;  /* 0x0000000414007c0c */ /* 0x000fe2000bf46270 */
[----:B------:R-:W-:Y:S01]  /*12090*/  ULDC UR4, c[0x0][0x248] ;  /* 0x0000920000047ab9 */ /* 0x000fe20000000800 */
        /* <DEDUP_REMOVED lines=11> */
[----:B------:R-:W-:Y:S01]  /*12150*/  ISETP.LT.AND P5, PT, R249, UR10, !P2 ;  /* 0x0000000af9007c0c */ /* 0x000fe2000d7a1270 */
[----:B------:R3:W-:Y:S01]  /*12160*/  @P1 STG.E.U8 desc[UR14][R18.64], R41 ;  /* 0x0000002912001986 */ /* 0x0007e2000c10110e */
[C---:B------:R-:W-:Y:S01]  /*12170*/  IADD3 R6, P1, R21.reuse, R3, RZ ;  /* 0x0000000315067210 */ /* 0x040fe20007f3e0ff */
        /* <DEDUP_REMOVED lines=20> */
[----:B------:R-:W-:Y:S01]  /*122c0*/  ULDC UR4, c[0x0][0x248] ;  /* 0x0000920000047ab9 */ /* 0x000fe20000000800 */
[----:B------:R4:W-:Y:S01]  /*122d0*/  @P5 STG.E.U8 desc[UR14][R16.64], R23 ;  /* 0x0000001710005986 */ /* 0x0009e2000c10110e */
[----:B------:R-:W-:Y:S01]  /*122e0*/  ISETP.LT.AND P5, PT, R250, UR12, !P1 ;  /* 0x0000000cfa007c0c */ /* 0x000fe2000cfa1270 */
[----:B------:R-:W-:Y:S01]  /*122f0*/  ULDC UR10, c[0x0][0x228] ;  /* 0x00008a00000a7ab9 */ /* 0x000fe20000000800 */
[----:B------:R-:W-:Y:S01]  /*12300*/  ULDC UR12, c[0x0][0x228] ;  /* 0x00008a00000c7ab9 */ /* 0x000fe20000000800 */
[----:B--2---:R-:W-:-:S02]  /*12310*/  IADD3 R4, P6, R21, R9, RZ ;  /* 0x0000000915047210 */ /* 0x004fc40007fde0ff */
[----:B------:R-:W-:Y:S02]  /*12320*/  SHF.R.S32.HI R27, RZ, 0x1f, R19 ;  /* 0x0000001fff1b7819 */ /* 0x000fe40000011413 */
[----:B---3--:R-:W-:Y:S01]  /*12330*/  IADD3 R6, P2, R19, R0, RZ ;  /* 0x0000000013067210 */ /* 0x008fe20007f5e0ff */
[----:B------:R-:W-:Y:S01]  /*12340*/  IMAD.X R5, R29, 0x1, R68, P6 ;  /* 0x000000011d057824 */ /* 0x000fe200030e0644 */
[----:B------:R-:W-:Y:S02]  /*12350*/  PRMT R21, R38, 0x7773, RZ ;  /* 0x0000777326157816 */ /* 0x000fe400000000ff */
[----:B----4-:R-:W-:Y:S01]  /*12360*/  IADD3 R16, P6, R19, R3, RZ ;  /* 0x0000000313107210 */ /* 0x010fe20007fde0ff */
[C---:B------:R-:W-:Y:S01]  /*12370*/  IMAD.X R7, R27.reuse, 0x1, R2, P2 ;  /* 0x000000011b077824 */ /* 0x040fe200010e0602 */
[C---:B------:R-:W-:Y:S01]  /*12380*/  PRMT R25, R42.reuse, 0x7770, RZ ;  /* 0x000077702a197816 */ /* 0x040fe200000000ff */
[----:B------:R2:W-:Y:S01]  /*12390*/  @P3 STG.E.U8 desc[UR14][R4.64], R21 ;  /* 0x0000001504003986 */ /* 0x0005e2000c10110e */
[----:B------:R-:W-:Y:S01]  /*123a0*/  PRMT R23, R42, 0x7771, RZ ;  /* 0x000077712a177816 */ /* 0x000fe200000000ff */
[----:B------:R-:W-:Y:S01]  /*123b0*/  IMAD.X R17, R27, 0x1, R11, P6 ;  /* 0x000000011b117824 */ /* 0x000fe200030e060b */
[----:B------:R-:W-:Y:S01]  /*123c0*/  ISETP.GE.AND P2, PT, R18, UR6, PT ;  /* 0x0000000612007c0c */ /* 0x000fe2000bf46270 */
[----:B------:R3:W-:Y:S01]  /*123d0*/  @P4 STG.E.U8 desc[UR14][R6.64], R25 ;  /* 0x0000001906004986 */ /* 0x0007e2000c10110e */
[----:B------:R-:W-:Y:S01]  /*123e0*/  ISETP.LT.AND P4, PT, R249, UR8, !P1 ;  /* 0x00000008f9007c0c */ /* 0x000fe2000cf81270 */
[----:B------:R-:W-:Y:S01]  /*123f0*/  VIADD R20, R19, UR4 ;  /* 0x0000000413147c36 */ /* 0x000fe20008000000 */
[----:B------:R-:W-:Y:S01]  /*12400*/  ISETP.LT.AND P3, PT, R248, UR10, !P1 ;  /* 0x0000000af8007c0c */ /* 0x000fe2000cf61270 */
[----:B------:R4:W-:Y:S01]  /*12410*/  @P5 STG.E.U8 desc[UR14][R16.64], R23 ;  /* 0x0000001710005986 */ /* 0x0009e2000c10110e */
[----:B------:R-:W-:Y:S01]  /*12420*/  ISETP.LT.AND P5, PT, R251, UR12, !P2 ;  /* 0x0000000cfb007c0c */ /* 0x000fe2000d7a1270 */
[----:B------:R-:W-:Y:S01]  /*12430*/  VIADD R18, R252, 0x1f ;  /* 0x0000001ffc127836 */ /* 0x000fe20000000000 */
[----:B------:R-:W-:Y:S01]  /*12440*/  ULDC UR6, c[0x0][0x22c] ;  /* 0x00008b0000067ab9 */ /* 0x000fe20000000800 */
[C---:B--2---:R-:W-:Y:S01]  /*12450*/  IADD3 R4, P1, R19.reuse, R10, RZ ;  /* 0x0000000a13047210 */ /* 0x044fe20007f3e0ff */
[----:B------:R-:W-:Y:S01]  /*12460*/  ULDC UR4, c[0x0][0x228] ;  /* 0x00008a0000047ab9 */ /* 0x000fe20000000800 */
[----:B---3--:R-:W-:Y:S01]  /*12470*/  IADD3 R6, P6, R19, R9, RZ ;  /* 0x0000000913067210 */ /* 0x008fe20007fde0ff */
[----:B------:R-:W-:Y:S01]  /*12480*/  ULDC UR8, c[0x0][0x228] ;  /* 0x00008a0000087ab9 */ /* 0x000fe20000000800 */
[----:B------:R-:W-:Y:S01]  /*12490*/  SHF.R.S32.HI R29, RZ, 0x1f, R20 ;  /* 0x0000001fff1d7819 */ /* 0x000fe20000011414 */
[----:B------:R-:W-:Y:S01]  /*124a0*/  ULDC UR10, c[0x0][0x228] ;  /* 0x00008a00000a7ab9 */ /* 0x000fe20000000800 */
[----:B------:R-:W-:Y:S01]  /*124b0*/  PRMT R25, R42, 0x7773, RZ ;  /* 0x000077732a197816 */ /* 0x000fe200000000ff */
[C---:B------:R-:W-:Y:S01]  /*124c0*/  IMAD.X R7, R27.reuse, 0x1, R68, P6 ;  /* 0x000000011b077824 */ /* 0x040fe200030e0644 */
[----:B----4-:R-:W-:Y:S01]  /*124d0*/  IADD3 R16, P6, R20, R0, RZ ;  /* 0x0000000014107210 */ /* 0x010fe20007fde0ff */
[----:B------:R-:W-:Y:S01]  /*124e0*/  IMAD.X R5, R27, 0x1, R8, P1 ;  /* 0x000000011b057824 */ /* 0x000fe200008e0608 */
[----:B------:R-:W-:Y:S01]  /*124f0*/  PRMT R27, R42, 0x7772, RZ ;  /* 0x000077722a1b7816 */ /* 0x000fe200000000ff */
[----:B------:R-:W-:Y:S01]  /*12500*/  ULDC UR12, c[0x0][0x228] ;  /* 0x00008a00000c7ab9 */ /* 0x000fe20000000800 */
[----:B------:R-:W-:Y:S01]  /*12510*/  PRMT R23, R39, 0x7770, RZ ;  /* 0x0000777027177816 */ /* 0x000fe200000000ff */
[----:B------:R-:W-:Y:S01]  /*12520*/  IMAD.X R17, R29, 0x1, R2, P6 ;  /* 0x000000011d117824 */ /* 0x000fe200030e0602 */
[----:B------:R-:W-:Y:S01]  /*12530*/  ISETP.GE.AND P1, PT, R18, UR6, PT ;  /* 0x0000000612007c0c */ /* 0x000fe2000bf26270 */
[----:B------:R2:W-:Y:S01]  /*12540*/  @P4 STG.E.U8 desc[UR14][R4.64], R27 ;  /* 0x0000001b04004986 */ /* 0x0005e2000c10110e */
[----:B------:R-:W-:Y:S01]  /*12550*/  ULDC UR6, c[0x0][0x228] ;  /* 0x00008a0000067ab9 */ /* 0x000fe20000000800 */
[----:B------:R-:W-:Y:S01]  /*12560*/  ISETP.LT.AND P4, PT, R250, UR4, !P2 ;  /* 0x00000004fa007c0c */ /* 0x000fe2000d781270 */
[----:B------:R-:W-:Y:S01]  /*12570*/  ULDC UR4, c[0x0][0x228] ;  /* 0x00008a0000047ab9 */ /* 0x000fe20000000800 */
[----:B------:R3:W-:Y:S01]  /*12580*/  @P3 STG.E.U8 desc[UR14][R6.64], R25 ;  /* 0x0000001906003986 */ /* 0x0007e2000c10110e */
[----:B------:R-:W-:Y:S01]  /*12590*/  ISETP.LT.AND P3, PT, R249, UR6, !P2 ;  /* 0x00000006f9007c0c */ /* 0x000fe2000d761270 */
[----:B------:R-:W-:-:S02]  /*125a0*/  ULDC UR6, c[0x0][0x228] ;  /* 0x00008a0000067ab9 */ /* 0x000fc40000000800 */
[----:B------:R4:W-:Y:S01]  /*125b0*/  @P5 STG.E.U8 desc[UR14][R16.64], R23 ;  /* 0x0000001710005986 */ /* 0x0009e2000c10110e */
[----:B------:R-:W-:Y:S02]  /*125c0*/  IADD3 R18, P5, R20, R3, RZ ;  /* 0x0000000314127210 */ /* 0x000fe40007fbe0ff */
[----:B------:R-:W-:Y:S01]  /*125d0*/  ISETP.LT.AND P2, PT, R248, UR4, !P2 ;  /* 0x00000004f8007c0c */ /* 0x000fe2000d741270 */
[----:B------:R-:W-:Y:S01]  /*125e0*/  ULDC UR4, c[0x0][0x248] ;  /* 0x0000920000047ab9 */ /* 0x000fe20000000800 */
[C---:B--2---:R-:W-:Y:S01]  /*125f0*/  IADD3 R4, P6, R20.reuse, R10, RZ ;  /* 0x0000000a14047210 */ /* 0x044fe20007fde0ff */
[----:B------:R-:W-:Y:S01]  /*12600*/  IMAD.X R19, R29, 0x1, R11, P5 ;  /* 0x000000011d137824 */ /* 0x000fe200028e060b */
[----:B------:R-:W-:Y:S02]  /*12610*/  PRMT R21, R39, 0x7773, RZ ;  /* 0x0000777327157816 */ /* 0x000fe400000000ff */
[----:B---3--:R-:W-:Y:S01]  /*12620*/  IADD3 R6, P5, R20, R9, RZ ;  /* 0x0000000914067210 */ /* 0x008fe20007fbe0ff */
[----:B------:R-:W-:Y:S01]  /*12630*/  IMAD.X R5, R29, 0x1, R8, P6 ;  /* 0x000000011d057824 */ /* 0x000fe200030e0608 */
[----:B----4-:R-:W-:-:S02]  /*12640*/  PRMT R23, R39, 0x7771, RZ ;  /* 0x0000777127177816 */ /* 0x010fc400000000ff */
[----:B------:R-:W-:Y:S01]  /*12650*/  PRMT R39, R39, 0x7772, RZ ;  /* 0x0000777227277816 */ /* 0x000fe200000000ff */
[----:B------:R-:W-:Y:S02]  /*12660*/  IMAD.X R7, R29, 0x1, R68, P5 ;  /* 0x000000011d077824 */ /* 0x000fe400028e0644 */
        /* <DEDUP_REMOVED lines=8> */
[----:B------:R-:W-:Y:S01]  /*126f0*/  SHF.R.S32.HI R27, RZ, 0x1f, R20 ;  /* 0x0000001fff1b7819 */ /* 0x000fe20000011414 */
[----:B------:R4:W-:Y:S01]  /*12700*/  @P2 STG.E.U8 desc[UR14][R6.64], R21 ;  /* 0x0000001506002986 */ /* 0x0009e2000c10110e */
[C---:B------:R-:W-:Y:S01]  /*12710*/  PRMT R25, R43.reuse, 0x7770, RZ ;  /* 0x000077702b197816 */ /* 0x040fe200000000ff */
[----:B------:R-:W-:Y:S01]  /*12720*/  ULDC UR8, c[0x0][0x228] ;  /* 0x00008a0000087ab9 */ /* 0x000fe20000000800 */
[----:B------:R-:W-:Y:S01]  /*12730*/  ULDC UR10, c[0x0][0x228] ;  /* 0x00008a00000a7ab9 */ /* 0x000fe20000000800 */
[----:B--2---:R-:W-:Y:S01]  /*12740*/  PRMT R23, R43, 0x7771, RZ ;  /* 0x000077712b177816 */ /* 0x004fe200000000ff */
[----:B------:R-:W-:Y:S01]  /*12750*/  VIADD R18, R252, 0x21 ;  /* 0x00000021fc127836 */ /* 0x000fe20000000000 */
[----:B------:R-:W-:Y:S01]  /*12760*/  ULDC UR6, c[0x0][0x22c] ;  /* 0x00008b0000067ab9 */ /* 0x000fe20000000800 */
[----:B---3--:R-:W-:-:S02]  /*12770*/  IADD3 R4, P6, R20, R0, RZ ;  /* 0x0000000014047210 */ /* 0x008fc40007fde0ff */
[----:B----4-:R-:W-:-:S03]  /*12780*/  IADD3 R6, P2, R20, R3, RZ ;  /* 0x0000000314067210 */ /* 0x010fc60007f5e0ff */
[C---:B------:R-:W-:Y:S01]  /*12790*/  IMAD.X R5, R27.reuse, 0x1, R2, P6 ;  /* 0x000000011b057824 */ /* 0x040fe200030e0602 */
[C---:B------:R-:W-:Y:S01]  /*127a0*/  IADD3 R16, P6, R20.reuse, R10, RZ ;  /* 0x0000000a14107210 */ /* 0x040fe20007fde0ff */
[----:B------:R-:W-:Y:S01]  /*127b0*/  IMAD.X R7, R27, 0x1, R11, P2 ;  /* 0x000000011b077824 */ /* 0x000fe200010e060b */
        /* <DEDUP_REMOVED lines=8> */
[----:B------:R-:W-:Y:S01]  /*12840*/  ULDC UR4, c[0x0][0x248] ;  /* 0x0000920000047ab9 */ /* 0x000fe20000000800 */
[----:B------:R4:W-:Y:S01]  /*12850*/  @P5 STG.E.U8 desc[UR14][R16.64], R21 ;  /* 0x0000001510005986 */ /* 0x0009e2000c10110e */
[----:B------:R-:W-:Y:S01]  /*12860*/  ISETP.LT.AND P4, PT, R251, UR10, !P2 ;  /* 0x0000000afb007c0c */ /* 0x000fe2000d781270 */
[----:B------:R-:W-:Y:S01]  /*12870*/  ULDC UR8, c[0x0][0x228] ;  /* 0x00008a0000087ab9 */ /* 0x000fe20000000800 */
[----:B--2---:R-:W-:Y:S01]  /*12880*/  IADD3 R4, P6, R20, R9, RZ ;  /* 0x0000000914047210 */ /* 0x004fe20007fde0ff */
[----:B------:R-:W-:Y:S01]  /*12890*/  ULDC UR10, c[0x0][0x228] ;  /* 0x00008a00000a7ab9 */ /* 0x000fe20000000800 */
[----:B------:R-:W-:-:S02]  /*128a0*/  SHF.R.S32.HI R29, RZ, 0x1f, R19 ;  /* 0x0000001fff1d7819 */ /* 0x000fc40000011413 */
[----:B---3--:R-:W-:Y:S02]  /*128b0*/  IADD3 R6, P1, R19, R0, RZ ;  /* 0x0000000013067210 */ /* 0x008fe40007f3e0ff */
        /* <DEDUP_REMOVED lines=25> */
[----:B------:R-:W-:Y:S01]  /*12a50*/  VIADD R20, R252, 0x22 ;  /* 0x00000022fc147836 */ /* 0x000fe20000000000 */
[----:B------:R-:W-:Y:S01]  /*12a60*/  ULDC UR12, c[0x0][0x228] ;  /* 0x00008a00000c7ab9 */ /* 0x000fe20000000800 */
[----:B---3--:R-:W-:Y:S01]  /*12a70*/  IADD3 R6, P6, R21, R0, RZ ;  /* 0x0000000015067210 */ /* 0x008fe20007fde0ff */
[----:B------:R-:W-:Y:S01]  /*12a80*/  IMAD.X R5, R29, 0x1, R68, P5 ;  /* 0x000000011d057824 */ /* 0x000fe200028e0644 */
[----:B------:R-:W-:-:S02]  /*12a90*/  PRMT R25, R56, 0x7770, RZ ;  /* 0x0000777038197816 */ /* 0x000fc400000000ff */
[C---:B----4-:R-:W-:Y:S01]  /*12aa0*/  PRMT R17, R44.reuse, 0x7772, RZ ;  /* 0x000077722c117816 */ /* 0x050fe200000000ff */
[----:B------:R-:W-:Y:S01]  /*12ab0*/  IMAD.X R7, R27, 0x1, R2, P6 ;  /* 0x000000011b077824 */ /* 0x000fe200030e0602 */
[----:B------:R-:W-:-:S03]  /*12ac0*/  PRMT R23, R44, 0x7773, RZ ;  /* 0x000077732c177816 */ /* 0x000fc600000000ff */
        /* <DEDUP_REMOVED lines=48> */
[C---:B------:R-:W-:Y:S01]  /*12dd0*/  VIADD R18, R252.reuse, 0x24 ;  /* 0x00000024fc127836 */ /* 0x040fe20000000000 */
[----:B------:R-:W-:Y:S01]  /*12de0*/  PRMT R45, R45, 0x7773, RZ ;  /* 0x000077732d2d7816 */ /* 0x000fe200000000ff */
        /* <DEDUP_REMOVED lines=36> */
[----:B----4-:R-:W-:Y:S02]  /*13030*/  PRMT R17, R57, 0x7772, RZ ;  /* 0x0000777239117816 */ /* 0x010fe400000000ff */
[----:B------:R-:W-:Y:S01]  /*13040*/  IMAD.X R7, R29, 0x1, R2, P6 ;  /* 0x000000011d077824 */ /* 0x000fe200030e0602 */
[----:B------:R-:W-:Y:S02]  /*13050*/  PRMT R57, R57, 0x7773, RZ ;  /* 0x0000777339397816 */ /* 0x000fe400000000ff */
[----:B------:R-:W-:Y:S01]  /*13060*/  PRMT R23, R46, 0x7770, RZ ;  /* 0x000077702e177816 */ /* 0x000fe200000000ff */
        /* <DEDUP_REMOVED lines=21> */
[----:B------:R2:W-:Y:S01]  /*131c0*/  @P3 STG.E.U8 desc[UR14][R16.64], R25 ;  /* 0x0000001910003986 */ /* 0x0005e2000c10110e */
        /* <DEDUP_REMOVED lines=12> */
[----:B--2---:R-:W-:Y:S01]  /*13290*/  PRMT R25, R58, 0x7771, RZ ;  /* 0x000077713a197816 */ /* 0x004fe200000000ff */
[----:B------:R-:W-:Y:S01]  /*132a0*/  ULDC UR6, c[0x0][0x22c] ;  /* 0x00008b0000067ab9 */ /* 0x000fe20000000800 */
[----:B---3--:R-:W-:-:S05]  /*132b0*/  IADD3 R4, P6, R21, R0, RZ ;  /* 0x0000000015047210 */ /* 0x008fca0007fde0ff */
[----:B------:R-:W-:Y:S01]  /*132c0*/  IMAD.X R5, R29, 0x1, R2, P6 ;  /* 0x000000011d057824 */ /* 0x000fe200030e0602 */
[----:B------:R-:W-:Y:S01]  /*132d0*/  IADD3 R16, P6, R21, R10, RZ ;  /* 0x0000000a15107210 */ /* 0x000fe20007fde0ff */
[C---:B----4-:R-:W-:Y:S01]  /*132e0*/  IMAD.X R7, R29.reuse, 0x1, R11, P1 ;  /* 0x000000011d077824 */ /* 0x050fe200008e060b */
[----:B------:R-:W-:Y:S01]  /*132f0*/  ISETP.GE.AND P1, PT, R20, UR4, PT ;  /* 0x0000000414007c0c */ /* 0x000fe2000bf26270 */
[----:B------:R-:W-:Y:S01]  /*13300*/  ULDC UR4, c[0x0][0x248] ;  /* 0x0000920000047ab9 */ /* 0x000fe20000000800 */
        /* <DEDUP_REMOVED lines=13> */
[----:B------:R-:W-:Y:S01]  /*133e0*/  ULDC UR12, c[0x0][0x228] ;  /* 0x00008a00000c7ab9 */ /* 0x000fe20000000800 */
[----:B--2---:R-:W-:-:S02]  /*133f0*/  SHF.R.S32.HI R27, RZ, 0x1f, R19 ;  /* 0x0000001fff1b7819 */ /* 0x004fc40000011413 */
[----:B---3--:R-:W-:Y:S02]  /*13400*/  IADD3 R6, P5, R19, R0, RZ ;  /* 0x0000000013067210 */ /* 0x008fe40007fbe0ff */
[----:B------:R-:W-:-:S03]  /*13410*/  IADD3 R4, P2, R21, R9, RZ ;  /* 0x0000000915047210 */ /* 0x000fc60007f5e0ff */
[----:B------:R-:W-:Y:S01]  /*13420*/  IMAD.X R7, R27, 0x1, R2, P5 ;  /* 0x000000011b077824 */ /* 0x000fe200028e0602 */
[----:B----4-:R-:W-:Y:S01]  /*13430*/  IADD3 R16, P5, R19, R3, RZ ;  /* 0x0000000313107210 */ /* 0x010fe20007fbe0ff */
[----:B------:R-:W-:Y:S01]  /*13440*/  IMAD.X R5, R29, 0x1, R68, P2 ;  /* 0x000000011d057824 */ /* 0x000fe200010e0644 */
[----:B------:R-:W-:Y:S02]  /*13450*/  PRMT R25, R58, 0x7773, RZ ;  /* 0x000077733a197816 */ /* 0x000fe400000000ff */
[----:B------:R-:W-:Y:S01]  /*13460*/  PRMT R21, R47, 0x7770, RZ ;  /* 0x000077702f157816 */ /* 0x000fe200000000ff */
[----:B------:R-:W-:Y:S01]  /*13470*/  IMAD.X R17, R27, 0x1, R11, P5 ;  /* 0x000000011b117824 */ /* 0x000fe200028e060b */
[----:B------:R-:W-:Y:S01]  /*13480*/  PRMT R23, R47, 0x7771, RZ ;  /* 0x000077712f177816 */ /* 0x000fe200000000ff */
[----:B------:R2:W-:Y:S01]  /*13490*/  @P3 STG.E.U8 desc[UR14][R4.64], R25 ;  /* 0x0000001904003986 */ /* 0x0005e2000c10110e */
[----:B------:R-:W-:Y:S01]  /*134a0*/  ISETP.GE.AND P2, PT, R18, UR6, PT ;  /* 0x0000000612007c0c */ /* 0x000fe2000bf46270 */
[----:B------:R-:W-:-:S02]  /*134b0*/  ULDC UR6, c[0x0][0x228] ;  /* 0x00008a0000067ab9 */ /* 0x000fc40000000800 */
[----:B------:R3:W-:Y:S01]  /*134c0*/  @P4 STG.E.U8 desc[UR14][R6.64], R21 ;  /* 0x0000001506004986 */ /* 0x0007e2000c10110e */
[----:B------:R-:W-:Y:S01]  /*134d0*/  ISETP.LT.AND P3, PT, R249, UR6, !P1 ;  /* 0x00000006f9007c0c */ /* 0x000fe2000cf61270 */
[----:B------:R-:W-:Y:S02]  /*134e0*/  ULDC UR6, c[0x0][0x228] ;  /* 0x00008a0000067ab9 */ /* 0x000fe40000000800 */
[----:B------:R4:W-:Y:S01]  /*134f0*/  @P6 STG.E.U8 desc[UR14][R16.64], R23 ;  /* 0x0000001710006986 */ /* 0x0009e2000c10110e */
[C---:B------:R-:W-:Y:S01]  /*13500*/  IADD3 R18, P6, R19.reuse, R10, RZ ;  /* 0x0000000a13127210 */ /* 0x040fe20007fde0ff */
[----:B------:R-:W-:Y:S01]  /*13510*/  VIADD R20, R19, UR4 ;  /* 0x0000000413147c36 */ /* 0x000fe20008000000 */
[----:B------:R-:W-:Y:S01]  /*13520*/  ISETP.LT.AND P1, PT, R248, UR8, !P1 ;  /* 0x00000008f8007c0c */ /* 0x000fe2000cf21270 */
[----:B------:R-:W-:Y:S01]  /*13530*/  ULDC UR8, c[0x0][0x228] ;  /* 0x00008a0000087ab9 */ /* 0x000fe20000000800 */
[----:B------:R-:W-:Y:S01]  /*13540*/  ISETP.LT.AND P4, PT, R251, UR6, !P2 ;  /* 0x00000006fb007c0c */ /* 0x000fe2000d781270 */
[----:B------:R-:W-:Y:S01]  /*13550*/  ULDC UR6, c[0x0][0x228] ;  /* 0x00008a0000067ab9 */ /* 0x000fe20000000800 */
[----:B--2---:R-:W-:Y:S01]  /*13560*/  IADD3 R4, P5, R19, R9, RZ ;  /* 0x0000000913047210 */ /* 0x004fe20007fbe0ff */
[----:B------:R-:W-:Y:S01]  /*13570*/  IMAD.X R19, R27, 0x1, R8, P6 ;  /* 0x000000011b137824 */ /* 0x000fe200030e0608 */
[----:B------:R-:W-:Y:S01]  /*13580*/  SHF.R.S32.HI R25, RZ, 0x1f, R20 ;  /* 0x0000001fff197819 */ /* 0x000fe20000011414 */
[----:B------:R-:W-:Y:S01]  /*13590*/  ULDC UR4, c[0x0][0x22c] ;  /* 0x00008b0000047ab9 */ /* 0x000fe20000000800 */
[----:B---3--:R-:W-:-:S02]  /*135a0*/  IADD3 R6, P6, R20, R0, RZ ;  /* 0x0000000014067210 */ /* 0x008fc40007fde0ff */
[----:B------:R-:W-:Y:S01]  /*135b0*/  PRMT R21, R47, 0x7773, RZ ;  /* 0x000077732f157816 */ /* 0x000fe200000000ff */
[----:B------:R-:W-:Y:S01]  /*135c0*/  IMAD.X R5, R27, 0x1, R68, P5 ;  /* 0x000000011b057824 */ /* 0x000fe200028e0644 */
[----:B------:R-:W-:Y:S01]  /*135d0*/  PRMT R47, R47, 0x7772, RZ ;  /* 0x000077722f2f7816 */ /* 0x000fe200000000ff */
[----:B------:R-:W-:Y:S01]  /*135e0*/  IMAD.X R7, R25, 0x1, R2, P6 ;  /* 0x0000000119077824 */ /* 0x000fe200030e0602 */
[----:B----4-:R-:W-:-:S03]  /*135f0*/  PRMT R23, R59, 0x7770, RZ ;  /* 0x000077703b177816 */ /* 0x010fc600000000ff */
        /* <DEDUP_REMOVED lines=32> */
[C---:B------:R-:W-:Y:S01]  /*13800*/  PRMT R25, R60.reuse, 0x7770, RZ ;  /* 0x000077703c197816 */ /* 0x040fe200000000ff */
        /* <DEDUP_REMOVED lines=23> */
[----:B------:R-:W-:Y:S01]  /*13980*/  ULDC UR10, c[0x0][0x228] ;  /* 0x00008a00000a7ab9 */ /* 0x000fe20000000800 */
        /* <DEDUP_REMOVED lines=8> */
[C---:B-1----:R-:W-:Y:S01]  /*13a10*/  PRMT R27, R64.reuse, 0x7770, RZ ;  /* 0x00007770401b7816 */ /* 0x042fe200000000ff */
        /* <DEDUP_REMOVED lines=14> */
[----:B-1----:R-:W-:Y:S01]  /*13b00*/  IADD3 R4, P5, R19, R9, RZ ;  /* 0x0000000913047210 */ /* 0x002fe20007fbe0ff */
[----:B------:R-:W-:Y:S01]  /*13b10*/  IMAD.X R19, R29, 0x1, R8, P6 ;  /* 0x000000011d137824 */ /* 0x000fe200030e0608 */
[----:B------:R-:W-:Y:S01]  /*13b20*/  ULDC UR12, c[0x0][0x228] ;  /* 0x00008a00000c7ab9 */ /* 0x000fe20000000800 */
[----:B--2---:R-:W-:-:S02]  /*13b30*/  SHF.R.S32.HI R27, RZ, 0x1f, R21 ;  /* 0x0000001fff1b7819 */ /* 0x004fc40000011415 */
[----:B------:R-:W-:Y:S01]  /*13b40*/  IADD3 R6, P6, R21, R0, RZ ;  /* 0x0000000015067210 */ /* 0x000fe20007fde0ff */
[----:B------:R-:W-:Y:S01]  /*13b50*/  IMAD.X R5, R29, 0x1, R68, P5 ;  /* 0x000000011d057824 */ /* 0x000fe200028e0644 */
[C---:B---3--:R-:W-:Y:S02]  /*13b60*/  PRMT R17, R64.reuse, 0x7772, RZ ;  /* 0x0000777240117816 */ /* 0x048fe400000000ff */
        /* <DEDUP_REMOVED lines=13> */
[----:B-1----:R-:W-:Y:S01]  /*13c40*/  IMAD.X R17, R27, 0x1, R11, P2 ;  /* 0x000000011b117824 */ /* 0x002fe200010e060b */
[C---:B------:R-:W-:Y:S01]  /*13c50*/  IADD3 R18, P6, R21.reuse, R9, RZ ;  /* 0x0000000915127210 */ /* 0x040fe20007fde0ff */
[----:B------:R-:W-:Y:S01]  /*13c60*/  ULDC UR8, c[0x0][0x228] ;  /* 0x00008a0000087ab9 */ /* 0x000fe20000000800 */
[----:B--2---:R-:W-:Y:S02]  /*13c70*/  IADD3 R4, P5, R21, R10, RZ ;  /* 0x0000000a15047210 */ /* 0x004fe40007fbe0ff */
[----:B------:R-:W-:Y:S01]  /*13c80*/  ISETP.GE.AND P2, PT, R20, UR4, PT ;  /* 0x0000000414007c0c */ /* 0x000fe2000bf46270 */
[----:B------:R-:W-:Y:S01]  /*13c90*/  ULDC UR4, c[0x0][0x248] ;  /* 0x0000920000047ab9 */ /* 0x000fe20000000800 */
[----:B---3--:R-:W-:Y:S01]  /*13ca0*/  PRMT R23, R61, 0x7771, RZ ;  /* 0x000077713d177816 */ /* 0x008fe200000000ff */
        /* <DEDUP_REMOVED lines=20> */
[----:B-1----:R-:W-:Y:S01]  /*13df0*/  IADD3 R4, P6, R21, R0, RZ ;  /* 0x0000000015047210 */ /* 0x002fe20007fde0ff */
        /* <DEDUP_REMOVED lines=8> */
[----:B--2---:R-:W-:Y:S01]  /*13e80*/  VIADD R19, R21, UR4 ;  /* 0x0000000415137c36 */ /* 0x004fe20008000000 */
        /* <DEDUP_REMOVED lines=10> */
[----:B-1----:R-:W-:Y:S01]  /*13f30*/  IADD3 R4, P6, R21, R9, RZ ;  /* 0x0000000915047210 */ /* 0x002fe20007fde0ff */
[----:B------:R-:W-:Y:S01]  /*13f40*/  ULDC UR10, c[0x0][0x228] ;  /* 0x00008a00000a7ab9 */ /* 0x000fe20000000800 */
[----:B------:R-:W-:Y:S01]  /*13f50*/  SHF.R.S32.HI R27, RZ, 0x1f, R19 ;  /* 0x0000001fff1b7819 */ /* 0x000fe20000011413 */
[----:B------:R-:W-:Y:S01]  /*13f60*/  ULDC UR12, c[0x0][0x228] ;  /* 0x00008a00000c7ab9 */ /* 0x000fe20000000800 */
[----:B--2---:R-:W-:Y:S01]  /*13f70*/  IADD3 R6, P1, R19, R0, RZ ;  /* 0x0000000013067210 */ /* 0x004fe20007f3e0ff */
[----:B------:R-:W-:Y:S01]  /*13f80*/  IMAD.X R5, R29, 0x1, R68, P6 ;  /* 0x000000011d057824 */ /* 0x000fe200030e0644 */
[----:B---3--:R-:W-:-:S03]  /*13f90*/  IADD3 R16, P6, R19, R3, RZ ;  /* 0x0000000313107210 */ /* 0x008fc60007fde0ff */
        /* <DEDUP_REMOVED lines=18> */
[----:B-1----:R-:W-:Y:S01]  /*140c0*/  IADD3 R4, P5, R19, R9, RZ ;  /* 0x0000000913047210 */ /* 0x002fe20007fbe0ff */
[----:B------:R-:W-:Y:S01]  /*140d0*/  IMAD.X R19, R27, 0x1, R8, P6 ;  /* 0x000000011b137824 */ /* 0x000fe200030e0608 */
[----:B------:R-:W-:Y:S01]  /*140e0*/  ULDC UR8, c[0x0][0x228] ;  /* 0x00008a0000087ab9 */ /* 0x000fe20000000800 */
[----:B--2---:R-:W-:-:S02]  /*140f0*/  IADD3 R6, P6, R21, R0, RZ ;  /* 0x0000000015067210 */ /* 0x004fc40007fde0ff */
[----:B------:R-:W-:Y:S01]  /*14100*/  IMAD.X R5, R27, 0x1, R68, P5 ;  /* 0x000000011b057824 */ /* 0x000fe200028e0644 */
[----:B------:R-:W-:Y:S02]  /*14110*/  PRMT R25, R66, 0x7770, RZ ;  /* 0x0000777042197816 */ /* 0x000fe400000000ff */
[C---:B---3--:R-:W-:Y:S01]  /*14120*/  PRMT R17, R62.reuse, 0x7772, RZ ;  /* 0x000077723e117816 */ /* 0x048fe200000000ff */
        /* <DEDUP_REMOVED lines=10> */
[----:B------:R-:W-:Y:S02]  /*141d0*/  ISETP.LT.AND P1, PT, R248, UR8, !P1 ;  /* 0x00000008f8007c0c */ /* 0x000fe4000cf21270 */
[----:B-1----:R-:W-:Y:S01]  /*141e0*/  IADD3 R18, P6, R21, R9, RZ ;  /* 0x0000000915127210 */ /* 0x002fe20007fde0ff */
[----:B------:R-:W-:Y:S01]  /*141f0*/  IMAD.X R17, R29, 0x1, R11, P2 ;  /* 0x000000011d117824 */ /* 0x000fe200010e060b */
[----:B--2---:R-:W-:Y:S01]  /*14200*/  IADD3 R4, P5, R21, R10, RZ ;  /* 0x0000000a15047210 */ /* 0x004fe20007fbe0ff */
[----:B------:R-:W-:Y:S01]  /*14210*/  ULDC UR8, c[0x0][0x228] ;  /* 0x00008a0000087ab9 */ /* 0x000fe20000000800 */
[----:B------:R-:W-:Y:S01]  /*14220*/  ISETP.GE.AND P2, PT, R20, UR4, PT ;  /* 0x0000000414007c0c */ /* 0x000fe2000bf46270 */
[----:B------:R-:W-:Y:S01]  /*14230*/  ULDC UR4, c[0x0][0x248] ;  /* 0x0000920000047ab9 */ /* 0x000fe20000000800 */
[C---:B------:R-:W-:Y:S01]  /*14240*/  PRMT R27, R66.reuse, 0x7771, RZ ;  /* 0x00007771421b7816 */ /* 0x040fe200000000ff */
[C---:B------:R-:W-:Y:S01]  /*14250*/  IMAD.X R5, R29.reuse, 0x1, R8, P5 ;  /* 0x000000011d057824 */ /* 0x040fe200028e0608 */
[C---:B---3--:R-:W-:Y:S01]  /*14260*/  PRMT R25, R66.reuse, 0x7772, RZ ;  /* 0x0000777242197816 */ /* 0x048fe200000000ff */
[----:B------:R-:W-:Y:S01]  /*14270*/  IMAD.X R19, R29, 0x1, R68, P6 ;  /* 0x000000011d137824 */ /* 0x000fe200030e0644 */
[----:B------:R-:W-:Y:S01]  /*14280*/  PRMT R23, R66, 0x7773, RZ ;  /* 0x0000777342177816 */ /* 0x000fe200000000ff */
[----:B------:R-:W-:Y:S01]  /*14290*/  VIADD R21, R21, UR4 ;  /* 0x0000000415157c36 */ /* 0x000fe20008000000 */
[----:B------:R-:W-:Y:S01]  /*142a0*/  @P3 STG.E.U8 desc[UR14][R16.64], R27 ;  /* 0x0000001b10003986 */ /* 0x000fe2000c10110e */
[----:B------:R-:W-:Y:S01]  /*142b0*/  VIADD R7, R252, 0x2f ;  /* 0x0000002ffc077836 */ /* 0x000fe20000000000 */
[----:B------:R-:W-:-:S02]  /*142c0*/  ULDC UR4, c[0x0][0x22c] ;  /* 0x00008b0000047ab9 */ /* 0x000fc40000000800 */
[----:B------:R1:W-:Y:S01]  /*142d0*/  @P4 STG.E.U8 desc[UR14][R4.64], R25 ;  /* 0x0000001904004986 */ /* 0x0003e2000c10110e */
[----:B------:R-:W-:-:S03]  /*142e0*/  SHF.R.S32.HI R29, RZ, 0x1f, R21 ;  /* 0x0000001fff1d7819 */ /* 0x000fc60000011415 */
[----:B------:R2:W-:Y:S01]  /*142f0*/  @P1 STG.E.U8 desc[UR14][R18.64], R23 ;  /* 0x0000001712001986 */ /* 0x0005e2000c10110e */
[----:B------:R-:W-:Y:S02]  /*14300*/  IADD3 R6, P5, R21, R3, RZ ;  /* 0x0000000315067210 */ /* 0x000fe40007fbe0ff */
[----:B------:R-:W-:Y:S01]  /*14310*/  ISETP.LT.AND P3, PT, R251, UR6, !P2 ;  /* 0x00000006fb007c0c */ /* 0x000fe2000d761270 */
[----:B------:R-:W-:Y:S01]  /*14320*/  ULDC UR6, c[0x0][0x22c] ;  /* 0x00008b0000067ab9 */ /* 0x000fe20000000800 */
[----:B-1----:R-:W-:Y:S02]  /*14330*/  IADD3 R4, P1, R21, R0, RZ ;  /* 0x0000000015047210 */ /* 0x002fe40007f3e0ff */
[----:B------:R-:W-:Y:S01]  /*14340*/  ISETP.LT.AND P4, PT, R250, UR8, !P2 ;  /* 0x00000008fa007c0c */ /* 0x000fe2000d781270 */
[----:B------:R-:W-:Y:S01]  /*14350*/  ULDC UR8, c[0x0][0x228] ;  /* 0x00008a0000087ab9 */ /* 0x000fe20000000800 */
[----:B------:R-:W-:Y:S01]  /*14360*/  ISETP.LT.AND P6, PT, R249, UR10, !P2 ;  /* 0x0000000af9007c0c */ /* 0x000fe2000d7c1270 */
[----:B------:R-:W-:Y:S01]  /*14370*/  IMAD.X R5, R29, 0x1, R2, P1 ;  /* 0x000000011d057824 */ /* 0x000fe200008e0602 */
[----:B------:R-:W-:Y:S01]  /*14380*/  ISETP.GE.AND P1, PT, R7, UR4, PT ;  /* 0x0000000407007c0c */ /* 0x000fe2000bf26270 */
[----:B------:R-:W-:Y:S01]  /*14390*/  IMAD.X R7, R29, 0x1, R11, P5 ;  /* 0x000000011d077824 */ /* 0x000fe200028e060b */
[----:B------:R-:W-:Y:S01]  /*143a0*/  IADD3 R16, P5, R21, R10, RZ ;  /* 0x0000000a15107210 */ /* 0x000fe20007fbe0ff */
[----:B------:R-:W-:Y:S01]  /*143b0*/  ULDC UR4, c[0x0][0x248] ;  /* 0x0000920000047ab9 */ /* 0x000fe20000000800 */
[C---:B------:R-:W-:Y:S01]  /*143c0*/  PRMT R27, R63.reuse, 0x7770, RZ ;  /* 0x000077703f1b7816 */ /* 0x040fe200000000ff */
[----:B------:R-:W-:Y:S01]  /*143d0*/  ULDC UR10, c[0x0][0x228] ;  /* 0x00008a00000a7ab9 */ /* 0x000fe20000000800 */
[----:B------:R-:W-:Y:S01]  /*143e0*/  PRMT R25, R63, 0x7771, RZ ;  /* 0x000077713f197816 */ /* 0x000fe200000000ff */
[----:B------:R-:W-:Y:S01]  /*143f0*/  IMAD.X R17, R29, 0x1, R8, P5 ;  /* 0x000000011d117824 */ /* 0x000fe200028e0608 */
[----:B--2---:R-:W-:Y:S01]  /*14400*/  PRMT R23, R63, 0x7772, RZ ;  /* 0x000077723f177816 */ /* 0x004fe200000000ff */
        /* <DEDUP_REMOVED lines=11> */
[----:B------:R-:W-:Y:S01]  /*144c0*/  ULDC UR10, c[0x0][0x228] ;  /* 0x00008a00000a7ab9 */ /* 0x000fe20000000800 */
[----:B-1----:R-:W-:Y:S01]  /*144d0*/  IADD3 R4, P6, R21, R9, RZ ;  /* 0x0000000915047210 */ /* 0x002fe20007fde0ff */
[----:B------:R-:W-:Y:S01]  /*144e0*/  ULDC UR12, c[0x0][0x228] ;  /* 0x00008a00000c7ab9 */ /* 0x000fe20000000800 */
[----:B------:R-:W-:-:S02]  /*144f0*/  SHF.R.S32.HI R27, RZ, 0x1f, R19 ;  /* 0x0000001fff1b7819 */ /* 0x000fc40000011413 */
[----:B--2---:R-:W-:Y:S01]  /*14500*/  IADD3 R6, P2, R19, R0, RZ ;  /* 0x0000000013067210 */ /* 0x004fe20007f5e0ff */
[----:B------:R-:W-:Y:S01]  /*14510*/  IMAD.X R5, R29, 0x1, R68, P6 ;  /* 0x000000011d057824 */ /* 0x000fe200030e0644 */
[----:B---3--:R-:W-:-:S03]  /*14520*/  IADD3 R16, P6, R19, R3, RZ ;  /* 0x0000000313107210 */ /* 0x008fc60007fde0ff */
[----:B------:R-:W-:Y:S01]  /*14530*/  IMAD.X R7, R27, 0x1, R2, P2 ;  /* 0x000000011b077824 */ /* 0x000fe200010e0602 */
[C---:B------:R-:W-:Y:S02]  /*14540*/  PRMT R25, R67.reuse, 0x7770, RZ ;  /* 0x0000777043197816 */ /* 0x040fe400000000ff */
[----:B------:R-:W-:Y:S01]  /*14550*/  PRMT R23, R67, 0x7771, RZ ;  /* 0x0000777143177816 */ /* 0x000fe200000000ff */
[----:B------:R-:W-:Y:S01]  /*14560*/  IMAD.X R17, R27, 0x1, R11, P6 ;  /* 0x000000011b117824 */ /* 0x000fe200030e060b */
[----:B------:R-:W-:Y:S01]  /*14570*/  ISETP.GE.AND P2, PT, R18, UR6, PT ;  /* 0x0000000612007c0c */ /* 0x000fe2000bf46270 */
[----:B------:R1:W-:Y:S01]  /*14580*/  @P3 STG.E.U8 desc[UR14][R4.64], R63 ;  /* 0x0000003f04003986 */ /* 0x0003e2000c10110e */
[----:B------:R-:W-:Y:S01]  /*14590*/  VIADD R21, R19, UR4 ;  /* 0x0000000413157c36 */ /* 0x000fe20008000000 */
[----:B------:R-:W-:Y:S01]  /*145a0*/  ISETP.LT.AND P3, PT, R248, UR10, !P1 ;  /* 0x0000000af8007c0c */ /* 0x000fe2000cf61270 */
[----:B------:R-:W-:Y:S01]  /*145b0*/  VIADD R18, R252, 0x31 ;  /* 0x00000031fc127836 */ /* 0x000fe20000000000 */
[----:B------:R2:W-:Y:S01]  /*145c0*/  @P4 STG.E.U8 desc[UR14][R6.64], R25 ;  /* 0x0000001906004986 */ /* 0x0005e2000c10110e */
[----:B------:R-:W-:Y:S01]  /*145d0*/  ISETP.LT.AND P4, PT, R249, UR8, !P1 ;  /* 0x00000008f9007c0c */ /* 0x000fe2000cf81270 */
[----:B------:R-:W-:Y:S01]  /*145e0*/  ULDC UR6, c[0x0][0x22c] ;  /* 0x00008b0000067ab9 */ /* 0x000fe20000000800 */
[----:B-1----:R-:W-:Y:S01]  /*145f0*/  IADD3 R4, P6, R19, R10, RZ ;  /* 0x0000000a13047210 */ /* 0x002fe20007fde0ff */
[----:B------:R1:W-:Y:S01]  /*14600*/  @P5 STG.E.U8 desc[UR14][R16.64], R23 ;  /* 0x0000001710005986 */ /* 0x0003e2000c10110e */
[----:B------:R-:W-:Y:S01]  /*14610*/  ISETP.LT.AND P5, PT, R251, UR12, !P2 ;  /* 0x0000000cfb007c0c */ /* 0x000fe2000d7a1270 */
[----:B------:R-:W-:Y:S01]  /*14620*/  ULDC UR4, c[0x0][0x228] ;  /* 0x00008a0000047ab9 */ /* 0x000fe20000000800 */
[----:B--2---:R-:W-:Y:S01]  /*14630*/  IADD3 R6, P1, R19, R9, RZ ;  /* 0x0000000913067210 */ /* 0x004fe20007f3e0ff */
[C---:B------:R-:W-:Y:S01]  /*14640*/  IMAD.X R5, R27.reuse, 0x1, R8, P6 ;  /* 0x000000011b057824 */ /* 0x040fe200030e0608 */
[----:B------:R-:W-:Y:S01]  /*14650*/  SHF.R.S32.HI R29, RZ, 0x1f, R21 ;  /* 0x0000001fff1d7819 */ /* 0x000fe20000011415 */
[----:B------:R-:W-:Y:S01]  /*14660*/  ULDC UR8, c[0x0][0x228] ;  /* 0x00008a0000087ab9 */ /* 0x000fe20000000800 */
[----:B------:R-:W-:Y:S01]  /*14670*/  PRMT R25, R48, 0x7770, RZ ;  /* 0x0000777030197816 */ /* 0x000fe200000000ff */
[----:B------:R-:W-:Y:S01]  /*14680*/  IMAD.X R7, R27, 0x1, R68, P1 ;  /* 0x000000011b077824 */ /* 0x000fe200008e0644 */
[----:B-1----:R-:W-:-:S02]  /*14690*/  IADD3 R16, P6, R21, R0, RZ ;  /* 0x0000000015107210 */ /* 0x002fc40007fde0ff */
[C---:B------:R-:W-:Y:S02]  /*146a0*/  PRMT R23, R67.reuse, 0x7772, RZ ;  /* 0x0000777243177816 */ /* 0x040fe400000000ff */
[----:B------:R-:W-:Y:S01]  /*146b0*/  PRMT R67, R67, 0x7773, RZ ;  /* 0x0000777343437816 */ /* 0x000fe200000000ff */
[----:B------:R-:W-:Y:S01]  /*146c0*/  IMAD.X R17, R29, 0x1, R2, P6 ;  /* 0x000000011d117824 */ /* 0x000fe200030e0602 */
[----:B------:R-:W-:Y:S01]  /*146d0*/  ISETP.GE.AND P1, PT, R18, UR6, PT ;  /* 0x0000000612007c0c */ /* 0x000fe2000bf26270 */
[----:B------:R1:W-:Y:S01]  /*146e0*/  @P4 STG.E.U8 desc[UR14][R4.64], R23 ;  /* 0x0000001704004986 */ /* 0x0003e2000c10110e */
[----:B------:R-:W-:-:S03]  /*146f0*/  ULDC UR6, c[0x0][0x228] ;  /* 0x00008a0000067ab9 */ /* 0x000fc60000000800 */
[----:B------:R2:W-:Y:S01]  /*14700*/  @P3 STG.E.U8 desc[UR14][R6.64], R67 ;  /* 0x0000004306003986 */ /* 0x0005e2000c10110e */
[----:B------:R-:W-:-:S03]  /*14710*/  IADD3 R18, P6, R21, R3, RZ ;  /* 0x0000000315127210 */ /* 0x000fc60007fde0ff */
[----:B------:R3:W-:Y:S01]  /*14720*/  @P5 STG.E.U8 desc[UR14][R16.64], R25 ;  /* 0x0000001910005986 */ /* 0x0007e2000c10110e */
[----:B------:R-:W-:Y:S02]  /*14730*/  ISETP.LT.AND P5, PT, R250, UR4, !P2 ;  /* 0x00000004fa007c0c */ /* 0x000fe4000d7a1270 */
[----:B------:R-:W-:Y:S01]  /*14740*/  ISETP.LT.AND P4, PT, R249, UR6, !P2 ;  /* 0x00000006f9007c0c */ /* 0x000fe2000d781270 */
[----:B------:R-:W-:Y:S01]  /*14750*/  VIADD R20, R252, 0x32 ;  /* 0x00000032fc147836 */ /* 0x000fe20000000000 */
[----:B-1----:R-:W-:Y:S01]  /*14760*/  IADD3 R4, P3, R21, R10, RZ ;  /* 0x0000000a15047210 */ /* 0x002fe20007f7e0ff */
[----:B------:R-:W-:Y:S01]  /*14770*/  IMAD.X R19, R29, 0x1, R11, P6 ;  /* 0x000000011d137824 */ /* 0x000fe200030e060b */
[----:B------:R-:W-:Y:S01]  /*14780*/  ISETP.LT.AND P2, PT, R248, UR8, !P2 ;  /* 0x00000008f8007c0c */ /* 0x000fe2000d741270 */
[----:B------:R-:W-:Y:S01]  /*14790*/  ULDC UR4, c[0x0][0x22c] ;  /* 0x00008b0000047ab9 */ /* 0x000fe20000000800 */
[----:B--2---:R-:W-:Y:S01]  /*147a0*/  IADD3 R6, P6, R21, R9, RZ ;  /* 0x0000000915067210 */ /* 0x004fe20007fde0ff */
[----:B------:R-:W-:Y:S01]  /*147b0*/  IMAD.X R5, R29, 0x1, R8, P3 ;  /* 0x000000011d057824 */ /* 0x000fe200018e0608 */
[C---:B------:R-:W-:Y:S01]  /*147c0*/  PRMT R27, R48.reuse, 0x7771, RZ ;  /* 0x00007771301b7816 */ /* 0x040fe200000000ff */
[----:B------:R-:W-:Y:S01]  /*147d0*/  ULDC UR6, c[0x0][0x228] ;  /* 0x00008a0000067ab9 */ /* 0x000fe20000000800 */
[----:B---3--:R-:W-:-:S02]  /*147e0*/  PRMT R25, R48, 0x7772, RZ ;  /* 0x0000777230197816 */ /* 0x008fc400000000ff */
[----:B------:R-:W-:Y:S01]  /*147f0*/  ISETP.GE.AND P3, PT, R20, UR4, PT ;  /* 0x0000000414007c0c */ /* 0x000fe2000bf66270 */
[----:B------:R-:W-:Y:S01]  /*14800*/  ULDC UR4, c[0x0][0x248] ;  /* 0x0000920000047ab9 */ /* 0x000fe20000000800 */
[----:B------:R-:W-:Y:S01]  /*14810*/  IMAD.X R7, R29, 0x1, R68, P6 ;  /* 0x000000011d077824 */ /* 0x000fe200030e0644 */
[----:B------:R-:W-:Y:S01]  /*14820*/  PRMT R23, R48, 0x7773, RZ ;  /* 0x0000777330177816 */ /* 0x000fe200000000ff */
[----:B------:R1:W-:Y:S01]  /*14830*/  @P5 STG.E.U8 desc[UR14][R18.64], R27 ;  /* 0x0000001b12005986 */ /* 0x0003e2000c10110e */
[----:B------:R-:W-:Y:S01]  /*14840*/  VIADD R21, R21, UR4 ;  /* 0x0000000415157c36 */ /* 0x000fe20008000000 */
[----:B------:R-:W-:Y:S02]  /*14850*/  ULDC UR4, c[0x0][0x228] ;  /* 0x00008a0000047ab9 */ /* 0x000fe40000000800 */
[----:B------:R2:W-:Y:S01]  /*14860*/  @P4 STG.E.U8 desc[UR14][R4.64], R25 ;  /* 0x0000001904004986 */ /* 0x0005e2000c10110e */
[----:B------:R-:W-:Y:S01]  /*14870*/  ISETP.LT.AND P4, PT, R251, UR6, !P1 ;  /* 0x00000006fb007c0c */ /* 0x000fe2000cf81270 */
[----:B------:R-:W-:Y:S01]  /*14880*/  ULDC UR6, c[0x0][0x228] ;  /* 0x00008a0000067ab9 */ /* 0x000fe20000000800 */
[----:B------:R-:W-:Y:S01]  /*14890*/  ISETP.LT.AND P5, PT, R250, UR4, !P1 ;  /* 0x00000004fa007c0c */ /* 0x000fe2000cfa1270 */
[----:B------:R3:W-:Y:S01]  /*148a0*/  @P2 STG.E.U8 desc[UR14][R6.64], R23 ;  /* 0x0000001706002986 */ /* 0x0007e2000c10110e */
[----:B------:R-:W-:Y:S01]  /*148b0*/  SHF.R.S32.HI R29, RZ, 0x1f, R21 ;  /* 0x0000001fff1d7819 */ /* 0x000fe20000011415 */
[----:B------:R-:W-:Y:S01]  /*148c0*/  ULDC UR4, c[0x0][0x22c] ;  /* 0x00008b0000047ab9 */ /* 0x000fe20000000800 */
[C---:B------:R-:W-:Y:S01]  /*148d0*/  IADD3 R16, P2, R21.reuse, R0, RZ ;  /* 0x0000000015107210 */ /* 0x040fe20007f5e0ff */
[----:B-1----:R-:W-:Y:S01]  /*148e0*/  VIADD R18, R252, 0x33 ;  /* 0x00000033fc127836 */ /* 0x002fe20000000000 */
[----:B--2---:R-:W-:-:S03]  /*148f0*/  IADD3 R4, P6, R21, R3, RZ ;  /* 0x0000000315047210 */ /* 0x004fc60007fde0ff */
[C---:B------:R-:W-:Y:S01]  /*14900*/  IMAD.X R17, R29.reuse, 0x1, R2, P2 ;  /* 0x000000011d117824 */ /* 0x040fe200010e0602 */
[----:B------:R-:W-:Y:S02]  /*14910*/  PRMT R25, R12, 0x7770, RZ ;  /* 0x000077700c197816 */ /* 0x000fe400000000ff */
[----:B------:R-:W-:Y:S01]  /*14920*/  ISETP.GE.AND P2, PT, R18, UR4, PT ;  /* 0x0000000412007c0c */ /* 0x000fe2000bf46270 */
[----:B------:R-:W-:Y:S01]  /*14930*/  IMAD.X R5, R29, 0x1, R11, P6 ;  /* 0x000000011d057824 */ /* 0x000fe200030e060b */
[----:B---3--:R-:W-:Y:S01]  /*14940*/  PRMT R23, R12, 0x7771, RZ ;  /* 0x000077710c177816 */ /* 0x008fe200000000ff */
[----:B------:R-:W-:Y:S01]  /*14950*/  ULDC UR4, c[0x0][0x228] ;  /* 0x00008a0000047ab9 */ /* 0x000fe20000000800 */
[----:B------:R1:W-:Y:S01]  /*14960*/  @P4 STG.E.U8 desc[UR14][R16.64], R25 ;  /* 0x0000001910004986 */ /* 0x0003e2000c10110e */
[----:B------:R-:W-:Y:S01]  /*14970*/  ISETP.LT.AND P4, PT, R249, UR4, !P1 ;  /* 0x00000004f9007c0c */ /* 0x000fe2000cf81270 */
[----:B------:R-:W-:Y:S02]  /*14980*/  ULDC UR4, c[0x0][0x248] ;  /* 0x0000920000047ab9 */ /* 0x000fe40000000800 */
[----:B------:R2:W-:Y:S01]  /*14990*/  @P5 STG.E.U8 desc[UR14][R4.64], R23 ;  /* 0x0000001704005986 */ /* 0x0005e2000c10110e */
[----:B------:R-:W-:-:S02]  /*149a0*/  IADD3 R6, P5, R21, R10, RZ ;  /* 0x0000000a15067210 */ /* 0x000fc40007fbe0ff */
[----:B------:R-:W-:Y:S01]  /*149b0*/  ISETP.LT.AND P1, PT, R248, UR6, !P1 ;  /* 0x00000006f8007c0c */ /* 0x000fe2000cf21270 */
[----:B------:R-:W-:Y:S01]  /*149c0*/  ULDC UR6, c[0x0][0x228] ;  /* 0x00008a0000067ab9 */ /* 0x000fe20000000800 */
[----:B------:R-:W-:Y:S01]  /*149d0*/  IADD3 R18, P6, R21, R9, RZ ;  /* 0x0000000915127210 */ /* 0x000fe20007fde0ff */
[----:B------:R-:W-:Y:S01]  /*149e0*/  IMAD.X R7, R29, 0x1, R8, P5 ;  /* 0x000000011d077824 */ /* 0x000fe200028e0608 */
[C---:B-1----:R-:W-:Y:S01]  /*149f0*/  PRMT R17, R12.reuse, 0x7772, RZ ;  /* 0x000077720c117816 */ /* 0x042fe200000000ff */
[----:B------:R-:W-:Y:S01]  /*14a00*/  VIADD R21, R21, UR4 ;  /* 0x0000000415157c36 */ /* 0x000fe20008000000 */
[----:B------:R-:W-:Y:S01]  /*14a10*/  ISETP.LT.AND P5, PT, R251, UR6, !P3 ;  /* 0x00000006fb007c0c */ /* 0x000fe2000dfa1270 */
[----:B------:R-:W-:Y:S01]  /*14a20*/  IMAD.X R19, R29, 0x1, R68, P6 ;  /* 0x000000011d137824 */ /* 0x000fe200030e0644 */
[----:B--2---:R-:W-:Y:S01]  /*14a30*/  PRMT R23, R12, 0x7773, RZ ;  /* 0x000077730c177816 */ /* 0x004fe200000000ff */
[----:B------:R1:W-:Y:S01]  /*14a40*/  @P4 STG.E.U8 desc[UR14][R6.64], R17 ;  /* 0x0000001106004986 */ /* 0x0003e2000c10110e */
[----:B------:R-:W-:Y:S01]  /*14a50*/  SHF.R.S32.HI R27, RZ, 0x1f, R21 ;  /* 0x0000001fff1b7819 */ /* 0x000fe20000011415 */
[----:B------:R-:W-:Y:S01]  /*14a60*/  ULDC UR4, c[0x0][0x228] ;  /* 0x00008a0000047ab9 */ /* 0x000fe20000000800 */
[----:B------:R-:W-:Y:S01]  /*14a70*/  IADD3 R4, P4, R21, R0, RZ ;  /* 0x0000000015047210 */ /* 0x000fe20007f9e0ff */
[----:B------:R2:W-:Y:S01]  /*14a80*/  @P1 STG.E.U8 desc[UR14][R18.64], R23 ;  /* 0x0000001712001986 */ /* 0x0005e2000c10110e */
[----:B------:R-:W-:Y:S01]  /*14a90*/  PRMT R25, R49, 0x7770, RZ ;  /* 0x0000777031197816 */ /* 0x000fe200000000ff */
[----:B------:R-:W-:Y:S01]  /*14aa0*/  ULDC UR6, c[0x0][0x228] ;  /* 0x00008a0000067ab9 */ /* 0x000fe20000000800 */
[----:B------:R-:W-:Y:S01]  /*14ab0*/  ISETP.LT.AND P1, PT, R250, UR4, !P3 ;  /* 0x00000004fa007c0c */ /* 0x000fe2000df21270 */
[----:B------:R-:W-:Y:S01]  /*14ac0*/  IMAD.X R5, R27, 0x1, R2, P4 ;  /* 0x000000011b057824 */ /* 0x000fe200020e0602 */
[----:B------:R-:W-:Y:S01]  /*14ad0*/  ISETP.LT.AND P6, PT, R249, UR6, !P3 ;  /* 0x00000006f9007c0c */ /* 0x000fe2000dfc1270 */
[----:B------:R-:W-:Y:S01]  /*14ae0*/  VIADD R12, R252, 0x34 ;  /* 0x00000034fc0c7836 */ /* 0x000fe20000000000 */
[----:B------:R-:W-:Y:S01]  /*14af0*/  ULDC UR4, c[0x0][0x22c] ;  /* 0x00008b0000047ab9 */ /* 0x000fe20000000800 */
[C---:B-1----:R-:W-:Y:S01]  /*14b00*/  IADD3 R6, P4, R21.reuse, R3, RZ ;  /* 0x0000000315067210 */ /* 0x042fe20007f9e0ff */
[----:B------:R1:W-:Y:S01]  /*14b10*/  @P5 STG.E.U8 desc[UR14][R4.64], R25 ;  /* 0x0000001904005986 */ /* 0x0003e2000c10110e */
[----:B------:R-:W-:Y:S01]  /*14b20*/  IADD3 R16, P5, R21, R10, RZ ;  /* 0x0000000a15107210 */ /* 0x000fe20007fbe0ff */
[----:B------:R-:W-:Y:S01]  /*14b30*/  ULDC UR6, c[0x0][0x228] ;  /* 0x00008a0000067ab9 */ /* 0x000fe20000000800 */
[----:B--2---:R-:W-:Y:S01]  /*14b40*/  PRMT R23, R49, 0x7771, RZ ;  /* 0x0000777131177816 */ /* 0x004fe200000000ff */
[C---:B------:R-:W-:Y:S01]  /*14b50*/  IMAD.X R7, R27.reuse, 0x1, R11, P4 ;  /* 0x000000011b077824 */ /* 0x040fe200020e060b */
[----:B------:R-:W-:Y:S01]  /*14b60*/  ISETP.GE.AND P4, PT, R12, UR4, PT ;  /* 0x000000040c007c0c */ /* 0x000fe2000bf86270 */
[----:B------:R-:W-:Y:S01]  /*14b70*/  ULDC UR4, c[0x0][0x248] ;  /* 0x0000920000047ab9 */ /* 0x000fe20000000800 */
[----:B------:R-:W-:Y:S01]  /*14b80*/  IMAD.X R17, R27, 0x1, R8, P5 ;  /* 0x000000011b117824 */ /* 0x000fe200028e0608 */
[----:B------:R-:W-:Y:S01]  /*14b90*/  PRMT R19, R49, 0x7772, RZ ;  /* 0x0000777231137816 */ /* 0x000fe200000000ff */
[C---:B------:R-:W-:Y:S01]  /*14ba0*/  VIADD R20, R21.reuse, UR4 ;  /* 0x0000000415147c36 */ /* 0x040fe20008000000 */
[----:B------:R-:W-:Y:S01]  /*14bb0*/  ISETP.LT.AND P3, PT, R248, UR6, !P3 ;  /* 0x00000006f8007c0c */ /* 0x000fe2000df61270 */
[----:B------:R-:W-:Y:S01]  /*14bc0*/  ULDC UR6, c[0x0][0x228] ;  /* 0x00008a0000067ab9 */ /* 0x000fe20000000800 */
[----:B------:R2:W-:Y:S01]  /*14bd0*/  @P1 STG.E.U8 desc[UR14][R6.64], R23 ;  /* 0x0000001706001986 */ /* 0x0005e2000c10110e */
[----:B-1----:R-:W-:Y:S01]  /*14be0*/  IADD3 R4, P1, R21, R9, RZ ;  /* 0x0000000915047210 */ /* 0x002fe20007f3e0ff */
[----:B------:R-:W-:Y:S01]  /*14bf0*/  ULDC UR4, c[0x0][0x228] ;  /* 0x00008a0000047ab9 */ /* 0x000fe20000000800 */
[----:B------:R-:W-:Y:S01]  /*14c00*/  ISETP.LT.AND P5, PT, R251, UR6, !P2 ;  /* 0x00000006fb007c0c */ /* 0x000fe2000d7a1270 */
[----:B------:R1:W-:Y:S01]  /*14c10*/  @P6 STG.E.U8 desc[UR14][R16.64], R19 ;  /* 0x0000001310006986 */ /* 0x0003e2000c10110e */
[----:B------:R-:W-:Y:S01]  /*14c20*/  SHF.R.S32.HI R29, RZ, 0x1f, R20 ;  /* 0x0000001fff1d7819 */ /* 0x000fe20000011414 */
[----:B------:R-:W-:Y:S01]  /*14c30*/  IMAD.X R5, R27, 0x1, R68, P1 ;  /* 0x000000011b057824 */ /* 0x000fe200008e0644 */
[----:B------:R-:W-:Y:S01]  /*14c40*/  PRMT R49, R49, 0x7773, RZ ;  /* 0x0000777331317816 */ /* 0x000fe200000000ff */
[----:B------:R-:W-:Y:S01]  /*14c50*/  ULDC UR6, c[0x0][0x228] ;  /* 0x00008a0000067ab9 */ /* 0x000fe20000000800 */
[----:B--2---:R-:W-:-:S02]  /*14c60*/  IADD3 R6, P6, R20, R0, RZ ;  /* 0x0000000014067210 */ /* 0x004fc40007fde0ff */
[----:B------:R-:W-:Y:S01]  /*14c70*/  PRMT R21, R13, 0x7770, RZ ;  /* 0x000077700d157816 */ /* 0x000fe200000000ff */
[----:B------:R-:W-:Y:S02]  /*14c80*/  @P3 STG.E.U8 desc[UR14][R4.64], R49 ;  /* 0x0000003104003986 */ /* 0x000fe4000c10110e */
[----:B------:R-:W-:Y:S01]  /*14c90*/  IMAD.X R7, R29, 0x1, R2, P6 ;  /* 0x000000011d077824 */ /* 0x000fe200030e0602 */
[----:B------:R-:W-:Y:S01]  /*14ca0*/  ISETP.LT.AND P1, PT, R250, UR4, !P2 ;  /* 0x00000004fa007c0c */ /* 0x000fe2000d721270 */
[----:B------:R-:W-:Y:S01]  /*14cb0*/  ULDC UR4, c[0x0][0x248] ;  /* 0x0000920000047ab9 */ /* 0x000fe20000000800 */
[----:B------:R-:W-:Y:S01]  /*14cc0*/  ISETP.LT.AND P3, PT, R249, UR6, !P2 ;  /* 0x00000006f9007c0c */ /* 0x000fe2000d761270 */
[----:B------:R-:W-:Y:S01]  /*14cd0*/  ULDC UR6, c[0x0][0x228] ;  /* 0x00008a0000067ab9 */ /* 0x000fe20000000800 */
[C---:B-1----:R-:W-:Y:S01]  /*14ce0*/  IADD3 R16, P6, R20.reuse, R3, RZ ;  /* 0x0000000314107210 */ /* 0x042fe20007fde0ff */
[----:B------:R1:W-:Y:S01]  /*14cf0*/  @P5 STG.E.U8 desc[UR14][R6.64], R21 ;  /* 0x0000001506005986 */ /* 0x0003e2000c10110e */
[----:B------:R-:W-:-:S02]  /*14d00*/  IADD3 R18, P5, R20, R10, RZ ;  /* 0x0000000a14127210 */ /* 0x000fc40007fbe0ff */
[----:B------:R-:W-:Y:S01]  /*14d10*/  PRMT R25, R13, 0x7771, RZ ;  /* 0x000077710d197816 */ /* 0x000fe200000000ff */
[----:B------:R-:W-:Y:S01]  /*14d20*/  IMAD.X R17, R29, 0x1, R11, P6 ;  /* 0x000000011d117824 */ /* 0x000fe200030e060b */
[----:B------:R-:W-:Y:S01]  /*14d30*/  PRMT R23, R13, 0x7772, RZ ;  /* 0x000077720d177816 */ /* 0x000fe200000000ff */
[----:B------:R-:W-:Y:S01]  /*14d40*/  IMAD.X R19, R29, 0x1, R8, P5 ;  /* 0x000000011d137824 */ /* 0x000fe200028e0608 */
[----:B------:R-:W-:Y:S01]  /*14d50*/  ISETP.LT.AND P2, PT, R248, UR6, !P2 ;  /* 0x00000006f8007c0c */ /* 0x000fe2000d741270 */
[----:B------:R-:W-:Y:S01]  /*14d60*/  ULDC UR6, c[0x0][0x228] ;  /* 0x00008a0000067ab9 */ /* 0x000fe20000000800 */
[----:B------:R-:W-:Y:S01]  /*14d70*/  @P1 STG.E.U8 desc[UR14][R16.64], R25 ;  /* 0x0000001910001986 */ /* 0x000fe2000c10110e */
[----:B------:R-:W-:Y:S01]  /*14d80*/  ISETP.LT.AND P1, PT, R251, UR6, !P4 ;  /* 0x00000006fb007c0c */ /* 0x000fe2000e721270 */
[----:B------:R-:W-:Y:S01]  /*14d90*/  VIADD R12, R252, 0x35 ;  /* 0x00000035fc0c7836 */ /* 0x000fe20000000000 */
[----:B------:R-:W-:Y:S01]  /*14da0*/  PRMT R27, R13, 0x7773, RZ ;  /* 0x000077730d1b7816 */ /* 0x000fe200000000ff */
[C---:B-1----:R-:W-:Y:S01]  /*14db0*/  VIADD R21, R20.reuse, UR4 ;  /* 0x0000000414157c36 */ /* 0x042fe20008000000 */
[----:B------:R1:W-:Y:S01]  /*14dc0*/  @P3 STG.E.U8 desc[UR14][R18.64], R23 ;  /* 0x0000001712003986 */ /* 0x0003e2000c10110e */
[----:B------:R-:W-:Y:S01]  /*14dd0*/  IADD3 R4, P3, R20, R9, RZ ;  /* 0x0000000914047210 */ /* 0x000fe20007f7e0ff */
[----:B------:R-:W-:Y:S01]  /*14de0*/  ULDC UR4, c[0x0][0x228] ;  /* 0x00008a0000047ab9 */ /* 0x000fe20000000800 */
[----:B------:R-:W-:Y:S01]  /*14df0*/  ULDC UR6, c[0x0][0x228] ;  /* 0x00008a0000067ab9 */ /* 0x000fe20000000800 */
[----:B------:R-:W-:-:S02]  /*14e00*/  SHF.R.S32.HI R31, RZ, 0x1f, R21 ;  /* 0x0000001fff1f7819 */ /* 0x000fc40000011415 */
[----:B------:R-:W-:Y:S01]  /*14e10*/  IADD3 R6, P6, R21, R0, RZ ;  /* 0x0000000015067210 */ /* 0x000fe20007fde0ff */
[----:B------:R-:W-:Y:S01]  /*14e20*/  IMAD.X R5, R29, 0x1, R68, P3 ;  /* 0x000000011d057824 */ /* 0x000fe200018e0644 */
[----:B------:R-:W-:Y:S01]  /*14e30*/  ISETP.LT.AND P3, PT, R250, UR4, !P4 ;  /* 0x00000004fa007c0c */ /* 0x000fe2000e761270 */
[----:B------:R-:W-:Y:S02]  /*14e40*/  ULDC UR4, c[0x0][0x248] ;  /* 0x0000920000047ab9 */ /* 0x000fe40000000800 */
[----:B------:R-:W-:Y:S01]  /*14e50*/  IMAD.X R7, R31, 0x1, R2, P6 ;  /* 0x000000011f077824 */ /* 0x000fe200030e0602 */
[----:B-1----:R-:W-:Y:S01]  /*14e60*/  PRMT R19, R50, 0x7770, RZ ;  /* 0x0000777032137816 */ /* 0x002fe200000000ff */
[----:B------:R-:W-:Y:S01]  /*14e70*/  @P2 STG.E.U8 desc[UR14][R4.64], R27 ;  /* 0x0000001b04002986 */ /* 0x000fe2000c10110e */
[----:B------:R-:W-:Y:S02]  /*14e80*/  ISETP.LT.AND P2, PT, R249, UR6, !P4 ;  /* 0x00000006f9007c0c */ /* 0x000fe4000e741270 */
[----:B------:R-:W-:Y:S01]  /*14e90*/  ISETP.GE.AND P5, PT, R12, UR7, PT ;  /* 0x000000070c007c0c */ /* 0x000fe2000bfa6270 */
[----:B------:R1:W-:Y:S01]  /*14ea0*/  @P1 STG.E.U8 desc[UR14][R6.64], R19 ;  /* 0x0000001306001986 */ /* 0x0003e2000c10110e */
[C---:B------:R-:W-:Y:S01]  /*14eb0*/  IADD3 R12, P6, R21.reuse, R3, RZ ;  /* 0x00000003150c7210 */ /* 0x040fe20007fde0ff */
[----:B------:R-:W-:Y:S01]  /*14ec0*/  VIADD R18, R252, 0x36 ;  /* 0x00000036fc127836 */ /* 0x000fe20000000000 */
[----:B------:R-:W-:Y:S01]  /*14ed0*/  IADD3 R16, P1, R21, R10, RZ ;  /* 0x0000000a15107210 */ /* 0x000fe20007f3e0ff */
[----:B------:R-:W-:Y:S01]  /*14ee0*/  ULDC UR6, c[0x0][0x228] ;  /* 0x00008a0000067ab9 */ /* 0x000fe20000000800 */
[C---:B------:R-:W-:Y:S01]  /*14ef0*/  PRMT R25, R50.reuse, 0x7771, RZ ;  /* 0x0000777132197816 */ /* 0x040fe200000000ff */
[C---:B------:R-:W-:Y:S01]  /*14f00*/  IMAD.X R13, R31.reuse, 0x1, R11, P6 ;  /* 0x000000011f0d7824 */ /* 0x040fe200030e060b */
[----:B------:R-:W-:Y:S01]  /*14f10*/  PRMT R23, R50, 0x7772, RZ ;  /* 0x0000777232177816 */ /* 0x000fe200000000ff */
[----:B------:R-:W-:Y:S01]  /*14f20*/  IMAD.X R17, R31, 0x1, R8, P1 ;  /* 0x000000011f117824 */ /* 0x000fe200008e0608 */
[----:B------:R-:W-:Y:S01]  /*14f30*/  ISETP.GE.AND P1, PT, R18, UR5, PT ;  /* 0x0000000512007c0c */ /* 0x000fe2000bf26270 */
[----:B------:R-:W-:Y:S01]  /*14f40*/  ULDC UR5, c[0x0][0x228] ;  /* 0x00008a0000057ab9 */ /* 0x000fe20000000800 */
[----:B------:R2:W-:Y:S01]  /*14f50*/  @P3 STG.E.U8 desc[UR14][R12.64], R25 ;  /* 0x000000190c003986 */ /* 0x0005e2000c10110e */
[----:B------:R-:W-:Y:S01]  /*14f60*/  ISETP.LT.AND P4, PT, R248, UR5, !P4 ;  /* 0x00000005f8007c0c */ /* 0x000fe2000e781270 */
[----:B------:R-:W-:Y:S01]  /*14f70*/  ULDC UR5, c[0x0][0x228] ;  /* 0x00008a0000057ab9 */ /* 0x000fe20000000800 */
[C---:B-1----:R-:W-:Y:S01]  /*14f80*/  VIADD R19, R21.reuse, UR4 ;  /* 0x0000000415137c36 */ /* 0x042fe20008000000 */
[----:B------:R1:W-:Y:S01]  /*14f90*/  @P2 STG.E.U8 desc[UR14][R16.64], R23 ;  /* 0x0000001710002986 */ /* 0x0003e2000c10110e */
[----:B------:R-:W-:Y:S01]  /*14fa0*/  IADD3 R4, P2, R21, R9, RZ ;  /* 0x0000000915047210 */ /* 0x000fe20007f5e0ff */
[----:B------:R-:W-:Y:S01]  /*14fb0*/  ULDC UR4, c[0x0][0x228] ;  /* 0x00008a0000047ab9 */ /* 0x000fe20000000800 */
[----:B------:R-:W-:Y:S01]  /*14fc0*/  ISETP.LT.AND P3, PT, R251, UR5, !P5 ;  /* 0x00000005fb007c0c */ /* 0x000fe2000ef61270 */
[----:B------:R-:W-:Y:S01]  /*14fd0*/  ULDC UR5, c[0x0][0x228] ;  /* 0x00008a0000057ab9 */ /* 0x000fe20000000800 */
[----:B------:R-:W-:-:S02]  /*14fe0*/  SHF.R.S32.HI R29, RZ, 0x1f, R19 ;  /* 0x0000001fff1d7819 */ /* 0x000fc40000011413 */
[----:B------:R-:W-:Y:S01]  /*14ff0*/  IADD3 R6, P6, R19, R0, RZ ;  /* 0x0000000013067210 */ /* 0x000fe20007fde0ff */
[----:B------:R-:W-:Y:S01]  /*15000*/  IMAD.X R5, R31, 0x1, R68, P2 ;  /* 0x000000011f057824 */ /* 0x000fe200010e0644 */
[----:B------:R-:W-:Y:S02]  /*15010*/  PRMT R21, R50, 0x7773, RZ ;  /* 0x0000777332157816 */ /* 0x000fe400000000ff */
[----:B------:R-:W-:Y:S01]  /*15020*/  PRMT R27, R14, 0x7770, RZ ;  /* 0x000077700e1b7816 */ /* 0x000fe200000000ff */
[----:B------:R-:W-:Y:S01]  /*15030*/  IMAD.X R7, R29, 0x1, R2, P6 ;  /* 0x000000011d077824 */ /* 0x000fe200030e0602 */
[----:B------:R-:W-:Y:S01]  /*15040*/  ISETP.LT.AND P2, PT, R250, UR4, !P5 ;  /* 0x00000004fa007c0c */ /* 0x000fe2000ef41270 */
[----:B------:R-:W-:Y:S01]  /*15050*/  @P4 STG.E.U8 desc[UR14][R4.64], R21 ;  /* 0x0000001504004986 */ /* 0x000fe2000c10110e */
[----:B------:R-:W-:Y:S01]  /*15060*/  ISETP.LT.AND P4, PT, R249, UR5, !P5 ;  /* 0x00000005f9007c0c */ /* 0x000fe2000ef81270 */
[----:B------:R-:W-:Y:S01]  /*15070*/  VIADD R18, R252, 0x37 ;  /* 0x00000037fc127836 */ /* 0x000fe20000000000 */
[C---:B--2---:R-:W-:Y:S01]  /*15080*/  IADD3 R12, P6, R19.reuse, R3, RZ ;  /* 0x00000003130c7210 */ /* 0x044fe20007fde0ff */
[----:B------:R2:W-:Y:S01]  /*15090*/  @P3 STG.E.U8 desc[UR14][R6.64], R27 ;  /* 0x0000001b06003986 */ /* 0x0005e2000c10110e */
[----:B-1----:R-:W-:Y:S01]  /*150a0*/  IADD3 R16, P3, R19, R10, RZ ;  /* 0x0000000a13107210 */ /* 0x002fe20007f7e0ff */
[----:B------:R-:W-:Y:S01]  /*150b0*/  ULDC UR4, c[0x0][0x248] ;  /* 0x0000920000047ab9 */ /* 0x000fe20000000800 */
[C---:B------:R-:W-:Y:S01]  /*150c0*/  PRMT R25, R14.reuse, 0x7771, RZ ;  /* 0x000077710e197816 */ /* 0x040fe200000000ff */
[C---:B------:R-:W-:Y:S01]  /*150d0*/  IMAD.X R13, R29.reuse, 0x1, R11, P6 ;  /* 0x000000011d0d7824 */ /* 0x040fe200030e060b */
[----:B------:R-:W-:Y:S01]  /*150e0*/  PRMT R23, R14, 0x7772, RZ ;  /* 0x000077720e177816 */ /* 0x000fe200000000ff */
[----:B------:R-:W-:Y:S01]  /*150f0*/  IMAD.X R17, R29, 0x1, R8, P3 ;  /* 0x000000011d117824 */ /* 0x000fe200018e0608 */
[----:B------:R-:W-:Y:S01]  /*15100*/  ULDC UR5, c[0x0][0x228] ;  /* 0x00008a0000057ab9 */ /* 0x000fe20000000800 */
[----:B------:R-:W-:Y:S01]  /*15110*/  ISETP.GE.AND P3, PT, R18, UR11, PT ;  /* 0x0000000b12007c0c */ /* 0x000fe2000bf66270 */
[----:B------:R-:W-:Y:S01]  /*15120*/  VIADD R18, R19, UR4 ;  /* 0x0000000413127c36 */ /* 0x000fe20008000000 */
[----:B------:R-:W-:Y:S01]  /*15130*/  ISETP.LT.AND P5, PT, R248, UR5, !P5 ;  /* 0x00000005f8007c0c */ /* 0x000fe2000efa1270 */
[----:B------:R-:W-:Y:S01]  /*15140*/  @P2 STG.E.U8 desc[UR14][R12.64], R25 ;  /* 0x000000190c002986 */ /* 0x000fe2000c10110e */
[----:B------:R-:W-:Y:S01]  /*15150*/  ISETP.LT.AND P2, PT, R251, UR6, !P1 ;  /* 0x00000006fb007c0c */ /* 0x000fe2000cf41270 */
[----:B--2---:R-:W-:Y:S01]  /*15160*/  VIADD R7, R252, 0x38 ;  /* 0x00000038fc077836 */ /* 0x004fe20000000000 */
[----:B------:R-:W-:Y:S01]  /*15170*/  SHF.R.S32.HI R27, RZ, 0x1f, R18 ;  /* 0x0000001fff1b7819 */ /* 0x000fe20000011412 */
[----:B------:R1:W-:Y:S01]  /*15180*/  @P4 STG.E.U8 desc[UR14][R16.64], R23 ;  /* 0x0000001710004986 */ /* 0x0003e2000c10110e */
[----:B------:R-:W-:Y:S01]  /*15190*/  IADD3 R4, P4, R19, R9, RZ ;  /* 0x0000000913047210 */ /* 0x000fe20007f9e0ff */
[----:B------:R-:W-:Y:S01]  /*151a0*/  ULDC UR4, c[0x0][0x228] ;  /* 0x00008a0000047ab9 */ /* 0x000fe20000000800 */
[----:B------:R-:W-:Y:S01]  /*151b0*/  IADD3 R6, P6, R18, R0, RZ ;  /* 0x0000000012067210 */ /* 0x000fe20007fde0ff */
[----:B------:R-:W-:Y:S01]  /*151c0*/  ULDC UR5, c[0x0][0x228] ;  /* 0x00008a0000057ab9 */ /* 0x000fe20000000800 */
[----:B------:R-:W-:Y:S01]  /*151d0*/  PRMT R21, R51, 0x7771, RZ ;  /* 0x0000777133157816 */ /* 0x000fe200000000ff */
[----:B------:R-:W-:Y:S01]  /*151e0*/  IMAD.X R5, R29, 0x1, R68, P4 ;  /* 0x000000011d057824 */ /* 0x000fe200020e0644 */
[----:B------:R-:W-:Y:S01]  /*151f0*/  ISETP.GE.AND P4, PT, R7, UR9, PT ;  /* 0x0000000907007c0c */ /* 0x000fe2000bf86270 */
[----:B------:R-:W-:Y:S01]  /*15200*/  IMAD.X R7, R27, 0x1, R2, P6 ;  /* 0x000000011b077824 */ /* 0x000fe200030e0602 */
[----:B------:R-:W-:Y:S01]  /*15210*/  ISETP.LT.AND P6, PT, R250, UR4, !P1 ;  /* 0x00000004fa007c0c */ /* 0x000fe2000cfc1270 */
[----:B------:R-:W-:Y:S01]  /*15220*/  ULDC UR4, c[0x0][0x228] ;  /* 0x00008a0000047ab9 */ /* 0x000fe20000000800 */
[----:B------:R-:W-:Y:S01]  /*15230*/  ULDC UR6, c[0x0][0x228] ;  /* 0x00008a0000067ab9 */ /* 0x000fe20000000800 */
[----:B-1----:R-:W-:-:S02]  /*15240*/  PRMT R23, R14, 0x7773, RZ ;  /* 0x000077730e177816 */ /* 0x002fc400000000ff */
[----:B------:R-:W-:-:S03]  /*15250*/  PRMT R17, R51, 0x7770, RZ ;  /* 0x0000777033117816 */ /* 0x000fc600000000ff */
[----:B------:R1:W-:Y:S01]  /*15260*/  @P5 STG.E.U8 desc[UR14][R4.64], R23 ;  /* 0x0000001704005986 */ /* 0x0003e2000c10110e */
[----:B------:R-:W-:-:S03]  /*15270*/  IADD3 R12, P5, R18, R3, RZ ;  /* 0x00000003120c7210 */ /* 0x000fc60007fbe0ff */
[----:B------:R2:W-:Y:S01]  /*15280*/  @P2 STG.E.U8 desc[UR14][R6.64], R17 ;  /* 0x0000001106002986 */ /* 0x0005e2000c10110e */
[----:B------:R-:W-:Y:S01]  /*15290*/  ISETP.LT.AND P2, PT, R249, UR4, !P1 ;  /* 0x00000004f9007c0c */ /* 0x000fe2000cf41270 */
[----:B------:R-:W-:Y:S01]  /*152a0*/  IMAD.X R13, R27, 0x1, R11, P5 ;  /* 0x000000011b0d7824 */ /* 0x000fe200028e060b */
[C---:B------:R-:W-:Y:S01]  /*152b0*/  PRMT R19, R51.reuse, 0x7773, RZ ;  /* 0x0000777333137816 */ /* 0x040fe200000000ff */
[----:B------:R-:W-:Y:S01]  /*152c0*/  ULDC UR4, c[0x0][0x248] ;  /* 0x0000920000047ab9 */ /* 0x000fe20000000800 */
[C---:B-1----:R-:W-:Y:S02]  /*152d0*/  IADD3 R4, P5, R18.reuse, R10, RZ ;  /* 0x0000000a12047210 */ /* 0x042fe40007fbe0ff */
[----:B------:R1:W-:Y:S01]  /*152e0*/  @P6 STG.E.U8 desc[UR14][R12.64], R21 ;  /* 0x000000150c006986 */ /* 0x0003e2000c10110e */
[----:B------:R-:W-:Y:S02]  /*152f0*/  PRMT R51, R51, 0x7772, RZ ;  /* 0x0000777233337816 */ /* 0x000fe400000000ff */
[----:B--2---:R-:W-:Y:S01]  /*15300*/  IADD3 R6, P6, R18, R9, RZ ;  /* 0x0000000912067210 */ /* 0x004fe20007fde0ff */
[----:B------:R-:W-:-:S02]  /*15310*/  IMAD.X R5, R27, 0x1, R8, P5 ;  /* 0x000000011b057824 */ /* 0x000fc400028e0608 */
[----:B------:R-:W-:Y:S01]  /*15320*/  VIADD R18, R18, UR4 ;  /* 0x0000000412127c36 */ /* 0x000fe20008000000 */
[----:B------:R-:W-:Y:S01]  /*15330*/  ISETP.LT.AND P1, PT, R248, UR5, !P1 ;  /* 0x00000005f8007c0c */ /* 0x000fe2000cf21270 */
[----:B------:R-:W-:Y:S01]  /*15340*/  ULDC UR5, c[0x0][0x228] ;  /* 0x00008a0000057ab9 */ /* 0x000fe20000000800 */
[----:B------:R2:W-:Y:S01]  /*15350*/  @P2 STG.E.U8 desc[UR14][R4.64], R51 ;  /* 0x0000003304002986 */ /* 0x0005e2000c10110e */
[----:B------:R-:W-:Y:S01]  /*15360*/  ISETP.LT.AND P5, PT, R251, UR5, !P3 ;  /* 0x00000005fb007c0c */ /* 0x000fe2000dfa1270 */
[----:B------:R-:W-:Y:S01]  /*15370*/  ULDC UR4, c[0x0][0x228] ;  /* 0x00008a0000047ab9 */ /* 0x000fe20000000800 */
[----:B------:R-:W-:Y:S01]  /*15380*/  SHF.R.S32.HI R25, RZ, 0x1f, R18 ;  /* 0x0000001fff197819 */ /* 0x000fe20000011412 */
[----:B------:R-:W-:Y:S01]  /*15390*/  IMAD.X R7, R27, 0x1, R68, P6 ;  /* 0x000000011b077824 */ /* 0x000fe200030e0644 */
[----:B------:R-:W-:Y:S01]  /*153a0*/  IADD3 R16, P2, R18, R0, RZ ;  /* 0x0000000012107210 */ /* 0x000fe20007f5e0ff */
[----:B-1----:R-:W-:Y:S01]  /*153b0*/  VIADD R13, R252, 0x39 ;  /* 0x00000039fc0d7836 */ /* 0x002fe20000000000 */
[----:B------:R-:W-:Y:S01]  /*153c0*/  PRMT R23, R15, 0x7770, RZ ;  /* 0x000077700f177816 */ /* 0x000fe200000000ff */
[----:B------:R-:W-:-:S02]  /*153d0*/  ULDC UR5, c[0x0][0x228] ;  /* 0x00008a0000057ab9 */ /* 0x000fc40000000800 */
[----:B------:R-:W-:Y:S01]  /*153e0*/  IMAD.X R17, R25, 0x1, R2, P2 ;  /* 0x0000000119117824 */ /* 0x000fe200010e0602 */
[----:B------:R-:W-:Y:S02]  /*153f0*/  ISETP.LT.AND P2, PT, R250, UR4, !P3 ;  /* 0x00000004fa007c0c */ /* 0x000fe4000df41270 */
[----:B------:R-:W-:Y:S01]  /*15400*/  IADD3 R12, P6, R18, R3, RZ ;  /* 0x00000003120c7210 */ /* 0x000fe20007fde0ff */
[----:B------:R1:W-:Y:S01]  /*15410*/  @P1 STG.E.U8 desc[UR14][R6.64], R19 ;  /* 0x0000001306001986 */ /* 0x0003e2000c10110e */
[----:B------:R-:W-:Y:S01]  /*15420*/  ULDC UR4, c[0x0][0x228] ;  /* 0x00008a0000047ab9 */ /* 0x000fe20000000800 */
[----:B------:R-:W-:Y:S02]  /*15430*/  ISETP.GE.AND P1, PT, R13, UR23, PT ;  /* 0x000000170d007c0c */ /* 0x000fe4000bf26270 */
[----:B------:R3:W-:Y:S01]  /*15440*/  @P5 STG.E.U8 desc[UR14][R16.64], R23 ;  /* 0x0000001710005986 */ /* 0x0007e2000c10110e */
[----:B------:R-:W-:Y:S01]  /*15450*/  ISETP.LT.AND P5, PT, R249, UR4, !P3 ;  /* 0x00000004f9007c0c */ /* 0x000fe2000dfa1270 */
[----:B------:R-:W-:Y:S01]  /*15460*/  IMAD.X R13, R25, 0x1, R11, P6 ;  /* 0x00000001190d7824 */ /* 0x000fe200030e060b */
[----:B------:R-:W-:Y:S01]  /*15470*/  PRMT R21, R15, 0x7771, RZ ;  /* 0x000077710f157816 */ /* 0x000fe200000000ff */
[----:B------:R-:W-:-:S02]  /*15480*/  ULDC UR4, c[0x0][0x228] ;  /* 0x00008a0000047ab9 */ /* 0x000fc40000000800 */
[----:B------:R-:W-:Y:S01]  /*15490*/  ISETP.LT.AND P3, PT, R248, UR4, !P3 ;  /* 0x00000004f8007c0c */ /* 0x000fe2000df61270 */
[----:B------:R-:W-:Y:S01]  /*154a0*/  ULDC UR4, c[0x0][0x248] ;  /* 0x0000920000047ab9 */ /* 0x000fe20000000800 */
[C---:B--2---:R-:W-:Y:S01]  /*154b0*/  IADD3 R4, P6, R18.reuse, R10, RZ ;  /* 0x0000000a12047210 */ /* 0x044fe20007fde0ff */
[----:B------:R2:W-:Y:S01]  /*154c0*/  @P2 STG.E.U8 desc[UR14][R12.64], R21 ;  /* 0x000000150c002986 */ /* 0x0005e2000c10110e */
[C---:B-1----:R-:W-:Y:S02]  /*154d0*/  IADD3 R6, P2, R18.reuse, R9, RZ ;  /* 0x0000000912067210 */ /* 0x042fe40007f5e0ff */
[----:B------:R-:W-:Y:S01]  /*154e0*/  PRMT R19, R15, 0x7772, RZ ;  /* 0x000077720f137816 */ /* 0x000fe200000000ff */
[----:B------:R-:W-:Y:S01]  /*154f0*/  IMAD.X R5, R25, 0x1, R8, P6 ;  /* 0x0000000119057824 */ /* 0x000fe200030e0608 */
[----:B------:R-:W-:Y:S01]  /*15500*/  PRMT R15, R15, 0x7773, RZ ;  /* 0x000077730f0f7816 */ /* 0x000fe200000000ff */
[----:B------:R-:W-:Y:S02]  /*15510*/  IMAD.X R7, R25, 0x1, R68, P2 ;  /* 0x0000000119077824 */ /* 0x000fe400010e0644 */
[----:B------:R-:W-:Y:S01]  /*15520*/  VIADD R18, R18, UR4 ;  /* 0x0000000412127c36 */ /* 0x000fe20008000000 */
[----:B------:R1:W-:Y:S01]  /*15530*/  @P5 STG.E.U8 desc[UR14][R4.64], R19 ;  /* 0x0000001304005986 */ /* 0x0003e2000c10110e */
[----:B------:R-:W-:-:S03]  /*15540*/  ULDC UR4, c[0x0][0x228] ;  /* 0x00008a0000047ab9 */ /* 0x000fc60000000800 */
[----:B------:R4:W-:Y:S01]  /*15550*/  @P3 STG.E.U8 desc[UR14][R6.64], R15 ;  /* 0x0000000f06003986 */ /* 0x0009e2000c10110e */
[----:B---3--:R-:W-:Y:S02]  /*15560*/  SHF.R.S32.HI R23, RZ, 0x1f, R18 ;  /* 0x0000001fff177819 */ /* 0x008fe40000011412 */
[----:B--2---:R-:W-:Y:S02]  /*15570*/  IADD3 R12, P3, R18, R0, RZ ;  /* 0x00000000120c7210 */ /* 0x004fe40007f7e0ff */
[----:B------:R-:W-:Y:S01]  /*15580*/  ISETP.LT.AND P2, PT, R251, UR5, !P4 ;  /* 0x00000005fb007c0c */ /* 0x000fe2000e741270 */
[----:B------:R-:W-:Y:S01]  /*15590*/  VIADD R14, R252, 0x3a ;  /* 0x0000003afc0e7836 */ /* 0x000fe20000000000 */
[----:B------:R-:W-:Y:S01]  /*155a0*/  PRMT R21, R52, 0x7770, RZ ;  /* 0x0000777034157816 */ /* 0x000fe200000000ff */
[----:B------:R-:W-:Y:S01]  /*155b0*/  IMAD.X R13, R23, 0x1, R2, P3 ;  /* 0x00000001170d7824 */ /* 0x000fe200018e0602 */
[----:B------:R-:W-:Y:S01]  /*155c0*/  ISETP.LT.AND P3, PT, R250, UR4, !P4 ;  /* 0x00000004fa007c0c */ /* 0x000fe2000e761270 */
[----:B------:R-:W-:Y:S01]  /*155d0*/  ULDC UR5, c[0x0][0x228] ;  /* 0x00008a0000057ab9 */ /* 0x000fe20000000800 */
[----:B-1----:R-:W-:Y:S01]  /*155e0*/  IADD3 R4, P6, R18, R3, RZ ;  /* 0x0000000312047210 */ /* 0x002fe20007fde0ff */
[----:B------:R-:W-:Y:S01]  /*155f0*/  ULDC UR4, c[0x0][0x228] ;  /* 0x00008a0000047ab9 */ /* 0x000fe20000000800 */
[----:B------:R-:W-:-:S03]  /*15600*/  PRMT R19, R52, 0x7771, RZ ;  /* 0x0000777134137816 */ /* 0x000fc600000000ff */
[----:B------:R-:W-:Y:S01]  /*15610*/  IMAD.X R5, R23, 0x1, R11, P6 ;  /* 0x0000000117057824 */ /* 0x000fe200030e060b */
[----:B------:R-:W-:Y:S01]  /*15620*/  ISETP.LT.AND P5, PT, R249, UR5, !P4 ;  /* 0x00000005f9007c0c */ /* 0x000fe2000e7a1270 */
[----:B------:R1:W-:Y:S01]  /*15630*/  @P2 STG.E.U8 desc[UR14][R12.64], R21 ;  /* 0x000000150c002986 */ /* 0x0003e2000c10110e */
[----:B------:R-:W-:Y:S01]  /*15640*/  ISETP.LT.AND P4, PT, R248, UR4, !P4 ;  /* 0x00000004f8007c0c */ /* 0x000fe2000e781270 */
[----:B------:R-:W-:Y:S01]  /*15650*/  ULDC UR4, c[0x0][0x248] ;  /* 0x0000920000047ab9 */ /* 0x000fe20000000800 */
[----:B------:R-:W-:Y:S01]  /*15660*/  ISETP.GE.AND P2, PT, R14, UR21, PT ;  /* 0x000000150e007c0c */ /* 0x000fe2000bf46270 */
[----:B------:R2:W-:Y:S01]  /*15670*/  @P3 STG.E.U8 desc[UR14][R4.64], R19 ;  /* 0x0000001304003986 */ /* 0x0005e2000c10110e */
[C---:B----4-:R-:W-:Y:S01]  /*15680*/  IADD3 R6, P6, R18.reuse, R10, RZ ;  /* 0x0000000a12067210 */ /* 0x050fe20007fde0ff */
[----:B------:R-:W-:Y:S01]  /*15690*/  ULDC UR5, c[0x0][0x228] ;  /* 0x00008a0000057ab9 */ /* 0x000fe20000000800 */
[----:B------:R-:W-:Y:S02]  /*156a0*/  IADD3 R14, P3, R18, R9, RZ ;  /* 0x00000009120e7210 */ /* 0x000fe40007f7e0ff */
[----:B------:R-:W-:Y:S01]  /*156b0*/  PRMT R17, R52, 0x7772, RZ ;  /* 0x0000777234117816 */ /* 0x000fe200000000ff */
[----:B------:R-:W-:-:S02]  /*156c0*/  IMAD.X R7, R23, 0x1, R8, P6 ;  /* 0x0000000117077824 */ /* 0x000fc400030e0608 */
[----:B------:R-:W-:Y:S01]  /*156d0*/  IMAD.X R15, R23, 0x1, R68, P3 ;  /* 0x00000001170f7824 */ /* 0x000fe200018e0644 */
[----:B-1----:R-:W-:Y:S01]  /*156e0*/  PRMT R13, R52, 0x7773, RZ ;  /* 0x00007773340d7816 */ /* 0x002fe200000000ff */
[----:B------:R-:W-:Y:S01]  /*156f0*/  VIADD R18, R18, UR4 ;  /* 0x0000000412127c36 */ /* 0x000fe20008000000 */
[----:B------:R1:W-:Y:S01]  /*15700*/  @P5 STG.E.U8 desc[UR14][R6.64], R17 ;  /* 0x0000001106005986 */ /* 0x0003e2000c10110e */
[----:B------:R-:W-:Y:S01]  /*15710*/  ISETP.LT.AND P3, PT, R251, UR5, !P1 ;  /* 0x00000005fb007c0c */ /* 0x000fe2000cf61270 */
[----:B------:R-:W-:Y:S01]  /*15720*/  ULDC UR4, c[0x0][0x228] ;  /* 0x00008a0000047ab9 */ /* 0x000fe20000000800 */
[----:B------:R-:W-:Y:S01]  /*15730*/  VIADD R12, R252, 0x3b ;  /* 0x0000003bfc0c7836 */ /* 0x000fe20000000000 */
[----:B------:R3:W-:Y:S01]  /*15740*/  @P4 STG.E.U8 desc[UR14][R14.64], R13 ;  /* 0x0000000d0e004986 */ /* 0x0007e2000c10110e */
[----:B------:R-:W-:Y:S01]  /*15750*/  SHF.R.S32.HI R23, RZ, 0x1f, R18 ;  /* 0x0000001fff177819 */ /* 0x000fe20000011412 */
[----:B------:R-:W-:Y:S01]  /*15760*/  ULDC UR5, c[0x0][0x228] ;  /* 0x00008a0000057ab9 */ /* 0x000fe20000000800 */
[----:B--2---:R-:W-:-:S05]  /*15770*/  IADD3 R4, P4, R18, R0, RZ ;  /* 0x0000000012047210 */ /* 0x004fca0007f9e0ff */
[C---:B------:R-:W-:Y:S01]  /*15780*/  IMAD.X R5, R23.reuse, 0x1, R2, P4 ;  /* 0x0000000117057824 */ /* 0x040fe200020e0602 */
[----:B------:R-:W-:Y:S01]  /*15790*/  ISETP.LT.AND P4, PT, R250, UR4, !P1 ;  /* 0x00000004fa007c0c */ /* 0x000fe2000cf81270 */
[----:B------:R-:W-:Y:S01]  /*157a0*/  ULDC UR4, c[0x0][0x228] ;  /* 0x00008a0000047ab9 */ /* 0x000fe20000000800 */
[----:B-1----:R-:W-:Y:S02]  /*157b0*/  IADD3 R6, P6, R18, R3, RZ ;  /* 0x0000000312067210 */ /* 0x002fe40007fde0ff */
[C---:B0-----:R-:W-:Y:S02]  /*157c0*/  PRMT R17, R80.reuse, 0x7770, RZ ;  /* 0x0000777050117816 */ /* 0x041fe400000000ff */
[----:B------:R-:W-:Y:S01]  /*157d0*/  PRMT R21, R80, 0x7771, RZ ;  /* 0x0000777150157816 */ /* 0x000fe200000000ff */
[----:B------:R-:W-:Y:S01]  /*157e0*/  IMAD.X R7, R23, 0x1, R11, P6 ;  /* 0x0000000117077824 */ /* 0x000fe200030e060b */
[----:B------:R-:W-:Y:S01]  /*157f0*/  ISETP.LT.AND P5, PT, R249, UR5, !P1 ;  /* 0x00000005f9007c0c */ /* 0x000fe2000cfa1270 */
[----:B------:R0:W-:Y:S01]  /*15800*/  @P3 STG.E.U8 desc[UR14][R4.64], R17 ;  /* 0x0000001104003986 */ /* 0x0001e2000c10110e */
[----:B------:R-:W-:Y:S01]  /*15810*/  ISETP.LT.AND P1, PT, R248, UR4, !P1 ;  /* 0x00000004f8007c0c */ /* 0x000fe2000cf21270 */
[----:B------:R-:W-:Y:S01]  /*15820*/  ULDC UR4, c[0x0][0x248] ;  /* 0x0000920000047ab9 */ /* 0x000fe20000000800 */
[----:B------:R-:W-:Y:S01]  /*15830*/  ISETP.GE.AND P3, PT, R12, UR19, PT ;  /* 0x000000130c007c0c */ /* 0x000fe2000bf66270 */
[----:B------:R1:W-:Y:S01]  /*15840*/  @P4 STG.E.U8 desc[UR14][R6.64], R21 ;  /* 0x0000001506004986 */ /* 0x0003e2000c10110e */
[C---:B------:R-:W-:Y:S01]  /*15850*/  IADD3 R12, P6, R18.reuse, R10, RZ ;  /* 0x0000000a120c7210 */ /* 0x040fe20007fde0ff */
[----:B------:R-:W-:Y:S01]  /*15860*/  ULDC UR5, c[0x0][0x228] ;  /* 0x00008a0000057ab9 */ /* 0x000fe20000000800 */
[----:B---3--:R-:W-:-:S02]  /*15870*/  IADD3 R14, P4, R18, R9, RZ ;  /* 0x00000009120e7210 */ /* 0x008fc40007f9e0ff */
[C---:B------:R-:W-:Y:S01]  /*15880*/  PRMT R19, R80.reuse, 0x7772, RZ ;  /* 0x0000777250137816 */ /* 0x040fe200000000ff */
[C---:B------:R-:W-:Y:S02]  /*15890*/  IMAD.X R13, R23.reuse, 0x1, R8, P6 ;  /* 0x00000001170d7824 */ /* 0x040fe400030e0608 */
[----:B------:R-:W-:Y:S01]  /*158a0*/  IMAD.X R15, R23, 0x1, R68, P4 ;  /* 0x00000001170f7824 */ /* 0x000fe200020e0644 */
[----:B0-----:R-:W-:Y:S01]  /*158b0*/  PRMT R17, R80, 0x7773, RZ ;  /* 0x0000777350117816 */ /* 0x001fe200000000ff */
[----:B------:R-:W-:Y:S01]  /*158c0*/  VIADD R18, R18, UR4 ;  /* 0x0000000412127c36 */ /* 0x000fe20008000000 */
[----:B------:R-:W-:Y:S01]  /*158d0*/  ISETP.LT.AND P4, PT, R251, UR5, !P2 ;  /* 0x00000005fb007c0c */ /* 0x000fe2000d781270 */
[----:B------:R0:W-:Y:S01]  /*158e0*/  @P5 STG.E.U8 desc[UR14][R12.64], R19 ;  /* 0x000000130c005986 */ /* 0x0001e2000c10110e */
[----:B------:R-:W-:Y:S01]  /*158f0*/  ULDC UR4, c[0x0][0x228] ;  /* 0x00008a0000047ab9 */ /* 0x000fe20000000800 */
[----:B-1----:R-:W-:Y:S01]  /*15900*/  PRMT R21, R53, 0x7770, RZ ;  /* 0x0000777035157816 */ /* 0x002fe200000000ff */
[----:B------:R-:W-:Y:S01]  /*15910*/  VIADD R7, R252, 0x3c ;  /* 0x0000003cfc077836 */ /* 0x000fe20000000000 */
[----:B------:R1:W-:Y:S01]  /*15920*/  @P1 STG.E.U8 desc[UR14][R14.64], R17 ;  /* 0x000000110e001986 */ /* 0x0003e2000c10110e */
[----:B------:R-:W-:Y:S01]  /*15930*/  SHF.R.S32.HI R23, RZ, 0x1f, R18 ;  /* 0x0000001fff177819 */ /* 0x000fe20000011412 */
[----:B------:R-:W-:Y:S01]  /*15940*/  ULDC UR5, c[0x0][0x228] ;  /* 0x00008a0000057ab9 */ /* 0x000fe20000000800 */
[----:B------:R-:W-:-:S02]  /*15950*/  IADD3 R4, P1, R18, R0, RZ ;  /* 0x0000000012047210 */ /* 0x000fc40007f3e0ff */
[----:B------:R-:W-:Y:S01]  /*15960*/  ISETP.LT.AND P5, PT, R250, UR4, !P2 ;  /* 0x00000004fa007c0c */ /* 0x000fe2000d7a1270 */
[----:B------:R-:W-:Y:S02]  /*15970*/  ULDC UR4, c[0x0][0x228] ;  /* 0x00008a0000047ab9 */ /* 0x000fe40000000800 */
[----:B------:R-:W-:Y:S01]  /*15980*/  IMAD.X R5, R23, 0x1, R2, P1 ;  /* 0x0000000117057824 */ /* 0x000fe200008e0602 */
[----:B------:R-:W-:Y:S02]  /*15990*/  IADD3 R6, P6, R18, R3, RZ ;  /* 0x0000000312067210 */ /* 0x000fe40007fde0ff */
[----:B------:R-:W-:Y:S01]  /*159a0*/  ISETP.LT.AND P1, PT, R249, UR5, !P2 ;  /* 0x00000005f9007c0c */ /* 0x000fe2000d721270 */
[----:B------:R-:W-:Y:S01]  /*159b0*/  ULDC UR5, c[0x0][0x228] ;  /* 0x00008a0000057ab9 */ /* 0x000fe20000000800 */
[----:B------:R2:W-:Y:S01]  /*159c0*/  @P4 STG.E.U8 desc[UR14][R4.64], R21 ;  /* 0x0000001504004986 */ /* 0x0005e2000c10110e */
[----:B------:R-:W-:Y:S01]  /*159d0*/  ISETP.GE.AND P4, PT, R7, UR17, PT ;  /* 0x0000001107007c0c */ /* 0x000fe2000bf86270 */
[----:B------:R-:W-:Y:S01]  /*159e0*/  IMAD.X R7, R23, 0x1, R11, P6 ;  /* 0x0000000117077824 */ /* 0x000fe200030e060b */
[----:B0-----:R-:W-:-:S02]  /*159f0*/  PRMT R19, R53, 0x7771, RZ ;  /* 0x0000777135137816 */ /* 0x001fc400000000ff */
[----:B------:R-:W-:Y:S02]  /*15a00*/  IADD3 R12, P6, R18, R10, RZ ;  /* 0x0000000a120c7210 */ /* 0x000fe40007fde0ff */
[----:B------:R-:W-:Y:S01]  /*15a10*/  ISETP.LT.AND P2, PT, R248, UR4, !P2 ;  /* 0x00000004f8007c0c */ /* 0x000fe2000d741270 */
[----:B------:R0:W-:Y:S01]  /*15a20*/  @P5 STG.E.U8 desc[UR14][R6.64], R19 ;  /* 0x0000001306005986 */ /* 0x0001e2000c10110e */
[C---:B-1----:R-:W-:Y:S01]  /*15a30*/  IADD3 R14, P5, R18.reuse, R9, RZ ;  /* 0x00000009120e7210 */ /* 0x042fe20007fbe0ff */
[----:B------:R-:W-:Y:S01]  /*15a40*/  IMAD.X R13, R23, 0x1, R8, P6 ;  /* 0x00000001170d7824 */ /* 0x000fe200030e0608 */
[C---:B------:R-:W-:Y:S01]  /*15a50*/  PRMT R17, R53.reuse, 0x7772, RZ ;  /* 0x0000777235117816 */ /* 0x040fe200000000ff */
[----:B------:R-:W-:Y:S01]  /*15a60*/  ULDC UR4, c[0x0][0x248] ;  /* 0x0000920000047ab9 */ /* 0x000fe20000000800 */
[----:B------:R-:W-:Y:S01]  /*15a70*/  PRMT R53, R53, 0x7773, RZ ;  /* 0x0000777335357816 */ /* 0x000fe200000000ff */
[----:B------:R-:W-:Y:S02]  /*15a80*/  IMAD.X R15, R23, 0x1, R68, P5 ;  /* 0x00000001170f7824 */ /* 0x000fe400028e0644 */
[----:B------:R-:W-:Y:S01]  /*15a90*/  VIADD R18, R18, UR4 ;  /* 0x0000000412127c36 */ /* 0x000fe20008000000 */
[----:B------:R1:W-:Y:S01]  /*15aa0*/  @P1 STG.E.U8 desc[UR14][R12.64], R17 ;  /* 0x000000110c001986 */ /* 0x0003e2000c10110e */
[----:B------:R-:W-:Y:S01]  /*15ab0*/  ISETP.LT.AND P1, PT, R251, UR5, !P3 ;  /* 0x00000005fb007c0c */ /* 0x000fe2000df21270 */
[----:B------:R-:W-:Y:S01]  /*15ac0*/  ULDC UR4, c[0x0][0x228] ;  /* 0x00008a0000047ab9 */ /* 0x000fe20000000800 */
[----:B--2---:R-:W-:Y:S01]  /*15ad0*/  PRMT R21, R81, 0x7770, RZ ;  /* 0x0000777051157816 */ /* 0x004fe200000000ff */
[----:B------:R2:W-:Y:S01]  /*15ae0*/  @P2 STG.E.U8 desc[UR14][R14.64], R53 ;  /* 0x000000350e002986 */ /* 0x0005e2000c10110e */
[----:B------:R-:W-:Y:S01]  /*15af0*/  SHF.R.S32.HI R23, RZ, 0x1f, R18 ;  /* 0x0000001fff177819 */ /* 0x000fe20000011412 */
[----:B0-----:R-:W-:Y:S01]  /*15b00*/  VIADD R7, R252, 0x3d ;  /* 0x0000003dfc077836 */ /* 0x001fe20000000000 */
[----:B------:R-:W-:Y:S01]  /*15b10*/  IADD3 R4, P2, R18, R0, RZ ;  /* 0x0000000012047210 */ /* 0x000fe20007f5e0ff */
[----:B------:R-:W-:Y:S01]  /*15b20*/  ULDC UR5, c[0x0][0x228] ;  /* 0x00008a0000057ab9 */ /* 0x000fe20000000800 */
[----:B------:R-:W-:Y:S01]  /*15b30*/  ISETP.LT.AND P5, PT, R250, UR4, !P3 ;  /* 0x00000004fa007c0c */ /* 0x000fe2000dfa1270 */
[----:B------:R-:W-:-:S02]  /*15b40*/  ULDC UR4, c[0x0][0x228] ;  /* 0x00008a0000047ab9 */ /* 0x000fc40000000800 */
[----:B------:R-:W-:Y:S01]  /*15b50*/  IMAD.X R5, R23, 0x1, R2, P2 ;  /* 0x0000000117057824 */ /* 0x000fe200010e0602 */
[C---:B------:R-:W-:Y:S02]  /*15b60*/  IADD3 R6, P6, R18.reuse, R3, RZ ;  /* 0x0000000312067210 */ /* 0x040fe40007fde0ff */
[----:B------:R-:W-:Y:S01]  /*15b70*/  ISETP.LT.AND P2, PT, R249, UR5, !P3 ;  /* 0x00000005f9007c0c */ /* 0x000fe2000df41270 */
[----:B------:R-:W-:Y:S01]  /*15b80*/  ULDC UR5, c[0x0][0x228] ;  /* 0x00008a0000057ab9 */ /* 0x000fe20000000800 */
[----:B------:R0:W-:Y:S01]  /*15b90*/  @P1 STG.E.U8 desc[UR14][R4.64], R21 ;  /* 0x0000001504001986 */ /* 0x0001e2000c10110e */
[----:B------:R-:W-:Y:S01]  /*15ba0*/  ISETP.GE.AND P1, PT, R7, UR13, PT ;  /* 0x0000000d07007c0c */ /* 0x000fe2000bf26270 */
[----:B------:R-:W-:Y:S01]  /*15bb0*/  IMAD.X R7, R23, 0x1, R11, P6 ;  /* 0x0000000117077824 */ /* 0x000fe200030e060b */
[----:B------:R-:W-:Y:S02]  /*15bc0*/  PRMT R19, R81, 0x7771, RZ ;  /* 0x0000777151137816 */ /* 0x000fe400000000ff */
[----:B-1----:R-:W-:-:S02]  /*15bd0*/  IADD3 R12, P6, R18, R10, RZ ;  /* 0x0000000a120c7210 */ /* 0x002fc40007fde0ff */
[----:B------:R-:W-:Y:S01]  /*15be0*/  ISETP.LT.AND P3, PT, R248, UR4, !P3 ;  /* 0x00000004f8007c0c */ /* 0x000fe2000df61270 */
[----:B------:R-:W-:Y:S01]  /*15bf0*/  @P5 STG.E.U8 desc[UR14][R6.64], R19 ;  /* 0x0000001306005986 */ /* 0x000fe2000c10110e */
[C---:B--2---:R-:W-:Y:S01]  /*15c00*/  IADD3 R14, P5, R18.reuse, R9, RZ ;  /* 0x00000009120e7210 */ /* 0x044fe20007fbe0ff */
        /* <DEDUP_REMOVED lines=9> */
[----:B------:R-:W-:Y:S01]  /*15ca0*/  ULDC UR5, c[0x0][0x228] ;  /* 0x00008a0000057ab9 */ /* 0x000fe20000000800 */
[----:B------:R2:W-:Y:S01]  /*15cb0*/  @P3 STG.E.U8 desc[UR14][R14.64], R81 ;  /* 0x000000510e003986 */ /* 0x0005e2000c10110e */
[----:B0-----:R-:W-:-:S02]  /*15cc0*/  SHF.R.S32.HI R21, RZ, 0x1f, R18 ;  /* 0x0000001fff157819 */ /* 0x001fc40000011412 */
[----:B------:R-:W-:Y:S02]  /*15cd0*/  IADD3 R4, P3, R18, R0, RZ ;  /* 0x0000000012047210 */ /* 0x000fe40007f7e0ff */
[----:B------:R-:W-:Y:S01]  /*15ce0*/  ISETP.LT.AND P5, PT, R250, UR4, !P4 ;  /* 0x00000004fa007c0c */ /* 0x000fe2000e7a1270 */
[----:B------:R-:W-:Y:S02]  /*15cf0*/  ULDC UR4, c[0x0][0x228] ;  /* 0x00008a0000047ab9 */ /* 0x000fe40000000800 */
[----:B------:R-:W-:Y:S01]  /*15d00*/  IMAD.X R5, R21, 0x1, R2, P3 ;  /* 0x0000000115057824 */ /* 0x000fe200018e0602 */
[----:B-1----:R-:W-:Y:S02]  /*15d10*/  PRMT R17, R54, 0x7770, RZ ;  /* 0x0000777036117816 */ /* 0x002fe400000000ff */
[----:B------:R-:W-:Y:S01]  /*15d20*/  ISETP.LT.AND P3, PT, R249, UR5, !P4 ;  /* 0x00000005f9007c0c */ /* 0x000fe2000e761270 */
[----:B------:R-:W-:Y:S01]  /*15d30*/  VIADD R13, R252, 0x3e ;  /* 0x0000003efc0d7836 */ /* 0x000fe20000000000 */
[C---:B------:R-:W-:Y:S01]  /*15d40*/  IADD3 R6, P6, R18.reuse, R3, RZ ;  /* 0x0000000312067210 */ /* 0x040fe20007fde0ff */
[----:B------:R0:W-:Y:S01]  /*15d50*/  @P2 STG.E.U8 desc[UR14][R4.64], R17 ;  /* 0x0000001104002986 */ /* 0x0001e2000c10110e */
[----:B------:R-:W-:Y:S01]  /*15d60*/  IADD3 R12, P2, R18, R10, RZ ;  /* 0x0000000a120c7210 */ /* 0x000fe20007f5e0ff */
[----:B------:R-:W-:Y:S01]  /*15d70*/  ULDC UR5, c[0x0][0x228] ;  /* 0x00008a0000057ab9 */ /* 0x000fe20000000800 */
[C---:B------:R-:W-:Y:S01]  /*15d80*/  PRMT R19, R54.reuse, 0x7771, RZ ;  /* 0x0000777136137816 */ /* 0x040fe200000000ff */
[----:B------:R-:W-:Y:S01]  /*15d90*/  IMAD.X R7, R21, 0x1, R11, P6 ;  /* 0x0000000115077824 */ /* 0x000fe200030e060b */
[----:B------:R-:W-:Y:S01]  /*15da0*/  ISETP.GE.AND P6, PT, R13, UR25, PT ;  /* 0x000000190d007c0c */ /* 0x000fe2000bfc6270 */
[----:B------:R-:W-:Y:S01]  /*15db0*/  IMAD.X R13, R21, 0x1, R8, P2 ;  /* 0x00000001150d7824 */ /* 0x000fe200010e0608 */
[----:B--2---:R-:W-:-:S02]  /*15dc0*/  PRMT R15, R54, 0x7772, RZ ;  /* 0x00007772360f7816 */ /* 0x004fc400000000ff */
[----:B------:R1:W-:Y:S01]  /*15dd0*/  @P5 STG.E.U8 desc[UR14][R6.64], R19 ;  /* 0x0000001306005986 */ /* 0x0003e2000c10110e */
[----:B------:R-:W-:Y:S01]  /*15de0*/  ISETP.LT.AND P4, PT, R248, UR4, !P4 ;  /* 0x00000004f8007c0c */ /* 0x000fe2000e781270 */
[----:B------:R-:W-:Y:S02]  /*15df0*/  ULDC UR4, c[0x0][0x248] ;  /* 0x0000920000047ab9 */ /* 0x000fe40000000800 */
[----:B------:R2:W-:Y:S01]  /*15e00*/  @P3 STG.E.U8 desc[UR14][R12.64], R15 ;  /* 0x0000000f0c003986 */ /* 0x0005e2000c10110e */
[C---:B0-----:R-:W-:Y:S01]  /*15e10*/  IADD3 R4, P3, R18.reuse, R9, RZ ;  /* 0x0000000912047210 */ /* 0x041fe20007f7e0ff */
[----:B------:R-:W-:Y:S01]  /*15e20*/  VIADD R18, R18, UR4 ;  /* 0x0000000412127c36 */ /* 0x000fe20008000000 */
[----:B------:R-:W-:Y:S01]  /*15e30*/  ISETP.LT.AND P2, PT, R251, UR5, !P1 ;  /* 0x00000005fb007c0c */ /* 0x000fe2000cf41270 */
[----:B------:R-:W-:Y:S01]  /*15e40*/  ULDC UR4, c[0x0][0x228] ;  /* 0x00008a0000047ab9 */ /* 0x000fe20000000800 */
[----:B------:R-:W-:Y:S01]  /*15e50*/  PRMT R17, R54, 0x7773, RZ ;  /* 0x0000777336117816 */ /* 0x000fe200000000ff */
[----:B------:R-:W-:Y:S01]  /*15e60*/  IMAD.X R5, R21, 0x1, R68, P3 ;  /* 0x0000000115057824 */ /* 0x000fe200018e0644 */
[----:B------:R-:W-:Y:S01]  /*15e70*/  SHF.R.S32.HI R25, RZ, 0x1f, R18 ;  /* 0x0000001fff197819 */ /* 0x000fe20000011412 */
[----:B------:R-:W-:Y:S01]  /*15e80*/  ULDC UR5, c[0x0][0x228] ;  /* 0x00008a0000057ab9 */ /* 0x000fe20000000800 */
[----:B-1----:R-:W-:-:S02]  /*15e90*/  IADD3 R6, P3, R18, R0, RZ ;  /* 0x0000000012067210 */ /* 0x002fc40007f7e0ff */
[----:B------:R-:W-:-:S03]  /*15ea0*/  PRMT R23, R82, 0x7770, RZ ;  /* 0x0000777052177816 */ /* 0x000fc600000000ff */
[----:B------:R-:W-:Y:S01]  /*15eb0*/  IMAD.X R7, R25, 0x1, R2, P3 ;  /* 0x0000000119077824 */ /* 0x000fe200018e0602 */
[----:B------:R-:W-:Y:S01]  /*15ec0*/  ISETP.LT.AND P5, PT, R250, UR6, !P1 ;  /* 0x00000006fa007c0c */ /* 0x000fe2000cfa1270 */
[----:B------:R0:W-:Y:S01]  /*15ed0*/  @P4 STG.E.U8 desc[UR14][R4.64], R17 ;  /* 0x0000001104004986 */ /* 0x0001e2000c10110e */
[----:B------:R-:W-:Y:S01]  /*15ee0*/  ISETP.LT.AND P3, PT, R249, UR4, !P1 ;  /* 0x00000004f9007c0c */ /* 0x000fe2000cf61270 */
[----:B------:R-:W-:Y:S01]  /*15ef0*/  ULDC UR4, c[0x0][0x228] ;  /* 0x00008a0000047ab9 */ /* 0x000fe20000000800 */
[C---:B--2---:R-:W-:Y:S01]  /*15f00*/  IADD3 R12, P4, R18.reuse, R3, RZ ;  /* 0x00000003120c7210 */ /* 0x044fe20007f9e0ff */
[----:B------:R1:W-:Y:S01]  /*15f10*/  @P2 STG.E.U8 desc[UR14][R6.64], R23 ;  /* 0x0000001706002986 */ /* 0x0003e2000c10110e */
[----:B------:R-:W-:Y:S01]  /*15f20*/  IADD3 R14, P2, R18, R10, RZ ;  /* 0x0000000a120e7210 */ /* 0x000fe20007f5e0ff */
[----:B------:R-:W-:Y:S01]  /*15f30*/  ULDC UR6, c[0x0][0x228] ;  /* 0x00008a0000067ab9 */ /* 0x000fe20000000800 */
[C---:B------:R-:W-:Y:S01]  /*15f40*/  PRMT R21, R82.reuse, 0x7771, RZ ;  /* 0x0000777152157816 */ /* 0x040fe200000000ff */
[C---:B------:R-:W-:Y:S01]  /*15f50*/  IMAD.X R13, R25.reuse, 0x1, R11, P4 ;  /* 0x00000001190d7824 */ /* 0x040fe200020e060b */
[----:B------:R-:W-:Y:S01]  /*15f60*/  PRMT R19, R82, 0x7772, RZ ;  /* 0x0000777252137816 */ /* 0x000fe200000000ff */
[----:B------:R-:W-:Y:S01]  /*15f70*/  IMAD.X R15, R25, 0x1, R8, P2 ;  /* 0x00000001190f7824 */ /* 0x000fe200010e0608 */
[----:B------:R-:W-:Y:S01]  /*15f80*/  ISETP.LT.AND P1, PT, R248, UR4, !P1 ;  /* 0x00000004f8007c0c */ /* 0x000fe2000cf21270 */
[----:B------:R-:W-:Y:S01]  /*15f90*/  ULDC UR4, c[0x0][0x248] ;  /* 0x0000920000047ab9 */ /* 0x000fe20000000800 */
[----:B------:R2:W-:Y:S04]  /*15fa0*/  @P5 STG.E.U8 desc[UR14][R12.64], R21 ;  /* 0x000000150c005986 */ /* 0x0005e8000c10110e */
[----:B------:R3:W-:Y:S01]  /*15fb0*/  @P3 STG.E.U8 desc[UR14][R14.64], R19 ;  /* 0x000000130e003986 */ /* 0x0007e2000c10110e */
[C---:B0-----:R-:W-:Y:S01]  /*15fc0*/  IADD3 R4, P3, R18.reuse, R9, RZ ;  /* 0x0000000912047210 */ /* 0x041fe20007f7e0ff */
[----:B------:R-:W-:Y:S01]  /*15fd0*/  VIADD R18, R18, UR4 ;  /* 0x0000000412127c36 */ /* 0x000fe20008000000 */
[----:B------:R-:W-:Y:S01]  /*15fe0*/  ISETP.LT.AND P4, PT, R251, UR5, !P6 ;  /* 0x00000005fb007c0c */ /* 0x000fe2000f781270 */
[----:B------:R-:W-:Y:S01]  /*15ff0*/  ULDC UR5, c[0x0][0x228] ;  /* 0x00008a0000057ab9 */ /* 0x000fe20000000800 */
[----:B------:R-:W-:Y:S01]  /*16000*/  PRMT R17, R82, 0x7773, RZ ;  /* 0x0000777352117816 */ /* 0x000fe200000000ff */
[----:B------:R-:W-:Y:S01]  /*16010*/  IMAD.X R5, R25, 0x1, R68, P3 ;  /* 0x0000000119057824 */ /* 0x000fe200018e0644 */
[----:B------:R-:W-:Y:S01]  /*16020*/  ISETP.LT.AND P5, PT, R250, UR5, !P6 ;  /* 0x00000005fa007c0c */ /* 0x000fe2000f7a1270 */
[----:B------:R-:W-:Y:S01]  /*16030*/  ULDC UR4, c[0x0][0x228] ;  /* 0x00008a0000047ab9 */ /* 0x000fe20000000800 */
[----:B------:R-:W-:Y:S01]  /*16040*/  SHF.R.S32.HI R25, RZ, 0x1f, R18 ;  /* 0x0000001fff197819 */ /* 0x000fe20000011412 */
[----:B------:R-:W-:Y:S01]  /*16050*/  ULDC UR5, c[0x0][0x228] ;  /* 0x00008a0000057ab9 */ /* 0x000fe20000000800 */
[C---:B-1----:R-:W-:Y:S01]  /*16060*/  IADD3 R6, P3, R18.reuse, R0, RZ ;  /* 0x0000000012067210 */ /* 0x042fe20007f7e0ff */
[----:B------:R0:W-:Y:S01]  /*16070*/  @P1 STG.E.U8 desc[UR14][R4.64], R17 ;  /* 0x0000001104001986 */ /* 0x0001e2000c10110e */
[----:B--2---:R-:W-:-:S02]  /*16080*/  IADD3 R12, P1, R18, R3, RZ ;  /* 0x00000003120c7210 */ /* 0x004fc40007f3e0ff */
[----:B------:R-:W-:Y:S01]  /*16090*/  PRMT R23, R55, 0x7770, RZ ;  /* 0x0000777037177816 */ /* 0x000fe200000000ff */
[----:B------:R-:W-:Y:S01]  /*160a0*/  IMAD.X R7, R25, 0x1, R2, P3 ;  /* 0x0000000119077824 */ /* 0x000fe200018e0602 */
[----:B------:R-:W-:Y:S01]  /*160b0*/  PRMT R21, R55, 0x7771, RZ ;  /* 0x0000777137157816 */ /* 0x000fe200000000ff */
[----:B------:R-:W-:Y:S01]  /*160c0*/  IMAD.X R13, R25, 0x1, R11, P1 ;  /* 0x00000001190d7824 */ /* 0x000fe200008e060b */
[----:B------:R-:W-:Y:S01]  /*160d0*/  ISETP.LT.AND P3, PT, R250, UR4, !P0 ;  /* 0x00000004fa007c0c */ /* 0x000fe2000c761270 */
[----:B------:R-:W-:Y:S01]  /*160e0*/  ULDC UR4, c[0x0][0x248] ;  /* 0x0000920000047ab9 */ /* 0x000fe20000000800 */
[----:B------:R1:W-:Y:S01]  /*160f0*/  @P4 STG.E.U8 desc[UR14][R6.64], R23 ;  /* 0x0000001706004986 */ /* 0x0003e2000c10110e */
[C---:B---3--:R-:W-:Y:S01]  /*16100*/  VIADD R19, R18.reuse, UR4 ;  /* 0x0000000412137c36 */ /* 0x048fe20008000000 */
[----:B------:R-:W-:Y:S02]  /*16110*/  ULDC UR4, c[0x0][0x228] ;  /* 0x00008a0000047ab9 */ /* 0x000fe40000000800 */
[----:B------:R2:W-:Y:S01]  /*16120*/  @P5 STG.E.U8 desc[UR14][R12.64], R21 ;  /* 0x000000150c005986 */ /* 0x0005e2000c10110e */
[----:B0-----:R-:W-:-:S02]  /*16130*/  IADD3 R4, P5, R18, R10, RZ ;  /* 0x0000000a12047210 */ /* 0x001fc40007fbe0ff */
[----:B------:R-:W-:Y:S02]  /*16140*/  IADD3 R16, P4, R19, R0, RZ ;  /* 0x0000000013107210 */ /* 0x000fe40007f9e0ff */
[----:B------:R-:W-:Y:S01]  /*16150*/  SHF.R.S32.HI R27, RZ, 0x1f, R19 ;  /* 0x0000001fff1b7819 */ /* 0x000fe20000011413 */
[----:B------:R-:W-:Y:S01]  /*16160*/  IMAD.X R5, R25, 0x1, R8, P5 ;  /* 0x0000000119057824 */ /* 0x000fe200028e0608 */
[----:B-1----:R-:W-:Y:S02]  /*16170*/  IADD3 R6, P5, R19, R3, RZ ;  /* 0x0000000313067210 */ /* 0x002fe40007fbe0ff */
[----:B------:R-:W-:Y:S01]  /*16180*/  IADD3 R14, P1, R18, R9, RZ ;  /* 0x00000009120e7210 */ /* 0x000fe20007f3e0ff */
[----:B------:R-:W-:Y:S01]  /*16190*/  IMAD.X R17, R27, 0x1, R2, P4 ;  /* 0x000000011b117824 */ /* 0x000fe200020e0602 */
[----:B------:R-:W-:Y:S01]  /*161a0*/  ISETP.LT.AND P4, PT, R249, UR4, !P6 ;  /* 0x00000004f9007c0c */ /* 0x000fe2000f781270 */
[----:B------:R-:W-:Y:S01]  /*161b0*/  IMAD.X R7, R27, 0x1, R11, P5 ;  /* 0x000000011b077824 */ /* 0x000fe200028e060b */
[----:B------:R-:W-:Y:S01]  /*161c0*/  ULDC UR4, c[0x0][0x228] ;  /* 0x00008a0000047ab9 */ /* 0x000fe20000000800 */
[----:B------:R-:W-:Y:S01]  /*161d0*/  IADD3 R10, P5, R19, R10, RZ ;  /* 0x0000000a130a7210 */ /* 0x000fe20007fbe0ff */
[----:B------:R-:W-:Y:S01]  /*161e0*/  IMAD.X R15, R25, 0x1, R68, P1 ;  /* 0x00000001190f7824 */ /* 0x000fe200008e0644 */
[----:B------:R-:W-:-:S02]  /*161f0*/  ISETP.LT.AND P6, PT, R248, UR4, !P6 ;  /* 0x00000004f8007c0c */ /* 0x000fc4000f7c1270 */
[----:B------:R-:W-:Y:S02]  /*16200*/  ISETP.LT.AND P2, PT, R251, UR6, !P0 ;  /* 0x00000006fb007c0c */ /* 0x000fe4000c741270 */
[----:B------:R-:W-:Y:S01]  /*16210*/  ISETP.LT.AND P1, PT, R249, UR5, !P0 ;  /* 0x00000005f9007c0c */ /* 0x000fe2000c721270 */
[----:B------:R-:W-:Y:S01]  /*16220*/  ULDC UR5, c[0x0][0x228] ;  /* 0x00008a0000057ab9 */ /* 0x000fe20000000800 */
[----:B------:R-:W-:Y:S01]  /*16230*/  IMAD.X R11, R27, 0x1, R8, P5 ;  /* 0x000000011b0b7824 */ /* 0x000fe200028e0608 */
[----:B------:R-:W-:Y:S02]  /*16240*/  ISETP.LT.AND P0, PT, R248, UR5, !P0 ;  /* 0x00000005f8007c0c */ /* 0x000fe4000c701270 */
[----:B------:R-:W-:Y:S02]  /*16250*/  IADD3 R2, P5, R19, R9, RZ ;  /* 0x0000000913027210 */ /* 0x000fe40007fbe0ff */
[C---:B------:R-:W-:Y:S02]  /*16260*/  PRMT R9, R55.reuse, 0x7773, RZ ;  /* 0x0000777337097816 */ /* 0x040fe400000000ff */
[----:B------:R-:W-:-:S02]  /*16270*/  PRMT R55, R55, 0x7772, RZ ;  /* 0x0000777237377816 */ /* 0x000fc400000000ff */
[C---:B--2---:R-:W-:Y:S02]  /*16280*/  PRMT R13, R83.reuse, 0x7773, RZ ;  /* 0x00007773530d7816 */ /* 0x044fe400000000ff */
[C---:B------:R-:W-:Y:S02]  /*16290*/  PRMT R19, R83.reuse, 0x7772, RZ ;  /* 0x0000777253137816 */ /* 0x040fe400000000ff */
[C---:B------:R-:W-:Y:S02]  /*162a0*/  PRMT R21, R83.reuse, 0x7771, RZ ;  /* 0x0000777153157816 */ /* 0x040fe400000000ff */
[----:B------:R-:W-:Y:S01]  /*162b0*/  PRMT R83, R83, 0x7770, RZ ;  /* 0x0000777053537816 */ /* 0x000fe200000000ff */
[----:B------:R0:W-:Y:S04]  /*162c0*/  @P4 STG.E.U8 desc[UR14][R4.64], R55 ;  /* 0x0000003704004986 */ /* 0x0001e8000c10110e */
[----:B------:R0:W-:Y:S04]  /*162d0*/  @P6 STG.E.U8 desc[UR14][R14.64], R9 ;  /* 0x000000090e006986 */ /* 0x0001e8000c10110e */
[----:B------:R0:W-:Y:S04]  /*162e0*/  @P2 STG.E.U8 desc[UR14][R16.64], R83 ;  /* 0x0000005310002986 */ /* 0x0001e8000c10110e */
[----:B------:R0:W-:Y:S01]  /*162f0*/  @P3 STG.E.U8 desc[UR14][R6.64], R21 ;  /* 0x0000001506003986 */ /* 0x0001e2000c10110e */
[----:B------:R-:W-:-:S03]  /*16300*/  IMAD.X R3, R27, 0x1, R68, P5 ;  /* 0x000000011b037824 */ /* 0x000fc600028e0644 */
[----:B------:R0:W-:Y:S01]  /*16310*/  @P1 STG.E.U8 desc[UR14][R10.64], R19 ;  /* 0x000000130a001986 */ /* 0x0001e2000c10110e */
[----:B------:R-:W-:Y:S05]  /*16320*/  @!P0 EXIT ;  /* 0x000000000000894d */ /* 0x000fea0003800000 */
[----:B------:R-:W-:Y:S01]  /*16330*/  STG.E.U8 desc[UR14][R2.64], R13 ;  /* 0x0000000d02007986 */ /* 0x000fe2000c10110e */
[----:B------:R-:W-:Y:S05]  /*16340*/  EXIT ;  /* 0x000000000000794d */ /* 0x000fea0003800000 */
.L_x_2:
[----:B------:R-:W-:-:S00]  /*16350*/  BRA `(.L_x_2) ;  /* 0xfffffffc00fc7947 */ /* 0x000fc0000383ffff */
[----:B------:R-:W-:-:S00]  /*16360*/  NOP ;  /* 0x0000000000007918 */ /* 0x000fc00000000000 */
        /* <DEDUP_REMOVED lines=9> */
.L_x_3:


//--------------------- .nv.shared.matmul_kernel  --------------------------
	.section	.nv.shared.matmul_kernel,"aw",@nobits
	.sectionflags	@""
	.align	16
	.zero		1024


//--------------------- .nv.shared.reserved.0     --------------------------
	.section	.nv.shared.reserved.0,"aw",@nobits
	.weak		__nv_reservedSMEM_offset_0_alias
	.size		__nv_reservedSMEM_offset_0_alias, 0, 0
	.other		__nv_reservedSMEM_offset_0_alias,@"STO_CUDA_RESERVED_SHARED STV_DEFAULT"
__nv_reservedSMEM_offset_0_alias:
	.zero		0


//--------------------- .nv.constant0.matmul_kernel --------------------------
	.section	.nv.constant0.matmul_kernel,"a",@progbits
	.sectionflags	@""
	.align	4
.nv.constant0.matmul_kernel:
	.zero		608


//--------------------- SYMBOLS --------------------------

	.type		.nv.reservedSmem.offset0,@object
	.size		.nv.reservedSmem.offset0,0x4
